def attn_fwd(
    Q,
    K,
    V,
    Out,
    Lse,
    sm_scale,
    stride_qz,
    stride_qh,
    stride_qm,
    stride_qk,
    stride_kz,
    stride_kh,
    stride_kn,
    stride_kk,
    stride_vz,
    stride_vh,
    stride_vn,
    stride_vk,
    stride_oz,
    stride_oh,
    stride_om,
    stride_ok,
    seqlen_q,
    seqlen_k,
    BLOCK_M: tl.constexpr,
    BLOCK_N: tl.constexpr,
    HEAD_DIM: tl.constexpr,
    CAUSAL: tl.constexpr,
):
    start_m = tl.program_id(0)
    off_hz = tl.program_id(1)
    q_off = off_hz * stride_qh
    k_off = off_hz * stride_kh
    v_off = off_hz * stride_vh
    offs_m = start_m * BLOCK_M + tl.arange(0, BLOCK_M)
    offs_d = tl.arange(0, HEAD_DIM)
    offs_n = tl.arange(0, BLOCK_N)
    q_ptrs = Q + q_off + offs_m[:, None] * stride_qm + offs_d[None, :] * stride_qk
    k_ptrs = K + k_off + offs_d[:, None] * stride_kk + offs_n[None, :] * stride_kn
    v_ptrs = V + v_off + offs_n[:, None] * stride_vn + offs_d[None, :] * stride_vk
    m_i = tl.full([BLOCK_M], float("-inf"), dtype=tl.float32)
    l_i = tl.zeros([BLOCK_M], dtype=tl.float32) + 1.0
    acc = tl.zeros([BLOCK_M, HEAD_DIM], dtype=tl.float32)
    q = tl.load(q_ptrs)
    acc, l_i, m_i = _attn_fwd_inner(
        acc,
        l_i,
        m_i,
        q,
        k_ptrs,
        v_ptrs,
        sm_scale,
        stride_kn,
        stride_vn,
        start_m,
        seqlen_k,
        BLOCK_M,
        BLOCK_N,
        HEAD_DIM,
        CAUSAL,
    )
    acc = acc / l_i[:, None]
    lse = m_i + tl.math.log2(l_i) / 1.4426950408889634
    o_ptrs = (
        Out
        + off_hz * stride_oh
        + offs_m[:, None] * stride_om
        + offs_d[None, :] * stride_ok
    )
    tl.store(o_ptrs, acc.to(Out.dtype.element_ty))
    tl.store(Lse + off_hz * seqlen_q + offs_m, lse)

# config = {"BLOCK_M": 256, "BLOCK_N": 128, "HEAD_DIM": 128, "arch": "sm_80", "causal": false, "dtype": "fp16", "num_stages": 2, "num_warps": 16}
# arch = sm_80


// ===== COMPILED SASS (sm_80) =====

	.target	sm_80

	.elftype	@"ET_EXEC"


//--------------------- .note.nv.tkinfo           --------------------------
	.section	.note.nv.tkinfo,"",@"SHT_NOTE"
	.sectionflags	@"SHF_NOTE_NV_TKINFO"
	.tkinfo
        /*0018*/ 	.word	0x00000002
        /*0030*/ 	.string	""
        /*0030*/ 	.string	"ptxas"
        /*0030*/ 	.string	"Cuda compilation tools, release 13.0, V13.0.88"
        /*0030*/ 	.string	"Build cuda_13.0.r13.0/compiler.36424714_0"
        /*0030*/ 	.string	"-v  -suppress-debug-info  -lineinfo  -arch sm_80 "



//--------------------- .note.nv.cuinfo           --------------------------
	.section	.note.nv.cuinfo,"",@"SHT_NOTE"
	.sectionflags	@"SHF_NOTE_NV_CUINFO"
        /*0018*/ 	.short	0x0002
        /*001a*/ 	.short	0x0050
        /*001c*/ 	.short	0x0082
	.zero		2


//--------------------- .nv.info                  --------------------------
	.section	.nv.info,"",@"SHT_CUDA_INFO"
	.align	4


	//----- nvinfo : EIATTR_REGCOUNT
	.align		4
        /*0000*/ 	.byte	0x04, 0x2f
        /*0002*/ 	.short	(.L_2 - .L_1)
	.align		4
.L_1:
        /*0004*/ 	.word	index@(attn_fwd)
        /*0008*/ 	.word	0x00000020


	//----- nvinfo : EIATTR_FRAME_SIZE
	.align		4
.L_2:
        /*000c*/ 	.byte	0x04, 0x11
        /*000e*/ 	.short	(.L_4 - .L_3)
	.align		4
.L_3:
        /*0010*/ 	.word	index@(attn_fwd)
        /*0014*/ 	.word	0x00001718


	//----- nvinfo : EIATTR_MIN_STACK_SIZE
	.align		4
.L_4:
        /*0018*/ 	.byte	0x04, 0x12
        /*001a*/ 	.short	(.L_6 - .L_5)
	.align		4
.L_5:
        /*001c*/ 	.word	index@(attn_fwd)
        /*0020*/ 	.word	0x00001718
.L_6:


//--------------------- .nv.info.attn_fwd         --------------------------
	.section	.nv.info.attn_fwd,"",@"SHT_CUDA_INFO"
	.sectionflags	@""
	.align	4


	//----- nvinfo : EIATTR_CUDA_API_VERSION
	.align		4
        /*0000*/ 	.byte	0x04, 0x37
        /*0002*/ 	.short	(.L_8 - .L_7)
.L_7:
        /*0004*/ 	.word	0x00000082


	//----- nvinfo : EIATTR_SW2861232_WAR
	.align		4
.L_8:
        /*0008*/ 	.byte	0x01, 0x35
	.zero		2


	//----- nvinfo : EIATTR_PARAM_CBANK
	.align		4
        /*000c*/ 	.byte	0x04, 0x0a
        /*000e*/ 	.short	(.L_10 - .L_9)
	.align		4
.L_9:
        /*0010*/ 	.word	index@(.nv.constant0.attn_fwd)
        /*0014*/ 	.short	0x0160
        /*0016*/ 	.short	0x0088


	//----- nvinfo : EIATTR_CBANK_PARAM_SIZE
	.align		4
.L_10:
        /*0018*/ 	.byte	0x03, 0x19
        /*001a*/ 	.short	0x0088


	//----- nvinfo : EIATTR_KPARAM_INFO
	.align		4
        /*001c*/ 	.byte	0x04, 0x17
        /*001e*/ 	.short	(.L_12 - .L_11)
.L_11:
        /*0020*/ 	.word	0x00000000
        /*0024*/ 	.short	0x0019
        /*0026*/ 	.short	0x0080
        /*0028*/ 	.byte	0x00, 0xf4, 0x21, 0x00


	//----- nvinfo : EIATTR_KPARAM_INFO
	.align		4
.L_12:
        /*002c*/ 	.byte	0x04, 0x17
        /*002e*/ 	.short	(.L_14 - .L_13)
.L_13:
        /*0030*/ 	.word	0x00000000
        /*0034*/ 	.short	0x0018
        /*0036*/ 	.short	0x0078
        /*0038*/ 	.byte	0x00, 0xf4, 0x21, 0x00


	//----- nvinfo : EIATTR_KPARAM_INFO
	.align		4
.L_14:
        /*003c*/ 	.byte	0x04, 0x17
        /*003e*/ 	.short	(.L_16 - .L_15)
.L_15:
        /*0040*/ 	.word	0x00000000
        /*0044*/ 	.short	0x0017
        /*0046*/ 	.short	0x0070
        /*0048*/ 	.byte	0x00, 0xf0, 0x11, 0x00


	//----- nvinfo : EIATTR_KPARAM_INFO
	.align		4
.L_16:
        /*004c*/ 	.byte	0x04, 0x17
        /*004e*/ 	.short	(.L_18 - .L_17)
.L_17:
        /*0050*/ 	.word	0x00000000
        /*0054*/ 	.short	0x0016
        /*0056*/ 	.short	0x006c
        /*0058*/ 	.byte	0x00, 0xf0, 0x11, 0x00


	//----- nvinfo : EIATTR_KPARAM_INFO
	.align		4
.L_18:
        /*005c*/ 	.byte	0x04, 0x17
        /*005e*/ 	.short	(.L_20 - .L_19)
.L_19:
        /*0060*/ 	.word	0x00000000
        /*0064*/ 	.short	0x0015
        /*0066*/ 	.short	0x0068
        /*0068*/ 	.byte	0x00, 0xf0, 0x11, 0x00


	//----- nvinfo : EIATTR_KPARAM_INFO
	.align		4
.L_20:
        /*006c*/ 	.byte	0x04, 0x17
        /*006e*/ 	.short	(.L_22 - .L_21)
.L_21:
        /*0070*/ 	.word	0x00000000
        /*0074*/ 	.short	0x0014
        /*0076*/ 	.short	0x0064
        /*0078*/ 	.byte	0x00, 0xf0, 0x11, 0x00


	//----- nvinfo : EIATTR_KPARAM_INFO
	.align		4
.L_22:
        /*007c*/ 	.byte	0x04, 0x17
        /*007e*/ 	.short	(.L_24 - .L_23)
.L_23:
        /*0080*/ 	.word	0x00000000
        /*0084*/ 	.short	0x0013
        /*0086*/ 	.short	0x0060
        /*0088*/ 	.byte	0x00, 0xf0, 0x11, 0x00


	//----- nvinfo : EIATTR_KPARAM_INFO
	.align		4
.L_24:
        /*008c*/ 	.byte	0x04, 0x17
        /*008e*/ 	.short	(.L_26 - .L_25)
.L_25:
        /*0090*/ 	.word	0x00000000
        /*0094*/ 	.short	0x0012
        /*0096*/ 	.short	0x005c
        /*0098*/ 	.byte	0x00, 0xf0, 0x11, 0x00


	//----- nvinfo : EIATTR_KPARAM_INFO
	.align		4
.L_26:
        /*009c*/ 	.byte	0x04, 0x17
        /*009e*/ 	.short	(.L_28 - .L_27)
.L_27:
        /*00a0*/ 	.word	0x00000000
        /*00a4*/ 	.short	0x0011
        /*00a6*/ 	.short	0x0058
        /*00a8*/ 	.byte	0x00, 0xf0, 0x11, 0x00


	//----- nvinfo : EIATTR_KPARAM_INFO
	.align		4
.L_28:
        /*00ac*/ 	.byte	0x04, 0x17
        /*00ae*/ 	.short	(.L_30 - .L_29)
.L_29:
        /*00b0*/ 	.word	0x00000000
        /*00b4*/ 	.short	0x0010
        /*00b6*/ 	.short	0x0054
        /*00b8*/ 	.byte	0x00, 0xf0, 0x11, 0x00


	//----- nvinfo : EIATTR_KPARAM_INFO
	.align		4
.L_30:
        /*00bc*/ 	.byte	0x04, 0x17
        /*00be*/ 	.short	(.L_32 - .L_31)
.L_31:
        /*00c0*/ 	.word	0x00000000
        /*00c4*/ 	.short	0x000f
        /*00c6*/ 	.short	0x0050
        /*00c8*/ 	.byte	0x00, 0xf0, 0x11, 0x00


	//----- nvinfo : EIATTR_KPARAM_INFO
	.align		4
.L_32:
        /*00cc*/ 	.byte	0x04, 0x17
        /*00ce*/ 	.short	(.L_34 - .L_33)
.L_33:
        /*00d0*/ 	.word	0x00000000
        /*00d4*/ 	.short	0x000e
        /*00d6*/ 	.short	0x004c
        /*00d8*/ 	.byte	0x00, 0xf0, 0x11, 0x00


	//----- nvinfo : EIATTR_KPARAM_INFO
	.align		4
.L_34:
        /*00dc*/ 	.byte	0x04, 0x17
        /*00de*/ 	.short	(.L_36 - .L_35)
.L_35:
        /*00e0*/ 	.word	0x00000000
        /*00e4*/ 	.short	0x000d
        /*00e6*/ 	.short	0x0048
        /*00e8*/ 	.byte	0x00, 0xf0, 0x11, 0x00


	//----- nvinfo : EIATTR_KPARAM_INFO
	.align		4
.L_36:
        /*00ec*/ 	.byte	0x04, 0x17
        /*00ee*/ 	.short	(.L_38 - .L_37)
.L_37:
        /*00f0*/ 	.word	0x00000000
        /*00f4*/ 	.short	0x000c
        /*00f6*/ 	.short	0x0044
        /*00f8*/ 	.byte	0x00, 0xf0, 0x11, 0x00


	//----- nvinfo : EIATTR_KPARAM_INFO
	.align		4
.L_38:
        /*00fc*/ 	.byte	0x04, 0x17
        /*00fe*/ 	.short	(.L_40 - .L_39)
.L_39:
        /*0100*/ 	.word	0x00000000
        /*0104*/ 	.short	0x000b
        /*0106*/ 	.short	0x0040
        /*0108*/ 	.byte	0x00, 0xf0, 0x11, 0x00


	//----- nvinfo : EIATTR_KPARAM_INFO
	.align		4
.L_40:
        /*010c*/ 	.byte	0x04, 0x17
        /*010e*/ 	.short	(.L_42 - .L_41)
.L_41:
        /*0110*/ 	.word	0x00000000
        /*0114*/ 	.short	0x000a
        /*0116*/ 	.short	0x003c
        /*0118*/ 	.byte	0x00, 0xf0, 0x11, 0x00


	//----- nvinfo : EIATTR_KPARAM_INFO
	.align		4
.L_42:
        /*011c*/ 	.byte	0x04, 0x17
        /*011e*/ 	.short	(.L_44 - .L_43)
.L_43:
        /*0120*/ 	.word	0x00000000
        /*0124*/ 	.short	0x0009
        /*0126*/ 	.short	0x0038
        /*0128*/ 	.byte	0x00, 0xf0, 0x11, 0x00


	//----- nvinfo : EIATTR_KPARAM_INFO
	.align		4
.L_44:
        /*012c*/ 	.byte	0x04, 0x17
        /*012e*/ 	.short	(.L_46 - .L_45)
.L_45:
        /*0130*/ 	.word	0x00000000
        /*0134*/ 	.short	0x0008
        /*0136*/ 	.short	0x0034
        /*0138*/ 	.byte	0x00, 0xf0, 0x11, 0x00


	//----- nvinfo : EIATTR_KPARAM_INFO
	.align		4
.L_46:
        /*013c*/ 	.byte	0x04, 0x17
        /*013e*/ 	.short	(.L_48 - .L_47)
.L_47:
        /*0140*/ 	.word	0x00000000
        /*0144*/ 	.short	0x0007
        /*0146*/ 	.short	0x0030
        /*0148*/ 	.byte	0x00, 0xf0, 0x11, 0x00


	//----- nvinfo : EIATTR_KPARAM_INFO
	.align		4
.L_48:
        /*014c*/ 	.byte	0x04, 0x17
        /*014e*/ 	.short	(.L_50 - .L_49)
.L_49:
        /*0150*/ 	.word	0x00000000
        /*0154*/ 	.short	0x0006
        /*0156*/ 	.short	0x002c
        /*0158*/ 	.byte	0x00, 0xf0, 0x11, 0x00


	//----- nvinfo : EIATTR_KPARAM_INFO
	.align		4
.L_50:
        /*015c*/ 	.byte	0x04, 0x17
        /*015e*/ 	.short	(.L_52 - .L_51)
.L_51:
        /*0160*/ 	.word	0x00000000
        /*0164*/ 	.short	0x0005
        /*0166*/ 	.short	0x0028
        /*0168*/ 	.byte	0x00, 0xf0, 0x11, 0x00


	//----- nvinfo : EIATTR_KPARAM_INFO
	.align		4
.L_52:
        /*016c*/ 	.byte	0x04, 0x17
        /*016e*/ 	.short	(.L_54 - .L_53)
.L_53:
        /*0170*/ 	.word	0x00000000
        /*0174*/ 	.short	0x0004
        /*0176*/ 	.short	0x0020
        /*0178*/ 	.byte	0x00, 0xf4, 0x21, 0x00


	//----- nvinfo : EIATTR_KPARAM_INFO
	.align		4
.L_54:
        /*017c*/ 	.byte	0x04, 0x17
        /*017e*/ 	.short	(.L_56 - .L_55)
.L_55:
        /*0180*/ 	.word	0x00000000
        /*0184*/ 	.short	0x0003
        /*0186*/ 	.short	0x0018
        /*0188*/ 	.byte	0x00, 0xf4, 0x21, 0x00


	//----- nvinfo : EIATTR_KPARAM_INFO
	.align		4
.L_56:
        /*018c*/ 	.byte	0x04, 0x17
        /*018e*/ 	.short	(.L_58 - .L_57)
.L_57:
        /*0190*/ 	.word	0x00000000
        /*0194*/ 	.short	0x0002
        /*0196*/ 	.short	0x0010
        /*0198*/ 	.byte	0x00, 0xf4, 0x21, 0x00


	//----- nvinfo : EIATTR_KPARAM_INFO
	.align		4
.L_58:
        /*019c*/ 	.byte	0x04, 0x17
        /*019e*/ 	.short	(.L_60 - .L_59)
.L_59:
        /*01a0*/ 	.word	0x00000000
        /*01a4*/ 	.short	0x0001
        /*01a6*/ 	.short	0x0008
        /*01a8*/ 	.byte	0x00, 0xf4, 0x21, 0x00


	//----- nvinfo : EIATTR_KPARAM_INFO
	.align		4
.L_60:
        /*01ac*/ 	.byte	0x04, 0x17
        /*01ae*/ 	.short	(.L_62 - .L_61)
.L_61:
        /*01b0*/ 	.word	0x00000000
        /*01b4*/ 	.short	0x0000
        /*01b6*/ 	.short	0x0000
        /*01b8*/ 	.byte	0x00, 0xf4, 0x21, 0x00


	//----- nvinfo : EIATTR_MAXREG_COUNT
	.align		4
.L_62:
        /*01bc*/ 	.byte	0x03, 0x1b
        /*01be*/ 	.short	0x0080


	//----- nvinfo : EIATTR_NUM_BARRIERS
	.align		4
        /*01c0*/ 	.byte	0x02, 0x4c
        /*01c2*/ 	.byte	0x01
	.zero		1


	//----- nvinfo : EIATTR_ANNOTATIONS
	.align		4
        /*01c4*/ 	.byte	0x04, 0x55
        /*01c6*/ 	.short	(.L_64 - .L_63)


	//   ....[0]....
.L_63:
        /*01c8*/ 	.word	0x00000001
        /*01cc*/ 	.byte	0xd0, 0x03, 0x00, 0x00, 0x01, 0x00, 0x00, 0x00, 0xe0, 0x03, 0x00, 0x00, 0x01, 0x00, 0x00, 0x00
        /* <DEDUP_REMOVED lines=1890> */
        /*77fc*/ 	.byte	0xd0, 0xb3, 0x01, 0x00, 0x01, 0x00, 0x00, 0x00, 0xe0, 0xb3, 0x01, 0x00


	//----- nvinfo : EIATTR_MERCURY_ISA_VERSION
	.align		4
.L_64:
        /*7808*/ 	.byte	0x03, 0x5f
        /*780a*/ 	.short	0x0000


	//----- nvinfo : EIATTR_COOP_GROUP_MASK_REGIDS
	.align		4
        /*780c*/ 	.byte	0x04, 0x29
        /*780e*/ 	.short	(.L_66 - .L_65)


	//   ....[0]....
.L_65:
        /*7810*/ 	.word	0xffffffff


	//   ....[1]....
        /*7814*/ 	.word	0xffffffff


	//   ....[2]....
        /*7818*/ 	.word	0xffffffff


	//   ....[3]....
        /*781c*/ 	.word	0xffffffff


	//   ....[4]....
        /*7820*/ 	.word	0xffffffff


	//   ....[5]....
        /*7824*/ 	.word	0xffffffff


	//   ....[6]....
        /*7828*/ 	.word	0xffffffff


	//   ....[7]....
        /*782c*/ 	.word	0xffffffff


	//----- nvinfo : EIATTR_COOP_GROUP_INSTR_OFFSETS
	.align		4
.L_66:
        /*7830*/ 	.byte	0x04, 0x28
        /*7832*/ 	.short	(.L_68 - .L_67)


	//   ....[0]....
.L_67:
        /*7834*/ 	.word	0x0000c980


	//   ....[1]....
        /*7838*/ 	.word	0x0000ca30


	//   ....[2]....
        /*783c*/ 	.word	0x0000caa0


	//   ....[3]....
        /*7840*/ 	.word	0x0000cab0


	//   ....[4]....
        /*7844*/ 	.word	0x000168a0


	//   ....[5]....
        /*7848*/ 	.word	0x000168b0


	//   ....[6]....
        /*784c*/ 	.word	0x000168e0


	//   ....[7]....
        /*7850*/ 	.word	0x00016980


	//----- nvinfo : EIATTR_EXIT_INSTR_OFFSETS
	.align		4
.L_68:
        /*7854*/ 	.byte	0x04, 0x1c
        /*7856*/ 	.short	(.L_70 - .L_69)


	//   ....[0]....
.L_69:
        /*7858*/ 	.word	0x0001b520


	//   ....[1]....
        /*785c*/ 	.word	0x0001b690


	//----- nvinfo : EIATTR_REQNTID
	.align		4
.L_70:
        /*7860*/ 	.byte	0x04, 0x10
        /*7862*/ 	.short	(.L_72 - .L_71)
.L_71:
        /*7864*/ 	.word	0x00000200
        /*7868*/ 	.word	0x00000001
        /*786c*/ 	.word	0x00000001
.L_72:


//--------------------- .nv.callgraph             --------------------------
	.section	.nv.callgraph,"",@"SHT_CUDA_CALLGRAPH"
	.align	4
	.sectionentsize	8
	.align		4
        /*0000*/ 	.word	0x00000000
	.align		4
        /*0004*/ 	.word	0xffffffff
	.align		4
        /*0008*/ 	.word	0x00000000
	.align		4
        /*000c*/ 	.word	0xfffffffe
	.align		4
        /*0010*/ 	.word	0x00000000
	.align		4
        /*0014*/ 	.word	0xfffffffd
	.align		4
        /*0018*/ 	.word	0x00000000
	.align		4
        /*001c*/ 	.word	0xfffffffc


//--------------------- .nv.rel.action            --------------------------
	.section	.nv.rel.action,"",@"SHT_CUDA_RELOCINFO"
	.align	8
	.sectionentsize	8
        /*0000*/ 	.byte	0x73, 0x00, 0x00, 0x00, 0x00, 0x00, 0x00, 0x00, 0x00, 0x00, 0x00, 0x11, 0x25, 0x00, 0x05, 0x36


//--------------------- .nv.constant4             --------------------------
	.section	.nv.constant4,"a",@progbits
	.align	8
	.align		8
.nv.constant4:
        /*0000*/ 	.dword	_$_str


//--------------------- .nv.constant0.attn_fwd    --------------------------
	.section	.nv.constant0.attn_fwd,"a",@progbits
	.sectionflags	@""
	.align	4
.nv.constant0.attn_fwd:
	.zero		488


//--------------------- .text.attn_fwd            --------------------------
	.section	.text.attn_fwd,"ax",@progbits
	.sectioninfo	@"SHI_REGISTERS=32"
	.align	128
        .global         attn_fwd
        .type           attn_fwd,@function
        .size           attn_fwd,(.L_x_4 - attn_fwd)
        .other          attn_fwd,@"STO_CUDA_ENTRY STV_DEFAULT"
attn_fwd:
.text.attn_fwd:
[----:B------:R-:W-:-:S03]  /*0000*/  IMAD.MOV.U32 R1, RZ, RZ, c[0x0][0x28] ;  /* 0x00000a00ff017624 */ /* 0x000fc600078e00ff */
[----:B------:R-:W0:Y:S01]  /*0010*/  S2R R2, SR_TID.X ;  /* 0x0000000000027919 */ /* 0x000e220000002100 */
[----:B------:R-:W-:Y:S01]  /*0020*/  ULDC.64 UR4, c[0x0][0x118] ;  /* 0x0000460000047ab9 */ /* 0x000fe20000000a00 */
[----:B------:R-:W-:Y:S02]  /*0030*/  IADD3 R1, R1, -0x1718, RZ ;  /* 0xffffe8e801017810 */ /* 0x000fe40007ffe0ff */
[----:B------:R-:W1:Y:S04]  /*0040*/  S2R R0, SR_CTAID.X ;  /* 0x0000000000007919 */ /* 0x000e680000002500 */
[----:B------:R-:W2:Y:S01]  /*0050*/  S2R R4, SR_CTAID.Y ;  /* 0x0000000000047919 */ /* 0x000ea20000002600 */
[----:B0-----:R-:W-:Y:S02]  /*0060*/  LOP3.LUT R3, R2, 0xff, RZ, 0xc0, !PT ;  /* 0x000000ff02037812 */ /* 0x001fe400078ec0ff */
[----:B------:R-:W-:-:S03]  /*0070*/  SHF.R.U32.HI R2, RZ, 0x8, R2 ;  /* 0x00000008ff027819 */ /* 0x000fc60000011602 */
[----:B-1----:R-:W-:Y:S01]  /*0080*/  IMAD R3, R0, 0x100, R3 ;  /* 0x0000010000037824 */ /* 0x002fe200078e0203 */
[----:B------:R-:W-:Y:S01]  /*0090*/  SGXT.U32 R6, R2, 0x1 ;  /* 0x000000010206781a */ /* 0x000fe20000000000 */
[----:B--2---:R-:W-:Y:S01]  /*00a0*/  IMAD R0, R4, c[0x0][0x190], RZ ;  /* 0x0000640004007a24 */ /* 0x004fe200078e02ff */
[----:B------:R-:W-:Y:S01]  /*00b0*/  MOV R4, c[0x0][0x198] ;  /* 0x0000660000047a02 */ /* 0x000fe20000000f00 */
[----:B------:R-:W-:Y:S02]  /*00c0*/  IMAD R3, R3, c[0x0][0x194], RZ ;  /* 0x0000650003037a24 */ /* 0x000fe400078e02ff */
[----:B------:R-:W-:Y:S02]  /*00d0*/  IMAD.SHL.U32 R2, R0, 0x2, RZ ;  /* 0x0000000200027824 */ /* 0x000fe400078e00ff */
[----:B------:R-:W-:Y:S02]  /*00e0*/  IMAD.SHL.U32 R5, R3, 0x2, RZ ;  /* 0x0000000203057824 */ /* 0x000fe400078e00ff */
[----:B------:R-:W-:-:S02]  /*00f0*/  IMAD R7, R6, c[0x0][0x198], RZ ;  /* 0x0000660006077a24 */ /* 0x000fc400078e02ff */
[----:B------:R-:W-:Y:S01]  /*0100*/  IMAD.HI R0, R0, 0x2, RZ ;  /* 0x0000000200007827 */ /* 0x000fe200078e02ff */
[----:B------:R-:W-:Y:S02]  /*0110*/  IADD3 R2, P0, P1, R5, c[0x0][0x160], R2 ;  /* 0x0000580005027a10 */ /* 0x000fe4000791e002 */
[----:B------:R-:W-:Y:S01]  /*0120*/  LEA R5, R4, R7, 0x1 ;  /* 0x0000000704057211 */ /* 0x000fe200078e08ff */
[----:B------:R-:W-:-:S05]  /*0130*/  IMAD.HI R3, R3, 0x2, RZ ;  /* 0x0000000203037827 */ /* 0x000fca00078e02ff */
[----:B------:R-:W-:Y:S01]  /*0140*/  IADD3.X R0, R3, c[0x0][0x164], R0, P0, P1 ;  /* 0x0000590003007a10 */ /* 0x000fe200007e2400 */
[C---:B------:R-:W-:Y:S01]  /*0150*/  IMAD R3, R4.reuse, 0x2, R5 ;  /* 0x0000000204037824 */ /* 0x040fe200078e0205 */
[-C--:B------:R-:W-:Y:S02]  /*0160*/  LEA R16, P0, R7, R2.reuse, 0x1 ;  /* 0x0000000207107211 */ /* 0x080fe400078008ff */
[----:B------:R-:W-:Y:S02]  /*0170*/  LEA R8, P1, R5, R2, 0x1 ;  /* 0x0000000205087211 */ /* 0x000fe400078208ff */
[----:B------:R-:W-:Y:S01]  /*0180*/  LEA.HI.X.SX32 R17, R7, R0, 0x1, P0 ;  /* 0x0000000007117211 */ /* 0x000fe200000f0eff */
[----:B------:R-:W-:Y:S01]  /*0190*/  IMAD R7, R4, 0x2, R3 ;  /* 0x0000000204077824 */ /* 0x000fe200078e0203 */
[----:B------:R-:W-:Y:S02]  /*01a0*/  LEA R14, P0, R3, R2, 0x1 ;  /* 0x00000002030e7211 */ /* 0x000fe400078008ff */
[-C--:B------:R-:W-:Y:S01]  /*01b0*/  LEA.HI.X.SX32 R9, R5, R0.reuse, 0x1, P1 ;  /* 0x0000000005097211 */ /* 0x080fe200008f0eff */
[----:B------:R0:W2:Y:S01]  /*01c0*/  LDG.E.U16 R20, [R16.64] ;  /* 0x0000000410147981 */ /* 0x0000a2000c1e1500 */
[----:B------:R-:W-:-:S02]  /*01d0*/  LEA.HI.X.SX32 R15, R3, R0, 0x1, P0 ;  /* 0x00000000030f7211 */ /* 0x000fc400000f0eff */
[C---:B------:R-:W-:Y:S01]  /*01e0*/  LEA R3, R4.reuse, R7, 0x1 ;  /* 0x0000000704037211 */ /* 0x040fe200078e08ff */
[----:B------:R1:W3:Y:S01]  /*01f0*/  LDG.E.U16 R19, [R8.64] ;  /* 0x0000000408137981 */ /* 0x0002e2000c1e1500 */
[-C--:B------:R-:W-:Y:S02]  /*0200*/  LEA R12, P0, R7, R2.reuse, 0x1 ;  /* 0x00000002070c7211 */ /* 0x080fe400078008ff */
[----:B------:R-:W-:Y:S01]  /*0210*/  LEA R10, P1, R3, R2, 0x1 ;  /* 0x00000002030a7211 */ /* 0x000fe200078208ff */
[----:B------:R4:W5:Y:S01]  /*0220*/  LDG.E.U16 R14, [R14.64] ;  /* 0x000000040e0e7981 */ /* 0x000962000c1e1500 */
[C---:B------:R-:W-:Y:S01]  /*0230*/  IMAD R5, R4.reuse, 0x2, R3 ;  /* 0x0000000204057824 */ /* 0x040fe200078e0203 */
[-C--:B------:R-:W-:Y:S02]  /*0240*/  LEA.HI.X.SX32 R13, R7, R0.reuse, 0x1, P0 ;  /* 0x00000000070d7211 */ /* 0x080fe400000f0eff */
[----:B------:R-:W-:Y:S01]  /*0250*/  LEA.HI.X.SX32 R11, R3, R0, 0x1, P1 ;  /* 0x00000000030b7211 */ /* 0x000fe200008f0eff */
[----:B------:R-:W-:Y:S01]  /*0260*/  IMAD R3, R4, 0x2, R5 ;  /* 0x0000000204037824 */ /* 0x000fe200078e0205 */
[C---:B------:R-:W-:Y:S01]  /*0270*/  LEA R6, P0, R5.reuse, R2, 0x1 ;  /* 0x0000000205067211 */ /* 0x040fe200078008ff */
[----:B------:R0:W5:Y:S03]  /*0280*/  LDG.E.U16 R12, [R12.64] ;  /* 0x000000040c0c7981 */ /* 0x000166000c1e1500 */
[----:B------:R-:W-:Y:S01]  /*0290*/  LEA.HI.X.SX32 R7, R5, R0, 0x1, P0 ;  /* 0x0000000005077211 */ /* 0x000fe200000f0eff */
[----:B------:R4:W5:Y:S01]  /*02a0*/  LDG.E.U16 R18, [R10.64] ;  /* 0x000000040a127981 */ /* 0x000962000c1e1500 */
[----:B-1----:R-:W-:-:S02]  /*02b0*/  LEA R8, P0, R3, R2, 0x1 ;  /* 0x0000000203087211 */ /* 0x002fc400078008ff */
[C---:B------:R-:W-:Y:S02]  /*02c0*/  LEA R5, R4.reuse, R3, 0x1 ;  /* 0x0000000304057211 */ /* 0x040fe400078e08ff */
[----:B------:R-:W-:Y:S01]  /*02d0*/  LEA.HI.X.SX32 R9, R3, R0, 0x1, P0 ;  /* 0x0000000003097211 */ /* 0x000fe200000f0eff */
[----:B0-----:R0:W5:Y:S02]  /*02e0*/  LDG.E.U16 R13, [R6.64] ;  /* 0x00000004060d7981 */ /* 0x001164000c1e1500 */
[C---:B------:R-:W-:Y:S02]  /*02f0*/  IMAD R3, R4.reuse, 0x2, R5 ;  /* 0x0000000204037824 */ /* 0x040fe400078e0205 */
[----:B------:R1:W5:Y:S02]  /*0300*/  LDG.E.U16 R16, [R8.64] ;  /* 0x0000000408107981 */ /* 0x000364000c1e1500 */
[----:B----4-:R-:W-:Y:S01]  /*0310*/  IMAD R15, R4, 0x2, R3 ;  /* 0x00000002040f7824 */ /* 0x010fe200078e0203 */
[----:B------:R-:W-:-:S02]  /*0320*/  LEA R10, P1, R3, R2, 0x1 ;  /* 0x00000002030a7211 */ /* 0x000fc400078208ff */
[----:B0-----:R-:W-:Y:S02]  /*0330*/  LEA R6, P0, R5, R2, 0x1 ;  /* 0x0000000205067211 */ /* 0x001fe400078008ff */
[-C--:B------:R-:W-:Y:S02]  /*0340*/  LEA.HI.X.SX32 R11, R3, R0.reuse, 0x1, P1 ;  /* 0x00000000030b7211 */ /* 0x080fe400008f0eff */
[----:B------:R-:W-:Y:S02]  /*0350*/  LEA.HI.X.SX32 R7, R5, R0, 0x1, P0 ;  /* 0x0000000005077211 */ /* 0x000fe400000f0eff */
[C---:B-1----:R-:W-:Y:S02]  /*0360*/  LEA R8, P0, R15.reuse, R2, 0x1 ;  /* 0x000000020f087211 */ /* 0x042fe400078008ff */
[----:B------:R-:W-:Y:S01]  /*0370*/  LEA R5, R4, R15, 0x1 ;  /* 0x0000000f04057211 */ /* 0x000fe200078e08ff */
[----:B------:R0:W4:Y:S01]  /*0380*/  LDG.E.U16 R17, [R6.64] ;  /* 0x0000000406117981 */ /* 0x000122000c1e1500 */
[----:B------:R-:W-:-:S03]  /*0390*/  LEA.HI.X.SX32 R9, R15, R0, 0x1, P0 ;  /* 0x000000000f097211 */ /* 0x000fc600000f0eff */
[----:B------:R1:W4:Y:S01]  /*03a0*/  LDG.E.U16 R15, [R10.64] ;  /* 0x000000040a0f7981 */ /* 0x000322000c1e1500 */
[----:B0-----:R-:W-:-:S04]  /*03b0*/  LEA R6, P0, R5, R2, 0x1 ;  /* 0x0000000205067211 */ /* 0x001fc800078008ff */
[----:B------:R-:W-:Y:S01]  /*03c0*/  LEA.HI.X.SX32 R7, R5, R0, 0x1, P0 ;  /* 0x0000000005077211 */ /* 0x000fe200000f0eff */
[----:B--2---:R-:W-:Y:S04]  /*03d0*/  STL [R1+0x60], R20 ;  /* 0x0000601401007387 */ /* 0x004fe80000100800 */
[----:B---3--:R0:W-:Y:S04]  /*03e0*/  STL [R1+0x8c], R19 ;  /* 0x00008c1301007387 */ /* 0x0081e80000100800 */
[----:B-----5:R2:W-:Y:S04]  /*03f0*/  STL [R1+0xac], R14 ;  /* 0x0000ac0e01007387 */ /* 0x0205e80000100800 */
[----:B0-----:R0:W3:Y:S04]  /*0400*/  LDG.E.U16 R19, [R8.64] ;  /* 0x0000000408137981 */ /* 0x0010e8000c1e1500 */
[----:B--2---:R2:W5:Y:S01]  /*0410*/  LDG.E.U16 R14, [R6.64] ;  /* 0x00000004060e7981 */ /* 0x004562000c1e1500 */
[----:B------:R-:W-:-:S04]  /*0420*/  IMAD R3, R4, 0x2, R5 ;  /* 0x0000000204037824 */ /* 0x000fc800078e0205 */
[----:B-1----:R-:W-:Y:S01]  /*0430*/  IMAD R11, R4, 0x2, R3 ;  /* 0x00000002040b7824 */ /* 0x002fe200078e0203 */
[----:B0-----:R-:W-:-:S04]  /*0440*/  LEA R8, P0, R3, R2, 0x1 ;  /* 0x0000000203087211 */ /* 0x001fc800078008ff */
[C---:B------:R-:W-:Y:S02]  /*0450*/  LEA R5, R4.reuse, R11, 0x1 ;  /* 0x0000000b04057211 */ /* 0x040fe400078e08ff */
[----:B------:R-:W-:Y:S02]  /*0460*/  LEA.HI.X.SX32 R9, R3, R0, 0x1, P0 ;  /* 0x0000000003097211 */ /* 0x000fe400000f0eff */
[-C--:B------:R-:W-:Y:S01]  /*0470*/  LEA R10, P1, R11, R2.reuse, 0x1 ;  /* 0x000000020b0a7211 */ /* 0x080fe200078208ff */
[C---:B------:R-:W-:Y:S01]  /*0480*/  IMAD R3, R4.reuse, 0x2, R5 ;  /* 0x0000000204037824 */ /* 0x040fe200078e0205 */
[----:B--2---:R-:W-:Y:S02]  /*0490*/  LEA R6, P0, R5, R2, 0x1 ;  /* 0x0000000205067211 */ /* 0x004fe400078008ff */
[-C--:B------:R-:W-:Y:S02]  /*04a0*/  LEA.HI.X.SX32 R11, R11, R0.reuse, 0x1, P1 ;  /* 0x000000000b0b7211 */ /* 0x080fe400008f0eff */
[----:B------:R-:W-:Y:S01]  /*04b0*/  LEA.HI.X.SX32 R7, R5, R0, 0x1, P0 ;  /* 0x0000000005077211 */ /* 0x000fe200000f0eff */
[----:B------:R-:W-:Y:S01]  /*04c0*/  IMAD R5, R4, 0x2, R3 ;  /* 0x0000000204057824 */ /* 0x000fe200078e0203 */
[----:B------:R0:W-:Y:S04]  /*04d0*/  STL [R1+0xa8], R12 ;  /* 0x0000a80c01007387 */ /* 0x0001e80000100800 */
[----:B------:R1:W-:Y:S04]  /*04e0*/  STL [R1+0x58], R18 ;  /* 0x0000581201007387 */ /* 0x0003e80000100800 */
[----:B0-----:R0:W2:Y:S04]  /*04f0*/  LDG.E.U16 R12, [R8.64] ;  /* 0x00000004080c7981 */ /* 0x0010a8000c1e1500 */
[----:B-1----:R1:W2:Y:S01]  /*0500*/  LDG.E.U16 R18, [R10.64] ;  /* 0x000000040a127981 */ /* 0x0022a2000c1e1500 */
[----:B0-----:R-:W-:-:S03]  /*0510*/  LEA R8, P0, R3, R2, 0x1 ;  /* 0x0000000203087211 */ /* 0x001fc600078008ff */
[----:B------:R0:W-:Y:S01]  /*0520*/  STL [R1+0x88], R13 ;  /* 0x0000880d01007387 */ /* 0x0001e20000100800 */
[----:B-1----:R-:W-:Y:S02]  /*0530*/  LEA R11, R4, R5, 0x1 ;  /* 0x00000005040b7211 */ /* 0x002fe400078e08ff */
[----:B------:R-:W-:-:S03]  /*0540*/  LEA.HI.X.SX32 R9, R3, R0, 0x1, P0 ;  /* 0x0000000003097211 */ /* 0x000fc600000f0eff */
[----:B------:R-:W-:Y:S01]  /*0550*/  IMAD R3, R4, 0x2, R11 ;  /* 0x0000000204037824 */ /* 0x000fe200078e020b */
[----:B0-----:R0:W2:Y:S01]  /*0560*/  LDG.E.U16 R13, [R6.64] ;  /* 0x00000004060d7981 */ /* 0x0010a2000c1e1500 */
[----:B------:R-:W-:-:S03]  /*0570*/  LEA R10, P1, R11, R2, 0x1 ;  /* 0x000000020b0a7211 */ /* 0x000fc600078208ff */
[----:B------:R1:W-:Y:S01]  /*0580*/  STL [R1+0xa4], R16 ;  /* 0x0000a41001007387 */ /* 0x0003e20000100800 */
[----:B0-----:R-:W-:-:S04]  /*0590*/  LEA R6, P0, R5, R2, 0x1 ;  /* 0x0000000205067211 */ /* 0x001fc800078008ff */
[-C--:B------:R-:W-:Y:S01]  /*05a0*/  LEA.HI.X.SX32 R7, R5, R0.reuse, 0x1, P0 ;  /* 0x0000000005077211 */ /* 0x080fe200000f0eff */
[----:B-1----:R0:W2:Y:S01]  /*05b0*/  LDG.E.U16 R16, [R8.64] ;  /* 0x0000000408107981 */ /* 0x0020a2000c1e1500 */
[----:B------:R-:W-:Y:S01]  /*05c0*/  LEA.HI.X.SX32 R11, R11, R0, 0x1, P1 ;  /* 0x000000000b0b7211 */ /* 0x000fe200008f0eff */
[----:B------:R-:W-:Y:S02]  /*05d0*/  IMAD R5, R4, 0x2, R3 ;  /* 0x0000000204057824 */ /* 0x000fe400078e0203 */
[----:B----4-:R1:W-:Y:S01]  /*05e0*/  STL [R1+0xa0], R17 ;  /* 0x0000a01101007387 */ /* 0x0103e20000100800 */
[----:B0-----:R-:W-:-:S03]  /*05f0*/  LEA R8, P0, R3, R2, 0x1 ;  /* 0x0000000203087211 */ /* 0x001fc600078008ff */
[----:B------:R0:W-:Y:S01]  /*0600*/  STL [R1+0x4c], R15 ;  /* 0x00004c0f01007387 */ /* 0x0001e20000100800 */
[----:B------:R-:W-:-:S03]  /*0610*/  LEA.HI.X.SX32 R9, R3, R0, 0x1, P0 ;  /* 0x0000000003097211 */ /* 0x000fc600000f0eff */
[----:B-1----:R1:W4:Y:S01]  /*0620*/  LDG.E.U16 R17, [R6.64] ;  /* 0x0000000406117981 */ /* 0x002322000c1e1500 */
[----:B------:R-:W-:-:S03]  /*0630*/  LEA R3, R4, R5, 0x1 ;  /* 0x0000000504037211 */ /* 0x000fc600078e08ff */
[----:B------:R1:W4:Y:S04]  /*0640*/  LDG.E.U16 R20, [R8.64] ;  /* 0x0000000408147981 */ /* 0x000328000c1e1500 */
[----:B0-----:R0:W4:Y:S01]  /*0650*/  LDG.E.U16 R15, [R10.64] ;  /* 0x000000040a0f7981 */ /* 0x001122000c1e1500 */
[----:B-1----:R-:W-:-:S04]  /*0660*/  LEA R6, P0, R5, R2, 0x1 ;  /* 0x0000000205067211 */ /* 0x002fc800078008ff */
[----:B------:R-:W-:Y:S02]  /*0670*/  LEA.HI.X.SX32 R7, R5, R0, 0x1, P0 ;  /* 0x0000000005077211 */ /* 0x000fe400000f0eff */
[----:B------:R-:W-:-:S04]  /*0680*/  LEA R8, P0, R3, R2, 0x1 ;  /* 0x0000000203087211 */ /* 0x000fc800078008ff */
[----:B------:R-:W-:Y:S01]  /*0690*/  LEA.HI.X.SX32 R9, R3, R0, 0x1, P0 ;  /* 0x0000000003097211 */ /* 0x000fe200000f0eff */
[----:B---3--:R1:W-:Y:S04]  /*06a0*/  STL [R1+0x80], R19 ;  /* 0x0000801301007387 */ /* 0x0083e80000100800 */
[----:B-----5:R3:W-:Y:S04]  /*06b0*/  STL [R1+0x9c], R14 ;  /* 0x00009c0e01007387 */ /* 0x0207e80000100800 */
[----:B-1----:R1:W5:Y:S04]  /*06c0*/  LDG.E.U16 R19, [R8.64] ;  /* 0x0000000408137981 */ /* 0x002368000c1e1500 */
[----:B---3--:R3:W5:Y:S01]  /*06d0*/  LDG.E.U16 R14, [R6.64] ;  /* 0x00000004060e7981 */ /* 0x008762000c1e1500 */
[----:B0-----:R-:W-:-:S04]  /*06e0*/  IMAD R11, R4, 0x2, R3 ;  /* 0x00000002040b7824 */ /* 0x001fc800078e0203 */
[----:B------:R-:W-:-:S05]  /*06f0*/  IMAD R5, R4, 0x2, R11 ;  /* 0x0000000204057824 */ /* 0x000fca00078e020b */
[C---:B------:R-:W-:Y:S02]  /*0700*/  LEA R3, R4.reuse, R5, 0x1 ;  /* 0x0000000504037211 */ /* 0x040fe400078e08ff */
[-C--:B---3--:R-:W-:Y:S02]  /*0710*/  LEA R6, P0, R5, R2.reuse, 0x1 ;  /* 0x0000000205067211 */ /* 0x088fe400078008ff */
[----:B------:R-:W-:Y:S02]  /*0720*/  LEA R10, P1, R11, R2, 0x1 ;  /* 0x000000020b0a7211 */ /* 0x000fe400078208ff */
[-C--:B------:R-:W-:Y:S01]  /*0730*/  LEA.HI.X.SX32 R7, R5, R0.reuse, 0x1, P0 ;  /* 0x0000000005077211 */ /* 0x080fe200000f0eff */
[----:B--2---:R0:W-:Y:S01]  /*0740*/  STL [R1+0x98], R12 ;  /* 0x0000980c01007387 */ /* 0x0041e20000100800 */
[----:B------:R-:W-:Y:S02]  /*0750*/  LEA.HI.X.SX32 R11, R11, R0, 0x1, P1 ;  /* 0x000000000b0b7211 */ /* 0x000fe400008f0eff */
[C---:B-1----:R-:W-:Y:S01]  /*0760*/  LEA R8, P0, R3.reuse, R2, 0x1 ;  /* 0x0000000203087211 */ /* 0x042fe200078008ff */
[C---:B0-----:R-:W-:Y:S01]  /*0770*/  IMAD R12, R4.reuse, 0x2, R3 ;  /* 0x00000002040c7824 */ /* 0x041fe200078e0203 */
[----:B------:R0:W-:Y:S03]  /*0780*/  STL [R1+0x44], R18 ;  /* 0x0000441201007387 */ /* 0x0001e60000100800 */
[----:B------:R-:W-:Y:S01]  /*0790*/  IMAD R5, R4, 0x2, R12 ;  /* 0x0000000204057824 */ /* 0x000fe200078e020c */
[----:B------:R-:W-:Y:S01]  /*07a0*/  LEA.HI.X.SX32 R9, R3, R0, 0x1, P0 ;  /* 0x0000000003097211 */ /* 0x000fe200000f0eff */
[----:B------:R1:W2:Y:S04]  /*07b0*/  LDG.E.U16 R21, [R10.64] ;  /* 0x000000040a157981 */ /* 0x0002a8000c1e1500 */
[----:B------:R3:W-:Y:S04]  /*07c0*/  STL [R1+0x78], R13 ;  /* 0x0000780d01007387 */ /* 0x0007e80000100800 */
[----:B0-----:R0:W2:Y:S01]  /*07d0*/  LDG.E.U16 R18, [R6.64] ;  /* 0x0000000406127981 */ /* 0x0010a2000c1e1500 */
[----:B-1----:R-:W-:-:S02]  /*07e0*/  LEA R10, P1, R5, R2, 0x1 ;  /* 0x00000002050a7211 */ /* 0x002fc400078208ff */
[----:B---3--:R-:W-:Y:S02]  /*07f0*/  LEA R13, R4, R5, 0x1 ;  /* 0x00000005040d7211 */ /* 0x008fe400078e08ff */
[----:B0-----:R-:W-:Y:S01]  /*0800*/  LEA R6, P0, R12, R2, 0x1 ;  /* 0x000000020c067211 */ /* 0x001fe200078008ff */
[----:B------:R0:W-:Y:S02]  /*0810*/  STL [R1+0x94], R16 ;  /* 0x0000941001007387 */ /* 0x0001e40000100800 */
[----:B------:R-:W-:Y:S01]  /*0820*/  IMAD R3, R4, 0x2, R13 ;  /* 0x0000000204037824 */ /* 0x000fe200078e020d */
[-C--:B------:R-:W-:Y:S02]  /*0830*/  LEA.HI.X.SX32 R11, R5, R0.reuse, 0x1, P1 ;  /* 0x00000000050b7211 */ /* 0x080fe400008f0eff */
[----:B------:R-:W-:Y:S01]  /*0840*/  LEA.HI.X.SX32 R7, R12, R0, 0x1, P0 ;  /* 0x000000000c077211 */ /* 0x000fe200000f0eff */
[----:B0-----:R0:W3:Y:S01]  /*0850*/  LDG.E.U16 R16, [R8.64] ;  /* 0x0000000408107981 */ /* 0x0010e2000c1e1500 */
[----:B------:R-:W-:-:S03]  /*0860*/  IMAD R12, R4, 0x2, R3 ;  /* 0x00000002040c7824 */ /* 0x000fc600078e0203 */
[----:B----4-:R1:W-:Y:S01]  /*0870*/  STL [R1+0x90], R17 ;  /* 0x0000901101007387 */ /* 0x0103e20000100800 */
[----:B0-----:R-:W-:-:S03]  /*0880*/  LEA R8, P0, R13, R2, 0x1 ;  /* 0x000000020d087211 */ /* 0x001fc600078008ff */
[----:B------:R-:W-:Y:S01]  /*0890*/  STL [R1+0x40], R15 ;  /* 0x0000400f01007387 */ /* 0x000fe20000100800 */
[----:B------:R-:W-:-:S03]  /*08a0*/  LEA.HI.X.SX32 R9, R13, R0, 0x1, P0 ;  /* 0x000000000d097211 */ /* 0x000fc600000f0eff */
[----:B-1----:R0:W4:Y:S04]  /*08b0*/  LDG.E.U16 R17, [R6.64] ;  /* 0x0000000406117981 */ /* 0x002128000c1e1500 */
[----:B------:R1:W-:Y:S04]  /*08c0*/  STL [R1+0x74], R20 ;  /* 0x0000741401007387 */ /* 0x0003e80000100800 */
[----:B------:R5:W4:Y:S01]  /*08d0*/  LDG.E.U16 R23, [R8.64] ;  /* 0x0000000408177981 */ /* 0x000b22000c1e1500 */
[----:B0-----:R-:W-:-:S03]  /*08e0*/  LEA R6, P0, R3, R2, 0x1 ;  /* 0x0000000203067211 */ /* 0x001fc600078008ff */
[----:B-1----:R0:W4:Y:S01]  /*08f0*/  LDG.E.U16 R20, [R10.64] ;  /* 0x000000040a147981 */ /* 0x002122000c1e1500 */
[----:B------:R-:W-:-:S05]  /*0900*/  LEA.HI.X.SX32 R7, R3, R0, 0x1, P0 ;  /* 0x0000000003077211 */ /* 0x000fca00000f0eff */
[----:B------:R1:W4:Y:S01]  /*0910*/  LDG.E.U16 R25, [R6.64] ;  /* 0x0000000406197981 */ /* 0x000322000c1e1500 */
[----:B0-----:R-:W-:-:S04]  /*0920*/  LEA R10, P0, R12, R2, 0x1 ;  /* 0x000000020c0a7211 */ /* 0x001fc800078008ff */
[----:B------:R-:W-:Y:S01]  /*0930*/  LEA.HI.X.SX32 R11, R12, R0, 0x1, P0 ;  /* 0x000000000c0b7211 */ /* 0x000fe200000f0eff */
[----:B-----5:R-:W-:Y:S04]  /*0940*/  STL [R1+0x84], R14 ;  /* 0x0000840e01007387 */ /* 0x020fe80000100800 */
[----:B------:R0:W-:Y:S04]  /*0950*/  STL [R1+0x7c], R19 ;  /* 0x00007c1301007387 */ /* 0x0001e80000100800 */
[----:B0-----:R0:W5:Y:S01]  /*0960*/  LDG.E.U16 R19, [R10.64] ;  /* 0x000000040a137981 */ /* 0x001162000c1e1500 */
[----:B------:R-:W-:-:S05]  /*0970*/  LEA R5, R4, R12, 0x1 ;  /* 0x0000000c04057211 */ /* 0x000fca00078e08ff */
[----:B------:R-:W-:-:S04]  /*0980*/  IMAD R15, R4, 0x2, R5 ;  /* 0x00000002040f7824 */ /* 0x000fc800078e0205 */
[C---:B------:R-:W-:Y:S01]  /*0990*/  IMAD R13, R4.reuse, 0x2, R15 ;  /* 0x00000002040d7824 */ /* 0x040fe200078e020f */
[-C--:B------:R-:W-:Y:S02]  /*09a0*/  LEA R8, P1, R5, R2.reuse, 0x1 ;  /* 0x0000000205087211 */ /* 0x080fe400078208ff */
[----:B-1----:R-:W-:Y:S02]  /*09b0*/  LEA R6, P0, R15, R2, 0x1 ;  /* 0x000000020f067211 */ /* 0x002fe400078008ff */
[C---:B------:R-:W-:Y:S02]  /*09c0*/  LEA R3, R4.reuse, R13, 0x1 ;  /* 0x0000000d04037211 */ /* 0x040fe400078e08ff */
[-C--:B------:R-:W-:Y:S02]  /*09d0*/  LEA.HI.X.SX32 R9, R5, R0.reuse, 0x1, P1 ;  /* 0x0000000005097211 */ /* 0x080fe400008f0eff */
[----:B------:R-:W-:Y:S01]  /*09e0*/  LEA.HI.X.SX32 R7, R15, R0, 0x1, P0 ;  /* 0x000000000f077211 */ /* 0x000fe200000f0eff */
[C---:B------:R-:W-:Y:S01]  /*09f0*/  IMAD R14, R4.reuse, 0x2, R3 ;  /* 0x00000002040e7824 */ /* 0x040fe200078e0203 */
[C---:B0-----:R-:W-:Y:S01]  /*0a00*/  LEA R10, P0, R13.reuse, R2, 0x1 ;  /* 0x000000020d0a7211 */ /* 0x041fe200078008ff */
[----:B--2---:R0:W-:Y:S03]  /*0a10*/  STL [R1+0x34], R21 ;  /* 0x0000341501007387 */ /* 0x0041e60000100800 */
[----:B------:R-:W-:Y:S01]  /*0a20*/  LEA.HI.X.SX32 R11, R13, R0, 0x1, P0 ;  /* 0x000000000d0b7211 */ /* 0x000fe200000f0eff */
[C---:B------:R-:W-:Y:S01]  /*0a30*/  IMAD R5, R4.reuse, 0x2, R14 ;  /* 0x0000000204057824 */ /* 0x040fe200078e020e */
[----:B------:R1:W2:Y:S04]  /*0a40*/  LDG.E.U16 R22, [R6.64] ;  /* 0x0000000406167981 */ /* 0x0002a8000c1e1500 */
[----:B0-----:R0:W2:Y:S01]  /*0a50*/  LDG.E.U16 R21, [R8.64] ;  /* 0x0000000408157981 */ /* 0x0010a2000c1e1500 */
[----:B------:R-:W-:-:S03]  /*0a60*/  LEA R12, R4, R5, 0x1 ;  /* 0x00000005040c7211 */ /* 0x000fc600078e08ff */
[----:B------:R1:W-:Y:S01]  /*0a70*/  STL [R1+0x70], R18 ;  /* 0x0000701201007387 */ /* 0x0003e20000100800 */
[----:B0-----:R-:W-:-:S04]  /*0a80*/  LEA R8, P0, R3, R2, 0x1 ;  /* 0x0000000203087211 */ /* 0x001fc800078008ff */
[----:B------:R-:W-:Y:S01]  /*0a90*/  LEA.HI.X.SX32 R9, R3, R0, 0x1, P0 ;  /* 0x0000000003097211 */ /* 0x000fe200000f0eff */
[----:B-1----:R0:W2:Y:S01]  /*0aa0*/  LDG.E.U16 R18, [R10.64] ;  /* 0x000000040a127981 */ /* 0x0020a2000c1e1500 */
[----:B------:R-:W-:-:S03]  /*0ab0*/  IMAD R15, R4, 0x2, R12 ;  /* 0x00000002040f7824 */ /* 0x000fc600078e020c */
[----:B---3--:R-:W-:Y:S01]  /*0ac0*/  STL [R1+0x6c], R16 ;  /* 0x00006c1001007387 */ /* 0x008fe20000100800 */
[----:B0-----:R-:W-:-:S04]  /*0ad0*/  LEA R10, P0, R5, R2, 0x1 ;  /* 0x00000002050a7211 */ /* 0x001fc800078008ff */
[----:B------:R-:W-:Y:S02]  /*0ae0*/  LEA.HI.X.SX32 R11, R5, R0, 0x1, P0 ;  /* 0x00000000050b7211 */ /* 0x000fe400000f0eff */
[C---:B------:R-:W-:Y:S01]  /*0af0*/  LEA R6, P1, R14.reuse, R2, 0x1 ;  /* 0x000000020e067211 */ /* 0x040fe200078208ff */
[----:B----4-:R-:W-:Y:S03]  /*0b00*/  STL [R1+0x68], R17 ;  /* 0x0000681101007387 */ /* 0x010fe60000100800 */
[----:B------:R-:W-:-:S05]  /*0b10*/  LEA.HI.X.SX32 R7, R14, R0, 0x1, P1 ;  /* 0x000000000e077211 */ /* 0x000fca00008f0eff */
[----:B------:R0:W3:Y:S04]  /*0b20*/  LDG.E.U16 R24, [R6.64] ;  /* 0x0000000406187981 */ /* 0x0000e8000c1e1500 */
[----:B------:R1:W-:Y:S04]  /*0b30*/  STL [R1+0x30], R20 ;  /* 0x0000301401007387 */ /* 0x0003e80000100800 */
[----:B------:R4:W-:Y:S04]  /*0b40*/  STL [R1+0x64], R23 ;  /* 0x0000641701007387 */ /* 0x0009e80000100800 */
[----:B-1----:R1:W3:Y:S04]  /*0b50*/  LDG.E.U16 R20, [R8.64] ;  /* 0x0000000408147981 */ /* 0x0022e8000c1e1500 */
[----:B----4-:R4:W3:Y:S01]  /*0b60*/  LDG.E.U16 R23, [R10.64] ;  /* 0x000000040a177981 */ /* 0x0108e2000c1e1500 */
[----:B-1----:R-:W-:-:S04]  /*0b70*/  LEA R8, P0, R12, R2, 0x1 ;  /* 0x000000020c087211 */ /* 0x002fc800078008ff */
[----:B------:R-:W-:Y:S02]  /*0b80*/  LEA.HI.X.SX32 R9, R12, R0, 0x1, P0 ;  /* 0x000000000c097211 */ /* 0x000fe400000f0eff */
[C---:B----4-:R-:W-:Y:S01]  /*0b90*/  LEA R10, P0, R15.reuse, R2, 0x1 ;  /* 0x000000020f0a7211 */ /* 0x050fe200078008ff */
[----:B------:R-:W-:Y:S03]  /*0ba0*/  STL [R1+0x5c], R25 ;  /* 0x00005c1901007387 */ /* 0x000fe60000100800 */
[----:B------:R-:W-:-:S05]  /*0bb0*/  LEA.HI.X.SX32 R11, R15, R0, 0x1, P0 ;  /* 0x000000000f0b7211 */ /* 0x000fca00000f0eff */
[----:B------:R1:W4:Y:S04]  /*0bc0*/  LDG.E.U16 R29, [R10.64] ;  /* 0x000000040a1d7981 */ /* 0x000328000c1e1500 */
[----:B-----5:R5:W-:Y:S04]  /*0bd0*/  STL [R1+0x54], R19 ;  /* 0x0000541301007387 */ /* 0x020be80000100800 */
[----:B-----5:R5:W4:Y:S01]  /*0be0*/  LDG.E.U16 R19, [R8.64] ;  /* 0x0000000408137981 */ /* 0x020b22000c1e1500 */
[----:B------:R-:W-:-:S05]  /*0bf0*/  IMAD R13, R4, 0x2, R15 ;  /* 0x00000002040d7824 */ /* 0x000fca00078e020f */
[----:B------:R-:W-:-:S05]  /*0c00*/  LEA R16, R4, R13, 0x1 ;  /* 0x0000000d04107211 */ /* 0x000fca00078e08ff */
[----:B------:R-:W-:-:S04]  /*0c10*/  IMAD R3, R4, 0x2, R16 ;  /* 0x0000000204037824 */ /* 0x000fc800078e0210 */
[----:B------:R-:W-:Y:S01]  /*0c20*/  IMAD R17, R4, 0x2, R3 ;  /* 0x0000000204117824 */ /* 0x000fe200078e0203 */
[----:B-----5:R-:W-:-:S04]  /*0c30*/  LEA R8, P0, R16, R2, 0x1 ;  /* 0x0000000210087211 */ /* 0x020fc800078008ff */
[----:B------:R-:W-:Y:S02]  /*0c40*/  LEA R5, R4, R17, 0x1 ;  /* 0x0000001104057211 */ /* 0x000fe400078e08ff */
[----:B------:R-:W-:Y:S02]  /*0c50*/  LEA.HI.X.SX32 R9, R16, R0, 0x1, P0 ;  /* 0x0000000010097211 */ /* 0x000fe400000f0eff */
[-C--:B-1----:R-:W-:Y:S01]  /*0c60*/  LEA R10, P0, R3, R2.reuse, 0x1 ;  /* 0x00000002030a7211 */ /* 0x082fe200078008ff */
[C---:B0-----:R-:W-:Y:S01]  /*0c70*/  IMAD R6, R4.reuse, 0x2, R5 ;  /* 0x0000000204067824 */ /* 0x041fe200078e0205 */
[----:B------:R-:W-:Y:S01]  /*0c80*/  LEA R12, P1, R13, R2, 0x1 ;  /* 0x000000020d0c7211 */ /* 0x000fe200078208ff */
[----:B------:R0:W5:Y:S01]  /*0c90*/  LDG.E.U16 R28, [R8.64] ;  /* 0x00000004081c7981 */ /* 0x000162000c1e1500 */
[-C--:B------:R-:W-:Y:S01]  /*0ca0*/  LEA.HI.X.SX32 R11, R3, R0.reuse, 0x1, P0 ;  /* 0x00000000030b7211 */ /* 0x080fe200000f0eff */
[----:B------:R-:W-:Y:S01]  /*0cb0*/  IMAD R14, R4, 0x2, R6 ;  /* 0x00000002040e7824 */ /* 0x000fe200078e0206 */
[----:B------:R-:W-:-:S03]  /*0cc0*/  LEA.HI.X.SX32 R13, R13, R0, 0x1, P1 ;  /* 0x000000000d0d7211 */ /* 0x000fc600008f0eff */
[----:B------:R1:W5:Y:S01]  /*0cd0*/  LDG.E.U16 R27, [R10.64] ;  /* 0x000000040a1b7981 */ /* 0x000362000c1e1500 */
[C---:B0-----:R-:W-:Y:S02]  /*0ce0*/  LEA R8, P0, R17.reuse, R2, 0x1 ;  /* 0x0000000211087211 */ /* 0x041fe400078008ff */
[----:B------:R-:W-:Y:S02]  /*0cf0*/  LEA R7, R4, R14, 0x1 ;  /* 0x0000000e04077211 */ /* 0x000fe400078e08ff */
[----:B------:R-:W-:Y:S02]  /*0d00*/  LEA.HI.X.SX32 R9, R17, R0, 0x1, P0 ;  /* 0x0000000011097211 */ /* 0x000fe400000f0eff */
[----:B-1----:R-:W-:Y:S01]  /*0d10*/  LEA R10, P0, R6, R2, 0x1 ;  /* 0x00000002060a7211 */ /* 0x002fe200078008ff */
[----:B--2---:R-:W-:Y:S01]  /*0d20*/  STL [R1+0x2c], R21 ;  /* 0x00002c1501007387 */ /* 0x004fe20000100800 */
[----:B------:R-:W-:Y:S02]  /*0d30*/  IMAD R15, R4, 0x2, R7 ;  /* 0x00000002040f7824 */ /* 0x000fe400078e0207 */
[----:B------:R-:W-:Y:S01]  /*0d40*/  LEA.HI.X.SX32 R11, R6, R0, 0x1, P0 ;  /* 0x00000000060b7211 */ /* 0x000fe200000f0eff */
[----:B------:R0:W-:Y:S04]  /*0d50*/  STL [R1+0x50], R22 ;  /* 0x0000501601007387 */ /* 0x0001e80000100800 */
[----:B------:R1:W2:Y:S04]  /*0d60*/  LDG.E.U16 R26, [R8.64] ;  /* 0x00000004081a7981 */ /* 0x0002a8000c1e1500 */
[----:B0-----:R0:W2:Y:S01]  /*0d70*/  LDG.E.U16 R22, [R12.64] ;  /* 0x000000040c167981 */ /* 0x0010a2000c1e1500 */
[----:B-1----:R-:W-:-:S02]  /*0d80*/  LEA R8, P0, R14, R2, 0x1 ;  /* 0x000000020e087211 */ /* 0x002fc400078008ff */
[C---:B0-----:R-:W-:Y:S02]  /*0d90*/  LEA R12, P1, R5.reuse, R2, 0x1 ;  /* 0x00000002050c7211 */ /* 0x041fe400078208ff */
[-C--:B------:R-:W-:Y:S02]  /*0da0*/  LEA.HI.X.SX32 R9, R14, R0.reuse, 0x1, P0 ;  /* 0x000000000e097211 */ /* 0x080fe400000f0eff */
[----:B------:R-:W-:Y:S02]  /*0db0*/  LEA.HI.X.SX32 R13, R5, R0, 0x1, P1 ;  /* 0x00000000050d7211 */ /* 0x000fe400008f0eff */
[C---:B------:R-:W-:Y:S01]  /*0dc0*/  LEA R14, P1, R15.reuse, R2, 0x1 ;  /* 0x000000020f0e7211 */ /* 0x040fe200078208ff */
[----:B------:R-:W-:Y:S01]  /*0dd0*/  IMAD R21, R4, 0x2, R15 ;  /* 0x0000000204157824 */ /* 0x000fe200078e020f */
[----:B------:R-:W-:Y:S02]  /*0de0*/  STL [R1+0x48], R18 ;  /* 0x0000481201007387 */ /* 0x000fe40000100800 */
[----:B------:R-:W-:-:S02]  /*0df0*/  LEA.HI.X.SX32 R15, R15, R0, 0x1, P1 ;  /* 0x000000000f0f7211 */ /* 0x000fc400008f0eff */
[----:B------:R0:W5:Y:S04]  /*0e00*/  LDG.E.U16 R25, [R12.64] ;  /* 0x000000040c197981 */ /* 0x000168000c1e1500 */
[----:B---3--:R-:W-:Y:S04]  /*0e10*/  STL [R1+0x3c], R20 ;  /* 0x00003c1401007387 */ /* 0x008fe80000100800 */
[----:B------:R1:W-:Y:S04]  /*0e20*/  STL [R1+0x28], R24 ;  /* 0x0000281801007387 */ /* 0x0003e80000100800 */
[----:B------:R3:W-:Y:S01]  /*0e30*/  STL [R1+0x38], R23 ;  /* 0x0000381701007387 */ /* 0x0007e20000100800 */
[----:B0-----:R-:W-:-:S02]  /*0e40*/  LEA R12, P0, R7, R2, 0x1 ;  /* 0x00000002070c7211 */ /* 0x001fc400078008ff */
[----:B------:R-:W-:Y:S01]  /*0e50*/  LEA R16, R4, R21, 0x1 ;  /* 0x0000001504107211 */ /* 0x000fe200078e08ff */
[----:B-1----:R0:W5:Y:S04]  /*0e60*/  LDG.E.U16 R24, [R10.64] ;  /* 0x000000040a187981 */ /* 0x002168000c1e1500 */
[----:B---3--:R1:W3:Y:S04]  /*0e70*/  LDG.E.U16 R23, [R8.64] ;  /* 0x0000000408177981 */ /* 0x0082e8000c1e1500 */
[----:B----4-:R-:W-:Y:S04]  /*0e80*/  STL [R1+0x24], R19 ;  /* 0x0000241301007387 */ /* 0x010fe80000100800 */
[----:B------:R4:W-:Y:S04]  /*0e90*/  STL [R1+0x20], R29 ;  /* 0x0000201d01007387 */ /* 0x0009e80000100800 */
[----:B----4-:R-:W4:Y:S04]  /*0ea0*/  LDG.E.U16 R29, [R14.64] ;  /* 0x000000040e1d7981 */ /* 0x010f28000c1e1500 */
[----:B--2---:R-:W-:Y:S04]  /*0eb0*/  STL [R1+0x1c], R22 ;  /* 0x00001c1601007387 */ /* 0x004fe80000100800 */
[----:B-----5:R-:W-:Y:S04]  /*0ec0*/  STL [R1+0x18], R28 ;  /* 0x0000181c01007387 */ /* 0x020fe80000100800 */
[----:B----4-:R2:W-:Y:S04]  /*0ed0*/  STL [R1+0x664], R29 ;  /* 0x0006641d01007387 */ /* 0x0105e80000100800 */
[----:B--2---:R-:W2:Y:S01]  /*0ee0*/  LDL.LU R29, [R1+0x30] ;  /* 0x00003000011d7983 */ /* 0x004ea20000300800 */
[----:B------:R-:W-:-:S02]  /*0ef0*/  LEA.HI.X.SX32 R13, R7, R0, 0x1, P0 ;  /* 0x00000000070d7211 */ /* 0x000fc400000f0eff */
[----:B0-----:R-:W-:-:S03]  /*0f00*/  LEA R10, P0, R21, R2, 0x1 ;  /* 0x00000002150a7211 */ /* 0x001fc600078008ff */
[----:B------:R0:W4:Y:S04]  /*0f10*/  LDG.E.U16 R22, [R12.64] ;  /* 0x000000040c167981 */ /* 0x000128000c1e1500 */
[----:B--2---:R2:W-:Y:S04]  /*0f20*/  STL [R1+0x668], R29 ;  /* 0x0006681d01007387 */ /* 0x0045e80000100800 */
[----:B--2---:R-:W2:Y:S01]  /*0f30*/  LDL.LU R29, [R1+0x34] ;  /* 0x00003400011d7983 */ /* 0x004ea20000300800 */
[----:B------:R-:W-:Y:S02]  /*0f40*/  LEA.HI.X.SX32 R11, R21, R0, 0x1, P0 ;  /* 0x00000000150b7211 */ /* 0x000fe400000f0eff */
[C---:B0-----:R-:W-:Y:S01]  /*0f50*/  LEA R12, P0, R16.reuse, R2, 0x1 ;  /* 0x00000002100c7211 */ /* 0x041fe200078008ff */
[----:B------:R0:W-:Y:S03]  /*0f60*/  STL [R1+0x14], R27 ;  /* 0x0000141b01007387 */ /* 0x0001e60000100800 */
[----:B------:R-:W-:Y:S01]  /*0f70*/  LEA.HI.X.SX32 R13, R16, R0, 0x1, P0 ;  /* 0x00000000100d7211 */ /* 0x000fe200000f0eff */
[C---:B------:R-:W-:Y:S01]  /*0f80*/  IMAD R3, R4.reuse, 0x2, R16 ;  /* 0x0000000204037824 */ /* 0x040fe200078e0210 */
[----:B------:R5:W3:Y:S04]  /*0f90*/  LDG.E.U16 R28, [R10.64] ;  /* 0x000000040a1c7981 */ /* 0x000ae8000c1e1500 */
[----:B0-----:R0:W3:Y:S01]  /*0fa0*/  LDG.E.U16 R27, [R12.64] ;  /* 0x000000040c1b7981 */ /* 0x0010e2000c1e1500 */
[----:B------:R-:W-:-:S05]  /*0fb0*/  IMAD R18, R4, 0x2, R3 ;  /* 0x0000000204127824 */ /* 0x000fca00078e0203 */
[----:B------:R-:W-:-:S05]  /*0fc0*/  LEA R20, R4, R18, 0x1 ;  /* 0x0000001204147211 */ /* 0x000fca00078e08ff */
[----:B------:R-:W-:-:S04]  /*0fd0*/  IMAD R5, R4, 0x2, R20 ;  /* 0x0000000204057824 */ /* 0x000fc800078e0214 */
[----:B------:R-:W-:-:S05]  /*0fe0*/  IMAD R6, R4, 0x2, R5 ;  /* 0x0000000204067824 */ /* 0x000fca00078e0205 */
[C---:B------:R-:W-:Y:S01]  /*0ff0*/  LEA R17, R4.reuse, R6, 0x1 ;  /* 0x0000000604117211 */ /* 0x040fe200078e08ff */
[----:B--2---:R2:W-:Y:S04]  /*1000*/  STL [R1+0x66c], R29 ;  /* 0x00066c1d01007387 */ /* 0x0045e80000100800 */
[----:B--2---:R-:W2:Y:S01]  /*1010*/  LDL.LU R29, [R1+0x58] ;  /* 0x00005800011d7983 */ /* 0x004ea20000300800 */
[----:B------:R-:W-:-:S04]  /*1020*/  IMAD R19, R4, 0x2, R17 ;  /* 0x0000000204137824 */ /* 0x000fc800078e0211 */
[----:B------:R-:W-:-:S05]  /*1030*/  IMAD R7, R4, 0x2, R19 ;  /* 0x0000000204077824 */ /* 0x000fca00078e0213 */
[----:B-1----:R-:W-:-:S05]  /*1040*/  LEA R8, R4, R7, 0x1 ;  /* 0x0000000704087211 */ /* 0x002fca00078e08ff */
[----:B------:R-:W-:-:S04]  /*1050*/  IMAD R21, R4, 0x2, R8 ;  /* 0x0000000204157824 */ /* 0x000fc800078e0208 */
[----:B------:R-:W-:Y:S01]  /*1060*/  IMAD R9, R4, 0x2, R21 ;  /* 0x0000000204097824 */ /* 0x000fe200078e0215 */
[----:B------:R-:W-:-:S04]  /*1070*/  LEA R14, P0, R18, R2, 0x1 ;  /* 0x00000002120e7211 */ /* 0x000fc800078008ff */
[----:B-----5:R-:W-:Y:S02]  /*1080*/  LEA R10, R4, R9, 0x1 ;  /* 0x00000009040a7211 */ /* 0x020fe400078e08ff */
[----:B------:R-:W-:-:S03]  /*1090*/  LEA R16, P1, R17, R2, 0x1 ;  /* 0x0000000211107211 */ /* 0x000fc600078208ff */
[----:B------:R-:W-:Y:S01]  /*10a0*/  IMAD R11, R4, 0x2, R10 ;  /* 0x00000002040b7824 */ /* 0x000fe200078e020a */
[----:B------:R-:W-:-:S03]  /*10b0*/  LEA.HI.X.SX32 R15, R18, R0, 0x1, P0 ;  /* 0x00000000120f7211 */ /* 0x000fc600000f0eff */
[----:B------:R-:W-:Y:S01]  /*10c0*/  IMAD R18, R4, 0x2, R11 ;  /* 0x0000000204127824 */ /* 0x000fe200078e020b */
[----:B0-----:R-:W-:Y:S02]  /*10d0*/  LEA R12, P0, R21, R2, 0x1 ;  /* 0x00000002150c7211 */ /* 0x001fe400078008ff */
[-C--:B------:R-:W-:Y:S02]  /*10e0*/  LEA.HI.X.SX32 R17, R17, R0.reuse, 0x1, P1 ;  /* 0x0000000011117211 */ /* 0x080fe400008f0eff */
[----:B------:R-:W-:-:S05]  /*10f0*/  LEA.HI.X.SX32 R13, R21, R0, 0x1, P0 ;  /* 0x00000000150d7211 */ /* 0x000fca00000f0eff */
[----:B------:R0:W5:Y:S04]  /*1100*/  LDG.E.U16 R21, [R12.64] ;  /* 0x000000040c157981 */ /* 0x000168000c1e1500 */
[----:B--2---:R1:W-:Y:S04]  /*1110*/  STL [R1+0x670], R29 ;  /* 0x0006701d01007387 */ /* 0x0043e80000100800 */
[----:B-1----:R-:W2:Y:S04]  /*1120*/  LDL.LU R29, [R1+0x60] ;  /* 0x00006000011d7983 */ /* 0x002ea80000300800 */
[----:B------:R1:W-:Y:S04]  /*1130*/  STL [R1+0x10], R26 ;  /* 0x0000101a01007387 */ /* 0x0003e80000100800 */
[----:B------:R-:W-:Y:S04]  /*1140*/  STL [R1+0xc], R25 ;  /* 0x00000c1901007387 */ /* 0x000fe80000100800 */
[----:B------:R-:W-:Y:S04]  /*1150*/  STL [R1+0x8], R24 ;  /* 0x0000081801007387 */ /* 0x000fe80000100800 */
[----:B-1----:R1:W5:Y:S04]  /*1160*/  LDG.E.U16 R26, [R14.64] ;  /* 0x000000040e1a7981 */ /* 0x002368000c1e1500 */
[----:B---3--:R-:W-:Y:S04]  /*1170*/  STL [R1+0x644], R27 ;  /* 0x0006441b01007387 */ /* 0x008fe80000100800 */
[----:B------:R3:W-:Y:S01]  /*1180*/  STL [R1+0x4], R23 ;  /* 0x0000041701007387 */ /* 0x0007e20000100800 */
[----:B-1----:R-:W-:-:S04]  /*1190*/  LEA R14, P1, R18, R2, 0x1 ;  /* 0x00000002120e7211 */ /* 0x002fc800078208ff */
[----:B------:R-:W-:Y:S01]  /*11a0*/  LEA.HI.X.SX32 R15, R18, R0, 0x1, P1 ;  /* 0x00000000120f7211 */ /* 0x000fe200008f0eff */
[----:B---3--:R1:W3:Y:S01]  /*11b0*/  LDG.E.U16 R23, [R16.64] ;  /* 0x0000000410177981 */ /* 0x0082e2000c1e1500 */
[----:B0-----:R-:W-:Y:S02]  /*11c0*/  LEA R12, P1, R19, R2, 0x1 ;  /* 0x00000002130c7211 */ /* 0x001fe400078208ff */
[----:B------:R-:W-:Y:S02]  /*11d0*/  LEA R18, R4, R18, 0x1 ;  /* 0x0000001204127211 */ /* 0x000fe400078e08ff */
[----:B-1----:R-:W-:-:S04]  /*11e0*/  LEA R16, P0, R20, R2, 0x1 ;  /* 0x0000000214107211 */ /* 0x002fc800078008ff */
[-C--:B------:R-:W-:Y:S02]  /*11f0*/  LEA.HI.X.SX32 R17, R20, R0.reuse, 0x1, P0 ;  /* 0x0000000014117211 */ /* 0x080fe400000f0eff */
[----:B------:R0:W3:Y:S01]  /*1200*/  LDG.E.U16 R20, [R14.64] ;  /* 0x000000040e147981 */ /* 0x0000e2000c1e1500 */
[----:B------:R-:W-:-:S03]  /*1210*/  LEA.HI.X.SX32 R13, R19, R0, 0x1, P1 ;  /* 0x00000000130d7211 */ /* 0x000fc600008f0eff */
[----:B------:R1:W3:Y:S01]  /*1220*/  LDG.E.U16 R19, [R16.64] ;  /* 0x0000000410137981 */ /* 0x0002e2000c1e1500 */
[----:B0-----:R-:W-:-:S04]  /*1230*/  LEA R14, P0, R9, R2, 0x1 ;  /* 0x00000002090e7211 */ /* 0x001fc800078008ff */
[----:B------:R-:W-:Y:S02]  /*1240*/  LEA.HI.X.SX32 R15, R9, R0, 0x1, P0 ;  /* 0x00000000090f7211 */ /* 0x000fe400000f0eff */
[C---:B-1----:R-:W-:Y:S01]  /*1250*/  LEA R16, P1, R18.reuse, R2, 0x1 ;  /* 0x0000000212107211 */ /* 0x042fe200078208ff */
[----:B------:R0:W3:Y:S03]  /*1260*/  LDG.E.U16 R9, [R12.64] ;  /* 0x000000040c097981 */ /* 0x0000e6000c1e1500 */
[----:B------:R-:W-:Y:S01]  /*1270*/  LEA.HI.X.SX32 R17, R18, R0, 0x1, P1 ;  /* 0x0000000012117211 */ /* 0x000fe200008f0eff */
[----:B----4-:R1:W-:Y:S01]  /*1280*/  STL [R1], R22 ;  /* 0x0000001601007387 */ /* 0x0103e20000100800 */
[----:B------:R-:W-:Y:S01]  /*1290*/  IMAD R25, R4, 0x2, R18 ;  /* 0x0000000204197824 */ /* 0x000fe200078e0212 */
[C---:B0-----:R-:W-:Y:S02]  /*12a0*/  LEA R12, P0, R5.reuse, R2, 0x1 ;  /* 0x00000002050c7211 */ /* 0x041fe400078008ff */
[----:B-1----:R0:W4:Y:S02]  /*12b0*/  LDG.E.U16 R22, [R14.64] ;  /* 0x000000040e167981 */ /* 0x002124000c1e1500 */
[----:B------:R-:W-:-:S02]  /*12c0*/  LEA.HI.X.SX32 R13, R5, R0, 0x1, P0 ;  /* 0x00000000050d7211 */ /* 0x000fc400000f0eff */
[----:B------:R1:W3:Y:S01]  /*12d0*/  LDG.E.U16 R5, [R16.64] ;  /* 0x0000000410057981 */ /* 0x0002e2000c1e1500 */
[----:B0-----:R-:W-:-:S04]  /*12e0*/  LEA R14, P1, R7, R2, 0x1 ;  /* 0x00000002070e7211 */ /* 0x001fc800078208ff */
[----:B------:R-:W-:Y:S02]  /*12f0*/  LEA.HI.X.SX32 R15, R7, R0, 0x1, P1 ;  /* 0x00000000070f7211 */ /* 0x000fe400008f0eff */
[C---:B-1----:R-:W-:Y:S01]  /*1300*/  LEA R16, P0, R10.reuse, R2, 0x1 ;  /* 0x000000020a107211 */ /* 0x042fe200078008ff */
[----:B------:R0:W3:Y:S03]  /*1310*/  LDG.E.U16 R7, [R12.64] ;  /* 0x000000040c077981 */ /* 0x0000e6000c1e1500 */
[----:B------:R-:W-:Y:S01]  /*1320*/  LEA.HI.X.SX32 R17, R10, R0, 0x1, P0 ;  /* 0x000000000a117211 */ /* 0x000fe200000f0eff */
[----:B------:R1:W4:Y:S01]  /*1330*/  LDG.E.U16 R18, [R14.64] ;  /* 0x000000040e127981 */ /* 0x000322000c1e1500 */
[----:B------:R-:W-:-:S03]  /*1340*/  LEA R4, R4, R25, 0x1 ;  /* 0x0000001904047211 */ /* 0x000fc600078e08ff */
[----:B------:R1:W5:Y:S01]  /*1350*/  LDG.E.U16 R24, [R16.64] ;  /* 0x0000000410187981 */ /* 0x000362000c1e1500 */
[-C--:B0-----:R-:W-:Y:S02]  /*1360*/  LEA R12, P1, R25, R2.reuse, 0x1 ;  /* 0x00000002190c7211 */ /* 0x081fe400078208ff */
[----:B-1----:R-:W-:Y:S02]  /*1370*/  LEA R14, P0, R3, R2, 0x1 ;  /* 0x00000002030e7211 */ /* 0x002fe400078008ff */
[-C--:B------:R-:W-:Y:S02]  /*1380*/  LEA.HI.X.SX32 R13, R25, R0.reuse, 0x1, P1 ;  /* 0x00000000190d7211 */ /* 0x080fe400008f0eff */
[----:B------:R-:W-:Y:S02]  /*1390*/  LEA.HI.X.SX32 R15, R3, R0, 0x1, P0 ;  /* 0x00000000030f7211 */ /* 0x000fe400000f0eff */
[C---:B------:R-:W-:Y:S01]  /*13a0*/  LEA R16, P0, R6.reuse, R2, 0x1 ;  /* 0x0000000206107211 */ /* 0x040fe200078008ff */
[----:B------:R0:W5:Y:S03]  /*13b0*/  LDG.E.U16 R25, [R12.64] ;  /* 0x000000040c197981 */ /* 0x000166000c1e1500 */
[----:B------:R-:W-:Y:S01]  /*13c0*/  LEA.HI.X.SX32 R17, R6, R0, 0x1, P0 ;  /* 0x0000000006117211 */ /* 0x000fe200000f0eff */
[----:B------:R1:W5:Y:S04]  /*13d0*/  LDG.E.U16 R14, [R14.64] ;  /* 0x000000040e0e7981 */ /* 0x000368000c1e1500 */
[----:B------:R1:W5:Y:S01]  /*13e0*/  LDG.E.U16 R16, [R16.64] ;  /* 0x0000000410107981 */ /* 0x000362000c1e1500 */
[----:B0-----:R-:W-:-:S04]  /*13f0*/  LEA R12, P1, R8, R2, 0x1 ;  /* 0x00000002080c7211 */ /* 0x001fc800078208ff */
[----:B------:R-:W-:-:S05]  /*1400*/  LEA.HI.X.SX32 R13, R8, R0, 0x1, P1 ;  /* 0x00000000080d7211 */ /* 0x000fca00008f0eff */
[----:B------:R0:W5:Y:S04]  /*1410*/  LDG.E.U16 R12, [R12.64] ;  /* 0x000000040c0c7981 */ /* 0x000168000c1e1500 */
[----:B------:R-:W0:Y:S04]  /*1420*/  S2R R27, SR_TID.X ;  /* 0x00000000001b7919 */ /* 0x000e280000002100 */
[----:B-1----:R-:W1:Y:S01]  /*1430*/  S2R R15, SR_TID.X ;  /* 0x00000000000f7919 */ /* 0x002e620000002100 */
[-C--:B------:R-:W-:Y:S02]  /*1440*/  LEA R10, P0, R11, R2.reuse, 0x1 ;  /* 0x000000020b0a7211 */ /* 0x080fe400078008ff */
[----:B------:R-:W-:-:S04]  /*1450*/  LEA R2, P1, R4, R2, 0x1 ;  /* 0x0000000204027211 */ /* 0x000fc800078208ff */
[-C--:B------:R-:W-:Y:S02]  /*1460*/  LEA.HI.X.SX32 R3, R4, R0.reuse, 0x1, P1 ;  /* 0x0000000004037211 */ /* 0x080fe400008f0eff */
[----:B------:R-:W-:-:S03]  /*1470*/  LEA.HI.X.SX32 R11, R11, R0, 0x1, P0 ;  /* 0x000000000b0b7211 */ /* 0x000fc600000f0eff */
[----:B------:R1:W5:Y:S04]  /*1480*/  LDG.E.U16 R2, [R2.64] ;  /* 0x0000000402027981 */ /* 0x000368000c1e1500 */
[----:B------:R2:W5:Y:S01]  /*1490*/  LDG.E.U16 R10, [R10.64] ;  /* 0x000000040a0a7981 */ /* 0x000562000c1e1500 */
[----:B0-----:R-:W-:Y:S02]  /*14a0*/  LOP3.LUT R27, R27, 0xff, RZ, 0xc0, !PT ;  /* 0x000000ff1b1b7812 */ /* 0x001fe400078ec0ff */
[----:B-1----:R-:W-:-:S03]  /*14b0*/  SHF.R.S32.HI R3, RZ, 0x8, R15 ;  /* 0x00000008ff037819 */ /* 0x002fc6000001140f */
[----:B------:R-:W-:Y:S01]  /*14c0*/  IMAD.SHL.U32 R0, R27, 0x2, RZ ;  /* 0x000000021b007824 */ /* 0x000fe200078e00ff */
[----:B------:R-:W-:-:S04]  /*14d0*/  SGXT R3, R3, 0x1 ;  /* 0x000000010303781a */ /* 0x000fc80000000200 */
[----:B------:R-:W-:Y:S02]  /*14e0*/  LOP3.LUT R0, R0, 0x210, R3, 0x78, !PT ;  /* 0x0000021000007812 */ /* 0x000fe400078e7803 */
[----:B------:R-:W-:-:S04]  /*14f0*/  MOV R3, 0x1 ;  /* 0x0000000100037802 */ /* 0x000fc80000000f00 */
[----:B------:R-:W-:Y:S01]  /*1500*/  ISETP.LE.AND P0, PT, R3, c[0x0][0x1d0], PT ;  /* 0x0000740003007a0c */ /* 0x000fe20003f03270 */
[----:B--2---:R-:W-:Y:S04]  /*1510*/  STS.U16 [R0], R29 ;  /* 0x0000001d00007388 */ /* 0x004fe80000000400 */
[----:B---3--:R-:W-:Y:S04]  /*1520*/  STL [R1+0x648], R7 ;  /* 0x0006480701007387 */ /* 0x008fe80000100800 */
[----:B----4-:R-:W-:Y:S04]  /*1530*/  STL [R1+0x64c], R18 ;  /* 0x00064c1201007387 */ /* 0x010fe80000100800 */
[----:B-----5:R-:W-:Y:S04]  /*1540*/  STL [R1+0x650], R24 ;  /* 0x0006501801007387 */ /* 0x020fe80000100800 */
[----:B------:R-:W-:Y:S04]  /*1550*/  STL [R1+0x654], R25 ;  /* 0x0006541901007387 */ /* 0x000fe80000100800 */
[----:B------:R-:W2:Y:S04]  /*1560*/  LDL.LU R6, [R1+0x40] ;  /* 0x0000400001067983 */ /* 0x000ea80000300800 */
[----:B------:R-:W-:Y:S04]  /*1570*/  STL [R1+0x658], R14 ;  /* 0x0006580e01007387 */ /* 0x000fe80000100800 */
[----:B------:R-:W3:Y:S04]  /*1580*/  LDL.LU R8, [R1+0x44] ;  /* 0x0000440001087983 */ /* 0x000ee80000300800 */
[----:B------:R-:W4:Y:S04]  /*1590*/  LDL.LU R17, [R1+0x4c] ;  /* 0x00004c0001117983 */ /* 0x000f280000300800 */
[----:B------:R-:W-:Y:S04]  /*15a0*/  STL [R1+0x65c], R16 ;  /* 0x00065c1001007387 */ /* 0x000fe80000100800 */
[----:B------:R-:W5:Y:S04]  /*15b0*/  LDL.LU R13, [R1+0xc] ;  /* 0x00000c00010d7983 */ /* 0x000f680000300800 */
[----:B------:R0:W-:Y:S04]  /*15c0*/  STL [R1+0x660], R12 ;  /* 0x0006600c01007387 */ /* 0x0001e80000100800 */
[----:B0-----:R-:W2:Y:S04]  /*15d0*/  LDL.LU R12, [R1+0x1c] ;  /* 0x00001c00010c7983 */ /* 0x001ea80000300800 */
[----:B------:R-:W2:Y:S04]  /*15e0*/  LDL.LU R11, [R1+0x28] ;  /* 0x00002800010b7983 */ /* 0x000ea80000300800 */
        /* <DEDUP_REMOVED lines=10> */
[----:B--2---:R0:W-:Y:S04]  /*1690*/  STS.U16 [R0+0x1000], R29 ;  /* 0x0010001d00007388 */ /* 0x0041e80000000400 */
[----:B0-----:R-:W2:Y:S04]  /*16a0*/  LDL.LU R29, [R1+0x66c] ;  /* 0x00066c00011d7983 */ /* 0x001ea80000300800 */
[----:B----4-:R0:W-:Y:S04]  /*16b0*/  STS.U16 [R0+0x2000], R17 ;  /* 0x0020001100007388 */ /* 0x0101e80000000400 */
[----:B---3--:R1:W-:Y:S04]  /*16c0*/  STS.U16 [R0+0x3000], R8 ;  /* 0x0030000800007388 */ /* 0x0083e80000000400 */
[----:B------:R3:W-:Y:S04]  /*16d0*/  STS.U16 [R0+0x4000], R6 ;  /* 0x0040000600007388 */ /* 0x0007e80000000400 */
[----:B0-----:R-:W4:Y:S04]  /*16e0*/  LDL.LU R17, [R1+0x38] ;  /* 0x0000380001117983 */ /* 0x001f280000300800 */
[----:B-1----:R-:W4:Y:S04]  /*16f0*/  LDL.LU R8, [R1+0x18] ;  /* 0x0000180001087983 */ /* 0x002f280000300800 */
[----:B---3--:R-:W3:Y:S04]  /*1700*/  LDL.LU R6, [R1+0x8] ;  /* 0x0000080001067983 */ /* 0x008ee80000300800 */
[----:B--2---:R0:W-:Y:S04]  /*1710*/  STS.U16 [R0+0x5000], R29 ;  /* 0x0050001d00007388 */ /* 0x0041e80000000400 */
[----:B0-----:R-:W2:Y:S04]  /*1720*/  LDL.LU R29, [R1+0x668] ;  /* 0x00066800011d7983 */ /* 0x001ea80000300800 */
[----:B------:R-:W-:Y:S04]  /*1730*/  STS.U16 [R0+0x7000], R3 ;  /* 0x0070000300007388 */ /* 0x000fe80000000400 */
[----:B--2---:R0:W-:Y:S04]  /*1740*/  STS.U16 [R0+0x6000], R29 ;  /* 0x0060001d00007388 */ /* 0x0041e80000000400 */
[----:B0-----:R-:W2:Y:S01]  /*1750*/  LDL.LU R29, [R1+0x664] ;  /* 0x00066400011d7983 */ /* 0x001ea20000300800 */
[----:B------:R-:W-:-:S03]  /*1760*/  LOP3.LUT R3, R0, 0x20, RZ, 0x3c, !PT ;  /* 0x0000002000037812 */ /* 0x000fc600078e3cff */
[----:B------:R-:W-:Y:S04]  /*1770*/  STS.U16 [R0+0x8000], R11 ;  /* 0x0080000b00007388 */ /* 0x000fe80000000400 */
[----:B------:R0:W-:Y:S04]  /*1780*/  STS.U16 [R0+0x9000], R12 ;  /* 0x0090000c00007388 */ /* 0x0001e80000000400 */
[----:B-----5:R-:W-:Y:S04]  /*1790*/  STS.U16 [R0+0xa000], R13 ;  /* 0x00a0000d00007388 */ /* 0x020fe80000000400 */
[----:B------:R-:W-:Y:S04]  /*17a0*/  STS.U16 [R0+0xc000], R26 ;  /* 0x00c0001a00007388 */ /* 0x000fe80000000400 */
[----:B------:R-:W-:Y:S04]  /*17b0*/  STS.U16 [R0+0xd000], R23 ;  /* 0x00d0001700007388 */ /* 0x000fe80000000400 */
[----:B------:R-:W-:Y:S04]  /*17c0*/  STS.U16 [R0+0xe000], R21 ;  /* 0x00e0001500007388 */ /* 0x000fe80000000400 */
[----:B------:R-:W-:Y:S04]  /*17d0*/  STS.U16 [R0+0xf000], R20 ;  /* 0x00f0001400007388 */ /* 0x000fe80000000400 */
[----:B0-----:R-:W3:Y:S04]  /*17e0*/  LDL.LU R12, [R1+0xac] ;  /* 0x0000ac00010c7983 */ /* 0x001ee80000300800 */
[----:B--2---:R-:W-:Y:S04]  /*17f0*/  STS.U16 [R0+0xb000], R29 ;  /* 0x00b0001d00007388 */ /* 0x004fe80000000400 */
[----:B------:R0:W-:Y:S04]  /*1800*/  STS.U16 [R3+0x1400], R16 ;  /* 0x0014001003007388 */ /* 0x0001e80000000400 */
[----:B------:R1:W-:Y:S04]  /*1810*/  STS.U16 [R3+0x2400], R14 ;  /* 0x0024000e03007388 */ /* 0x0003e80000000400 */
[----:B------:R2:W-:Y:S04]  /*1820*/  STS.U16 [R3+0x3400], R25 ;  /* 0x0034001903007388 */ /* 0x0005e80000000400 */
[----:B0-----:R-:W5:Y:S04]  /*1830*/  LDL.LU R16, [R1+0xa4] ;  /* 0x0000a40001107983 */ /* 0x001f680000300800 */
[----:B-1----:R-:W5:Y:S04]  /*1840*/  LDL.LU R14, [R1+0x9c] ;  /* 0x00009c00010e7983 */ /* 0x002f680000300800 */
[----:B------:R0:W-:Y:S04]  /*1850*/  STS.U16 [R3+0x4400], R24 ;  /* 0x0044001803007388 */ /* 0x0001e80000000400 */
[----:B--2---:R-:W2:Y:S04]  /*1860*/  LDL.LU R25, [R1+0x94] ;  /* 0x0000940001197983 */ /* 0x004ea80000300800 */
[----:B------:R1:W-:Y:S04]  /*1870*/  STS.U16 [R3+0x5400], R18 ;  /* 0x0054001203007388 */ /* 0x0003e80000000400 */
[----:B0-----:R-:W2:Y:S04]  /*1880*/  LDL.LU R24, [R1+0x84] ;  /* 0x0000840001187983 */ /* 0x001ea80000300800 */
[----:B------:R0:W-:Y:S04]  /*1890*/  STS.U16 [R3+0x6400], R7 ;  /* 0x0064000703007388 */ /* 0x0001e80000000400 */
[----:B-1----:R-:W2:Y:S04]  /*18a0*/  LDL.LU R18, [R1+0x6c] ;  /* 0x00006c0001127983 */ /* 0x002ea80000300800 */
[----:B------:R1:W-:Y:S04]  /*18b0*/  STS.U16 [R3+0x7400], R27 ;  /* 0x0074001b03007388 */ /* 0x0003e80000000400 */
[----:B0-----:R-:W2:Y:S04]  /*18c0*/  LDL.LU R7, [R1+0x5c] ;  /* 0x00005c0001077983 */ /* 0x001ea80000300800 */
[----:B-1----:R-:W2:Y:S04]  /*18d0*/  LDL.LU R27, [R1+0x48] ;  /* 0x00004800011b7983 */ /* 0x002ea80000300800 */
[----:B------:R-:W2:Y:S04]  /*18e0*/  LDL.LU R20, [R1+0x98] ;  /* 0x0000980001147983 */ /* 0x000ea80000300800 */
[----:B------:R-:W2:Y:S04]  /*18f0*/  LDL.LU R23, [R1+0x90] ;  /* 0x0000900001177983 */ /* 0x000ea80000300800 */
[----:B------:R-:W2:Y:S04]  /*1900*/  LDL.LU R26, [R1+0x7c] ;  /* 0x00007c00011a7983 */ /* 0x000ea80000300800 */
[----:B------:R-:W2:Y:S04]  /*1910*/  LDL.LU R29, [R1+0x68] ;  /* 0x00006800011d7983 */ /* 0x000ea80000300800 */
[----:B------:R-:W2:Y:S04]  /*1920*/  LDL.LU R11, [R1+0x54] ;  /* 0x00005400010b7983 */ /* 0x000ea80000300800 */
[----:B----4-:R0:W-:Y:S04]  /*1930*/  STS.U16 [R3+0x8400], R17 ;  /* 0x0084001103007388 */ /* 0x0101e80000000400 */
[----:B------:R-:W4:Y:S04]  /*1940*/  LDL.LU R13, [R1+0x3c] ;  /* 0x00003c00010d7983 */ /* 0x000f280000300800 */
[----:B------:R1:W-:Y:S04]  /*1950*/  STS.U16 [R3+0x9400], R8 ;  /* 0x0094000803007388 */ /* 0x0003e80000000400 */
[----:B0-----:R-:W4:Y:S04]  /*1960*/  LDL.LU R17, [R1+0x20] ;  /* 0x0000200001117983 */ /* 0x001f280000300800 */
[----:B------:R0:W-:Y:S04]  /*1970*/  STS.U16 [R3+0x400], R4 ;  /* 0x0004000403007388 */ /* 0x0001e80000000400 */
[----:B---3--:R3:W-:Y:S04]  /*1980*/  STS.U16 [R3+0xa400], R6 ;  /* 0x00a4000603007388 */ /* 0x0087e80000000400 */
[----:B-1----:R-:W4:Y:S01]  /*1990*/  LDL.LU R8, [R1+0x10] ;  /* 0x0000100001087983 */ /* 0x002f220000300800 */
[----:B0-----:R-:W-:-:S03]  /*19a0*/  LOP3.LUT R4, R0, 0x40, RZ, 0x3c, !PT ;  /* 0x0000004000047812 */ /* 0x001fc600078e3cff */
[----:B------:R0:W-:Y:S04]  /*19b0*/  STS.U16 [R3+0xb400], R28 ;  /* 0x00b4001c03007388 */ /* 0x0001e80000000400 */
[----:B---3--:R-:W3:Y:S04]  /*19c0*/  LDL.LU R6, [R1] ;  /* 0x0000000001067983 */ /* 0x008ee80000300800 */
[----:B------:R1:W-:Y:S04]  /*19d0*/  STS.U16 [R3+0xd400], R9 ;  /* 0x00d4000903007388 */ /* 0x0003e80000000400 */
[----:B0-----:R-:W3:Y:S04]  /*19e0*/  LDL.LU R28, [R1+0xa0] ;  /* 0x0000a000011c7983 */ /* 0x001ee80000300800 */
[----:B------:R0:W-:Y:S04]  /*19f0*/  STS.U16 [R3+0xe400], R22 ;  /* 0x00e4001603007388 */ /* 0x0001e80000000400 */
[----:B-1----:R-:W3:Y:S04]  /*1a00*/  LDL.LU R9, [R1+0xa8] ;  /* 0x0000a80001097983 */ /* 0x002ee80000300800 */
[----:B------:R1:W-:Y:S04]  /*1a10*/  STS.U16 [R3+0xf400], R5 ;  /* 0x00f4000503007388 */ /* 0x0003e80000000400 */
[----:B0-----:R-:W3:Y:S04]  /*1a20*/  LDL.LU R22, [R1+0x4] ;  /* 0x0000040001167983 */ /* 0x001ee80000300800 */
[----:B------:R0:W-:Y:S04]  /*1a30*/  STS.U16 [R3+0xc400], R19 ;  /* 0x00c4001303007388 */ /* 0x0001e80000000400 */
[----:B-1----:R-:W4:Y:S04]  /*1a40*/  LDL.LU R5, [R1+0x24] ;  /* 0x0000240001057983 */ /* 0x002f280000300800 */
[----:B------:R1:W-:Y:S04]  /*1a50*/  STS.U16 [R4+0x800], R12 ;  /* 0x0008000c04007388 */ /* 0x0003e80000000400 */
[----:B0-----:R-:W4:Y:S04]  /*1a60*/  LDL.LU R3, [R1+0x14] ;  /* 0x0000140001037983 */ /* 0x001f280000300800 */
[----:B-1----:R-:W4:Y:S04]  /*1a70*/  LDL.LU R12, [R1+0x660] ;  /* 0x00066000010c7983 */ /* 0x002f280000300800 */
[----:B-----5:R0:W-:Y:S04]  /*1a80*/  STS.U16 [R4+0x1800], R16 ;  /* 0x0018001004007388 */ /* 0x0201e80000000400 */
[----:B------:R1:W-:Y:S04]  /*1a90*/  STS.U16 [R4+0x2800], R14 ;  /* 0x0028000e04007388 */ /* 0x0003e80000000400 */
[----:B0-----:R-:W5:Y:S04]  /*1aa0*/  LDL.LU R16, [R1+0x65c] ;  /* 0x00065c0001107983 */ /* 0x001f680000300800 */
[----:B-1----:R-:W5:Y:S04]  /*1ab0*/  LDL.LU R14, [R1+0x658] ;  /* 0x00065800010e7983 */ /* 0x002f680000300800 */
[----:B--2---:R0:W-:Y:S04]  /*1ac0*/  STS.U16 [R4+0x3800], R25 ;  /* 0x0038001904007388 */ /* 0x0041e80000000400 */
[----:B------:R1:W-:Y:S04]  /*1ad0*/  STS.U16 [R4+0x4800], R24 ;  /* 0x0048001804007388 */ /* 0x0003e80000000400 */
[----:B0-----:R-:W2:Y:S04]  /*1ae0*/  LDL.LU R25, [R1+0x654] ;  /* 0x0006540001197983 */ /* 0x001ea80000300800 */
[----:B-1----:R-:W5:Y:S04]  /*1af0*/  LDL.LU R24, [R1+0x650] ;  /* 0x0006500001187983 */ /* 0x002f680000300800 */
[----:B------:R0:W-:Y:S04]  /*1b00*/  STS.U16 [R4+0x5800], R18 ;  /* 0x0058001204007388 */ /* 0x0001e80000000400 */
[----:B------:R1:W-:Y:S04]  /*1b10*/  STS.U16 [R4+0x6800], R7 ;  /* 0x0068000704007388 */ /* 0x0003e80000000400 */
[----:B------:R1:W-:Y:S04]  /*1b20*/  STS.U16 [R4+0x7800], R27 ;  /* 0x0078001b04007388 */ /* 0x0003e80000000400 */
[----:B0-----:R-:W5:Y:S04]  /*1b30*/  LDL.LU R18, [R1+0x64c] ;  /* 0x00064c0001127983 */ /* 0x001f680000300800 */
[----:B-1----:R-:W5:Y:S04]  /*1b40*/  LDL.LU R7, [R1+0x648] ;  /* 0x0006480001077983 */ /* 0x002f680000300800 */
[----:B------:R-:W5:Y:S04]  /*1b50*/  LDL.LU R27, [R1+0x644] ;  /* 0x00064400011b7983 */ /* 0x000f680000300800 */
[----:B---3--:R-:W-:Y:S04]  /*1b60*/  STS.U16 [R4+0xa800], R22 ;  /* 0x00a8001604007388 */ /* 0x008fe80000000400 */
[----:B----4-:R-:W-:Y:S04]  /*1b70*/  STS.U16 [R4+0x8800], R5 ;  /* 0x0088000504007388 */ /* 0x010fe80000000400 */
[----:B------:R0:W-:Y:S02]  /*1b80*/  STS.U16 [R4+0x9800], R3 ;  /* 0x0098000304007388 */ /* 0x0001e40000000400 */
[----:B0-----:R-:W-:Y:S01]  /*1b90*/  LOP3.LUT R3, R0, 0x60, RZ, 0x3c, !PT ;  /* 0x0000006000037812 */ /* 0x001fe200078e3cff */
[----:B------:R-:W-:-:S05]  /*1ba0*/  IMAD.MOV.U32 R0, RZ, RZ, -0x800000 ;  /* 0xff800000ff007424 */ /* 0x000fca00078e00ff */
[----:B------:R-:W-:Y:S04]  /*1bb0*/  STL [R1+0x150], R0 ;  /* 0x0001500001007387 */ /* 0x000fe80000100800 */
[----:B--2---:R-:W-:Y:S04]  /*1bc0*/  STS.U16 [R4+0xf800], R25 ;  /* 0x00f8001904007388 */ /* 0x004fe80000000400 */
[----:B-----5:R-:W-:Y:S04]  /*1bd0*/  STS.U16 [R4+0xe800], R24 ;  /* 0x00e8001804007388 */ /* 0x020fe80000000400 */
[----:B------:R-:W-:Y:S04]  /*1be0*/  STS.U16 [R4+0xd800], R18 ;  /* 0x00d8001204007388 */ /* 0x000fe80000000400 */
        /* <DEDUP_REMOVED lines=17> */
[----:B------:R0:W-:Y:S02]  /*1d00*/  STS.U16 [R3+0xfc00], R2 ;  /* 0x00fc000203007388 */ /* 0x0001e40000000400 */
[----:B0-----:R-:W-:Y:S01]  /*1d10*/  MOV R3, 0x3f800000 ;  /* 0x3f80000000037802 */ /* 0x001fe20000000f00 */
[----:B------:R-:W-:-:S04]  /*1d20*/  IMAD.MOV.U32 R2, RZ, RZ, 0x3f800000 ;  /* 0x3f800000ff027424 */ /* 0x000fc800078e00ff */
[----:B------:R-:W-:Y:S04]  /*1d30*/  STL [R1+0x434], R3 ;  /* 0x0004340301007387 */ /* 0x000fe80000100800 */
[----:B------:R0:W-:Y:S04]  /*1d40*/  STL [R1+0x438], R2 ;  /* 0x0004380201007387 */ /* 0x0001e80000100800 */
[----:B------:R1:W-:Y:S04]  /*1d50*/  STL [R1+0x300], RZ ;  /* 0x000300ff01007387 */ /* 0x0003e80000100800 */
[----:B------:R1:W-:Y:S04]  /*1d60*/  STL [R1+0x14c], R0 ;  /* 0x00014c0001007387 */ /* 0x0003e80000100800 */
[----:B------:R1:W-:Y:S04]  /*1d70*/  STL [R1+0x304], RZ ;  /* 0x000304ff01007387 */ /* 0x0003e80000100800 */
        /* <DEDUP_REMOVED lines=61> */
[----:B------:R1:W-:Y:S01]  /*2150*/  STL [R1+0x3dc], RZ ;  /* 0x0003dcff01007387 */ /* 0x0003e20000100800 */
[----:B0-----:R-:W-:-:S02]  /*2160*/  LOP3.LUT R2, R15, 0x1ff, RZ, 0xc0, !PT ;  /* 0x000001ff0f027812 */ /* 0x001fc400078ec0ff */
[----:B------:R-:W-:Y:S01]  /*2170*/  SHF.L.U32 R3, R15, 0x1, RZ ;  /* 0x000000010f037819 */ /* 0x000fe200000006ff */
[----:B------:R-:W-:Y:S05]  /*2180*/  @!P0 BRA `(.L_x_0) ;  /* 0x0001493000008947 */ /* 0x000fea0003800000 */
[----:B------:R-:W0:Y:S01]  /*2190*/  S2R R8, SR_CTAID.Y ;  /* 0x0000000000087919 */ /* 0x000e220000002600 */
[C---:B-1----:R-:W-:Y:S01]  /*21a0*/  LOP3.LUT R0, R15.reuse, 0x180, RZ, 0xc0, !PT ;  /* 0x000001800f007812 */ /* 0x042fe200078ec0ff */
[----:B------:R-:W-:Y:S01]  /*21b0*/  IMAD.SHL.U32 R2, R2, 0x2, RZ ;  /* 0x0000000202027824 */ /* 0x000fe200078e00ff */
[----:B------:R-:W-:Y:S02]  /*21c0*/  LOP3.LUT R5, R15, 0x7, RZ, 0xc0, !PT ;  /* 0x000000070f057812 */ /* 0x000fe400078ec0ff */
[----:B------:R-:W-:Y:S02]  /*21d0*/  LOP3.LUT R4, R3, 0x10, RZ, 0xc0, !PT ;  /* 0x0000001003047812 */ /* 0x000fe400078ec0ff */
[----:B------:R-:W-:Y:S01]  /*21e0*/  SHF.R.U32.HI R3, RZ, 0x3, R0 ;  /* 0x00000003ff037819 */ /* 0x000fe20000011600 */
[----:B------:R-:W-:Y:S01]  /*21f0*/  IMAD R7, R5, 0x210, RZ ;  /* 0x0000021005077824 */ /* 0x000fe200078e02ff */
[----:B------:R-:W-:-:S02]  /*2200*/  LOP3.LUT R4, R4, 0x1e0, R15, 0xf8, !PT ;  /* 0x000001e004047812 */ /* 0x000fc400078ef80f */
[----:B------:R-:W-:Y:S02]  /*2210*/  LOP3.LUT R0, R2, R3, RZ, 0x3c, !PT ;  /* 0x0000000302007212 */ /* 0x000fe400078e3cff */
[----:B------:R-:W-:Y:S02]  /*2220*/  LOP3.LUT R7, R7, R4, RZ, 0x3c, !PT ;  /* 0x0000000407077212 */ /* 0x000fe400078e3cff */
[----:B------:R-:W-:Y:S01]  /*2230*/  LOP3.LUT R4, R15, 0x7f, RZ, 0xc0, !PT ;  /* 0x0000007f0f047812 */ /* 0x000fe200078ec0ff */
[----:B------:R1:W-:Y:S01]  /*2240*/  STL [R1+0x264], R0 ;  /* 0x0002640001007387 */ /* 0x0003e20000100800 */
[----:B------:R-:W-:Y:S02]  /*2250*/  SHF.R.U32.HI R23, RZ, 0x7, R15 ;  /* 0x00000007ff177819 */ /* 0x000fe4000001160f */
[----:B------:R-:W-:Y:S01]  /*2260*/  MOV R9, c[0x0][0x1a4] ;  /* 0x0000690000097a02 */ /* 0x000fe20000000f00 */
[C---:B------:R-:W-:Y:S01]  /*2270*/  IMAD R3, R4.reuse, c[0x0][0x1a8], RZ ;  /* 0x00006a0004037a24 */ /* 0x040fe200078e02ff */
[----:B------:R-:W-:Y:S01]  /*2280*/  SGXT.U32 R23, R23, 0x2 ;  /* 0x000000021717781a */ /* 0x000fe20000000000 */
[----:B------:R-:W-:-:S02]  /*2290*/  IMAD R4, R4, c[0x0][0x1b4], RZ ;  /* 0x00006d0004047a24 */ /* 0x000fc400078e02ff */
[C---:B0-----:R-:W-:Y:S01]  /*22a0*/  IMAD R11, R8.reuse, c[0x0][0x1a0], RZ ;  /* 0x00006800080b7a24 */ /* 0x041fe200078e02ff */
[----:B-1----:R-:W-:Y:S01]  /*22b0*/  SHF.L.U32 R0, R15, 0x8, RZ ;  /* 0x000000080f007819 */ /* 0x002fe200000006ff */
[----:B------:R-:W-:Y:S01]  /*22c0*/  IMAD R5, R8, c[0x0][0x1b0], RZ ;  /* 0x00006c0008057a24 */ /* 0x000fe200078e02ff */
[----:B------:R-:W-:Y:S01]  /*22d0*/  SHF.L.U32 R17, R4, 0x1, RZ ;  /* 0x0000000104117819 */ /* 0x000fe200000006ff */
[----:B------:R-:W-:Y:S01]  /*22e0*/  IMAD.SHL.U32 R15, R3, 0x2, RZ ;  /* 0x00000002030f7824 */ /* 0x000fe200078e00ff */
[----:B------:R-:W-:Y:S01]  /*22f0*/  LOP3.LUT R10, R0, 0x1000, RZ, 0xc0, !PT ;  /* 0x00001000000a7812 */ /* 0x000fe200078ec0ff */
[----:B------:R-:W-:Y:S01]  /*2300*/  IMAD R6, R23, c[0x0][0x1a4], RZ ;  /* 0x0000690017067a24 */ /* 0x000fe200078e02ff */
[C---:B------:R-:W-:Y:S01]  /*2310*/  SHF.L.U32 R12, R11.reuse, 0x1, RZ ;  /* 0x000000010b0c7819 */ /* 0x040fe200000006ff */
[----:B------:R-:W-:Y:S01]  /*2320*/  IMAD.HI R11, R11, 0x2, RZ ;  /* 0x000000020b0b7827 */ /* 0x000fe200078e02ff */
[----:B------:R-:W-:Y:S02]  /*2330*/  SHF.L.U32 R18, R5, 0x1, RZ ;  /* 0x0000000105127819 */ /* 0x000fe400000006ff */
[----:B------:R-:W-:Y:S01]  /*2340*/  IADD3 R12, P0, P1, R15, c[0x0][0x168], R12 ;  /* 0x00005a000f0c7a10 */ /* 0x000fe2000791e00c */
[----:B------:R-:W-:Y:S01]  /*2350*/  IMAD.IADD R7, R10, 0x1, R7 ;  /* 0x000000010a077824 */ /* 0x000fe200078e0207 */
[----:B------:R-:W-:Y:S01]  /*2360*/  IADD3 R18, P2, P3, R17, c[0x0][0x170], R18 ;  /* 0x00005c0011127a10 */ /* 0x000fe20007b5e012 */
[----:B------:R-:W-:-:S03]  /*2370*/  IMAD.HI R10, R3, 0x2, RZ ;  /* 0x00000002030a7827 */ /* 0x000fc600078e02ff */
[----:B------:R0:W-:Y:S01]  /*2380*/  STL [R1+0x408], R7 ;  /* 0x0004080701007387 */ /* 0x0001e20000100800 */
[----:B------:R-:W-:Y:S01]  /*2390*/  IMAD R23, R23, c[0x0][0x1b8], RZ ;  /* 0x00006e0017177a24 */ /* 0x000fe200078e02ff */
[----:B------:R-:W-:Y:S01]  /*23a0*/  IADD3.X R11, R10, c[0x0][0x16c], R11, P0, P1 ;  /* 0x00005b000a0b7a10 */ /* 0x000fe200007e240b */
[----:B------:R-:W-:Y:S01]  /*23b0*/  IMAD R14, R9, 0x4, R6 ;  /* 0x00000004090e7824 */ /* 0x000fe200078e0206 */
[C---:B------:R-:W-:Y:S01]  /*23c0*/  LEA R16, P1, R6.reuse, R12, 0x1 ;  /* 0x0000000c06107211 */ /* 0x040fe200078208ff */
[----:B------:R-:W-:Y:S01]  /*23d0*/  IMAD.HI R26, R5, 0x2, RZ ;  /* 0x00000002051a7827 */ /* 0x000fe200078e02ff */
[----:B------:R-:W-:Y:S01]  /*23e0*/  LEA R20, P0, R23, R18, 0x1 ;  /* 0x0000001217147211 */ /* 0x000fe200078008ff */
[----:B------:R-:W-:Y:S01]  /*23f0*/  STL [R1+0x670], R18 ;  /* 0x0006701201007387 */ /* 0x000fe20000100800 */
[----:B------:R-:W-:Y:S01]  /*2400*/  LEA.HI.X.SX32 R17, R6, R11, 0x1, P1 ;  /* 0x0000000b06117211 */ /* 0x000fe200008f0eff */
[----:B------:R-:W-:Y:S01]  /*2410*/  IMAD.HI R3, R4, 0x2, RZ ;  /* 0x0000000204037827 */ /* 0x000fe200078e02ff */
[----:B0-----:R-:W-:Y:S01]  /*2420*/  MOV R7, c[0x0][0x1b8] ;  /* 0x00006e0000077a02 */ /* 0x001fe20000000f00 */
[----:B------:R-:W-:Y:S02]  /*2430*/  STL [R1+0x5f0], R20 ;  /* 0x0005f01401007387 */ /* 0x000fe40000100800 */
[----:B------:R-:W-:Y:S01]  /*2440*/  IMAD R13, R9, 0x4, R14 ;  /* 0x00000004090d7824 */ /* 0x000fe200078e020e */
[----:B------:R-:W-:Y:S01]  /*2450*/  LEA R24, R7, R23, 0x2 ;  /* 0x0000001707187211 */ /* 0x000fe200078e10ff */
[----:B------:R0:W-:Y:S01]  /*2460*/  STL.64 [R1+0x638], R16 ;  /* 0x0006381001007387 */ /* 0x0001e20000100a00 */
[----:B------:R-:W-:Y:S01]  /*2470*/  IADD3.X R26, R3, c[0x0][0x174], R26, P2, P3 ;  /* 0x00005d00031a7a10 */ /* 0x000fe200017e641a */
[----:B------:R-:W-:Y:S01]  /*2480*/  IMAD R8, R9, 0x4, R13 ;  /* 0x0000000409087824 */ /* 0x000fe200078e020d */
[----:B------:R-:W-:-:S02]  /*2490*/  LEA R28, P2, R14, R12, 0x1 ;  /* 0x0000000c0e1c7211 */ /* 0x000fc400078408ff */
[----:B------:R-:W-:Y:S01]  /*24a0*/  LEA R15, R7, R24, 0x2 ;  /* 0x00000018070f7211 */ /* 0x000fe200078e10ff */
[----:B------:R-:W-:Y:S01]  /*24b0*/  IMAD R2, R9, 0x4, R8 ;  /* 0x0000000409027824 */ /* 0x000fe200078e0208 */
[----:B------:R-:W-:Y:S02]  /*24c0*/  LEA.HI.X.SX32 R29, R14, R11, 0x1, P2 ;  /* 0x0000000b0e1d7211 */ /* 0x000fe400010f0eff */
[----:B------:R-:W-:Y:S02]  /*24d0*/  LEA R14, R7, R15, 0x2 ;  /* 0x0000000f070e7211 */ /* 0x000fe400078e10ff */
[----:B------:R-:W-:Y:S01]  /*24e0*/  LEA R0, R9, R2, 0x2 ;  /* 0x0000000209007211 */ /* 0x000fe200078e10ff */
[----:B------:R-:W-:Y:S01]  /*24f0*/  STL.64 [R1+0x630], R28 ;  /* 0x0006301c01007387 */ /* 0x000fe20000100a00 */
[----:B0-----:R-:W-:Y:S02]  /*2500*/  LEA R16, P1, R13, R12, 0x1 ;  /* 0x0000000c0d107211 */ /* 0x001fe400078208ff */
[----:B------:R-:W-:-:S02]  /*2510*/  LEA R5, R9, R0, 0x2 ;  /* 0x0000000009057211 */ /* 0x000fc400078e10ff */
[----:B------:R-:W-:Y:S02]  /*2520*/  LEA.HI.X.SX32 R17, R13, R11, 0x1, P1 ;  /* 0x0000000b0d117211 */ /* 0x000fe400008f0eff */
[----:B------:R-:W-:Y:S01]  /*2530*/  LEA R18, P1, R8, R12, 0x1 ;  /* 0x0000000c08127211 */ /* 0x000fe200078208ff */
[C---:B------:R-:W-:Y:S02]  /*2540*/  IMAD R4, R9.reuse, 0x4, R5 ;  /* 0x0000000409047824 */ /* 0x040fe400078e0205 */
[----:B------:R0:W-:Y:S02]  /*2550*/  STL.64 [R1+0x628], R16 ;  /* 0x0006281001007387 */ /* 0x0001e40000100a00 */
[C---:B------:R-:W-:Y:S02]  /*2560*/  IMAD R3, R9.reuse, 0x4, R4 ;  /* 0x0000000409037824 */ /* 0x040fe400078e0204 */
[----:B------:R1:W-:Y:S02]  /*2570*/  STL.64 [R1+0x650], R14 ;  /* 0x0006500e01007387 */ /* 0x0003e40000100a00 */
[----:B------:R-:W-:-:S02]  /*2580*/  IMAD R10, R9, 0x4, R3 ;  /* 0x00000004090a7824 */ /* 0x000fc400078e0203 */
[----:B------:R2:W-:Y:S02]  /*2590*/  STL [R1+0x620], R18 ;  /* 0x0006201201007387 */ /* 0x0005e40000100800 */
[----:B------:R-:W-:Y:S01]  /*25a0*/  IMAD R6, R9, 0x4, R10 ;  /* 0x0000000409067824 */ /* 0x000fe200078e020a */
[----:B0-----:R-:W-:-:S03]  /*25b0*/  LEA R16, R7, R14, 0x2 ;  /* 0x0000000e07107211 */ /* 0x001fc600078e10ff */
[C---:B------:R-:W-:Y:S02]  /*25c0*/  IMAD R27, R9.reuse, 0x4, R6 ;  /* 0x00000004091b7824 */ /* 0x040fe400078e0206 */
[----:B-1----:R-:W-:Y:S01]  /*25d0*/  IMAD.MOV.U32 R14, RZ, RZ, R18 ;  /* 0x000000ffff0e7224 */ /* 0x002fe200078e0012 */
[----:B------:R-:W-:Y:S01]  /*25e0*/  MOV R15, R19 ;  /* 0x00000013000f7202 */ /* 0x000fe20000000f00 */
[C---:B------:R-:W-:Y:S01]  /*25f0*/  IMAD R28, R9.reuse, 0x4, R27 ;  /* 0x00000004091c7824 */ /* 0x040fe200078e021b */
[----:B--2---:R-:W-:Y:S02]  /*2600*/  LEA R18, P2, R2, R12, 0x1 ;  /* 0x0000000c02127211 */ /* 0x004fe400078408ff */
[-C--:B------:R-:W-:Y:S01]  /*2610*/  LEA.HI.X.SX32 R15, R8, R11.reuse, 0x1, P1 ;  /* 0x0000000b080f7211 */ /* 0x080fe200008f0eff */
[----:B------:R-:W-:Y:S01]  /*2620*/  IMAD R13, R9, 0x4, R28 ;  /* 0x00000004090d7824 */ /* 0x000fe200078e021c */
[----:B------:R-:W-:Y:S02]  /*2630*/  LEA.HI.X.SX32 R19, R2, R11, 0x1, P2 ;  /* 0x0000000b02137211 */ /* 0x000fe400010f0eff */
[----:B------:R-:W-:Y:S01]  /*2640*/  LEA R29, R7, R16, 0x2 ;  /* 0x00000010071d7211 */ /* 0x000fe200078e10ff */
[----:B------:R-:W-:Y:S01]  /*2650*/  STL [R1+0x624], R15 ;  /* 0x0006240f01007387 */ /* 0x000fe20000100800 */
[-C--:B------:R-:W-:Y:S01]  /*2660*/  LEA R14, P2, R5, R12.reuse, 0x1 ;  /* 0x0000000c050e7211 */ /* 0x080fe200078408ff */
[----:B------:R-:W-:Y:S01]  /*2670*/  IMAD R2, R9, 0x4, R13 ;  /* 0x0000000409027824 */ /* 0x000fe200078e020d */
[----:B------:R-:W-:Y:S01]  /*2680*/  LEA R17, R7, R29, 0x2 ;  /* 0x0000001d07117211 */ /* 0x000fe200078e10ff */
[----:B------:R0:W-:Y:S02]  /*2690*/  STL.64 [R1+0x618], R18 ;  /* 0x0006181201007387 */ /* 0x0001e40000100a00 */
[----:B0-----:R-:W-:-:S04]  /*26a0*/  LEA R18, P1, R0, R12, 0x1 ;  /* 0x0000000c00127211 */ /* 0x001fc800078208ff */
[----:B------:R-:W-:-:S05]  /*26b0*/  LEA.HI.X.SX32 R19, R0, R11, 0x1, P1 ;  /* 0x0000000b00137211 */ /* 0x000fca00008f0eff */
[----:B------:R0:W-:Y:S04]  /*26c0*/  STL.64 [R1+0x610], R18 ;  /* 0x0006101201007387 */ /* 0x0001e80000100a00 */
[----:B0-----:R-:W2:Y:S01]  /*26d0*/  LDL.LU R18, [R1+0x670] ;  /* 0x0006700001127983 */ /* 0x001ea20000300800 */
[----:B------:R-:W-:Y:S01]  /*26e0*/  LEA.HI.X.SX32 R15, R5, R11, 0x1, P2 ;  /* 0x0000000b050f7211 */ /* 0x000fe200010f0eff */
[----:B------:R-:W-:Y:S01]  /*26f0*/  IMAD R0, R9, 0x4, R2 ;  /* 0x0000000409007824 */ /* 0x000fe200078e0202 */
[----:B------:R-:W-:Y:S01]  /*2700*/  LEA R25, R7, R17, 0x2 ;  /* 0x0000001107197211 */ /* 0x000fe200078e10ff */
[----:B------:R0:W-:Y:S02]  /*2710*/  STL.64 [R1+0x658], R16 ;  /* 0x0006581001007387 */ /* 0x0001e40000100a00 */
[----:B------:R-:W-:-:S02]  /*2720*/  IMAD R8, R9, 0x4, R0 ;  /* 0x0000000409087824 */ /* 0x000fc400078e0200 */
[----:B------:R1:W-:Y:S02]  /*2730*/  STL.64 [R1+0x608], R14 ;  /* 0x0006080e01007387 */ /* 0x0003e40000100a00 */
[----:B------:R-:W-:Y:S02]  /*2740*/  IMAD R5, R9, 0x4, R8 ;  /* 0x0000000409057824 */ /* 0x000fe400078e0208 */
[----:B------:R3:W-:Y:S01]  /*2750*/  STL.64 [R1+0x660], R24 ;  /* 0x0006601801007387 */ /* 0x0007e20000100a00 */
[----:B0-----:R-:W-:Y:S02]  /*2760*/  LEA R16, P1, R4, R12, 0x1 ;  /* 0x0000000c04107211 */ /* 0x001fe400078208ff */
[----:B-1----:R-:W-:-:S03]  /*2770*/  MOV R14, R20 ;  /* 0x00000014000e7202 */ /* 0x002fc60000000f00 */
[----:B------:R0:W-:Y:S01]  /*2780*/  STL [R1+0x600], R16 ;  /* 0x0006001001007387 */ /* 0x0001e20000100800 */
[----:B------:R-:W-:Y:S01]  /*2790*/  LEA R20, R7, R25, 0x2 ;  /* 0x0000001907147211 */ /* 0x000fe200078e10ff */
[----:B------:R-:W-:Y:S01]  /*27a0*/  IMAD.MOV.U32 R15, RZ, RZ, R21 ;  /* 0x000000ffff0f7224 */ /* 0x000fe200078e0015 */
[----:B---3--:R-:W-:Y:S01]  /*27b0*/  MOV R25, R17 ;  /* 0x0000001100197202 */ /* 0x008fe20000000f00 */
[----:B------:R-:W-:Y:S01]  /*27c0*/  IMAD.MOV.U32 R24, RZ, RZ, R16 ;  /* 0x000000ffff187224 */ /* 0x000fe200078e0010 */
[----:B------:R-:W-:Y:S01]  /*27d0*/  LEA.HI.X.SX32 R25, R4, R11, 0x1, P1 ;  /* 0x0000000b04197211 */ /* 0x000fe200008f0eff */
[----:B------:R-:W-:Y:S01]  /*27e0*/  IMAD R4, R9, 0x4, R5 ;  /* 0x0000000409047824 */ /* 0x000fe200078e0205 */
[----:B------:R-:W-:Y:S02]  /*27f0*/  LEA R19, R7, R20, 0x2 ;  /* 0x0000001407137211 */ /* 0x000fe400078e10ff */
[-C--:B------:R-:W-:Y:S01]  /*2800*/  LEA R24, P1, R10, R12.reuse, 0x1 ;  /* 0x0000000c0a187211 */ /* 0x080fe200078208ff */
[----:B------:R1:W-:Y:S01]  /*2810*/  STL [R1+0x604], R25 ;  /* 0x0006041901007387 */ /* 0x0003e20000100800 */
[----:B0-----:R-:W-:-:S04]  /*2820*/  LEA R16, P2, R3, R12, 0x1 ;  /* 0x0000000c03107211 */ /* 0x001fc800078408ff */
[----:B------:R-:W-:Y:S02]  /*2830*/  LEA.HI.X.SX32 R17, R3, R11, 0x1, P2 ;  /* 0x0000000b03117211 */ /* 0x000fe400010f0eff */
[----:B------:R-:W-:Y:S02]  /*2840*/  LEA R3, R7, R19, 0x2 ;  /* 0x0000001307037211 */ /* 0x000fe400078e10ff */
[----:B-1----:R-:W-:Y:S01]  /*2850*/  LEA.HI.X.SX32 R25, R10, R11, 0x1, P1 ;  /* 0x0000000b0a197211 */ /* 0x002fe200008f0eff */
[----:B------:R-:W-:Y:S01]  /*2860*/  IMAD R10, R9, 0x4, R4 ;  /* 0x00000004090a7824 */ /* 0x000fe200078e0204 */
[----:B------:R-:W-:-:S05]  /*2870*/  LEA R22, R7, R3, 0x2 ;  /* 0x0000000307167211 */ /* 0x000fca00078e10ff */
[----:B------:R-:W-:Y:S01]  /*2880*/  IMAD R21, R7, 0x4, R22 ;  /* 0x0000000407157824 */ /* 0x000fe200078e0216 */
[----:B--2---:R0:W-:Y:S04]  /*2890*/  STL.64 [R1+0x668], R18 ;  /* 0x0006681201007387 */ /* 0x0041e80000100a00 */
[----:B------:R1:W-:Y:S04]  /*28a0*/  STL.64 [R1+0x5f8], R16 ;  /* 0x0005f81001007387 */ /* 0x0003e80000100a00 */
[----:B------:R2:W-:Y:S01]  /*28b0*/  STL.64 [R1+0x5e8], R24 ;  /* 0x0005e81801007387 */ /* 0x0005e20000100a00 */
[----:B0-----:R-:W-:-:S02]  /*28c0*/  LEA R18, P1, R27, R12, 0x1 ;  /* 0x0000000c1b127211 */ /* 0x001fc400078208ff */
[CC--:B-1----:R-:W-:Y:S02]  /*28d0*/  LEA R16, P2, R6.reuse, R12.reuse, 0x1 ;  /* 0x0000000c06107211 */ /* 0x0c2fe400078408ff */
[-C--:B------:R-:W-:Y:S02]  /*28e0*/  LEA.HI.X.SX32 R19, R27, R11.reuse, 0x1, P1 ;  /* 0x0000000b1b137211 */ /* 0x080fe400008f0eff */
[-C--:B------:R-:W-:Y:S02]  /*28f0*/  LEA.HI.X.SX32 R17, R6, R11.reuse, 0x1, P2 ;  /* 0x0000000b06117211 */ /* 0x080fe400010f0eff */
[----:B--2---:R-:W-:Y:S02]  /*2900*/  LEA R24, P1, R13, R12, 0x1 ;  /* 0x0000000c0d187211 */ /* 0x004fe400078208ff */
[----:B------:R-:W-:Y:S01]  /*2910*/  LEA R6, R9, R10, 0x2 ;  /* 0x0000000a09067211 */ /* 0x000fe200078e10ff */
[----:B------:R0:W-:Y:S01]  /*2920*/  STL.64 [R1+0x5e0], R16 ;  /* 0x0005e01001007387 */ /* 0x0001e20000100a00 */
[----:B------:R-:W-:-:S02]  /*2930*/  LEA.HI.X.SX32 R25, R13, R11, 0x1, P1 ;  /* 0x0000000b0d197211 */ /* 0x000fc400008f0eff */
[----:B------:R-:W-:Y:S01]  /*2940*/  LEA R27, R9, R6, 0x2 ;  /* 0x00000006091b7211 */ /* 0x000fe200078e10ff */
[----:B------:R1:W-:Y:S01]  /*2950*/  STL.64 [R1+0x5d8], R18 ;  /* 0x0005d81201007387 */ /* 0x0003e20000100a00 */
[----:B0-----:R-:W-:-:S04]  /*2960*/  LEA R16, P2, R28, R12, 0x1 ;  /* 0x0000000c1c107211 */ /* 0x001fc800078408ff */
[----:B------:R-:W-:Y:S01]  /*2970*/  LEA.HI.X.SX32 R17, R28, R11, 0x1, P2 ;  /* 0x0000000b1c117211 */ /* 0x000fe200010f0eff */
[----:B------:R-:W-:Y:S01]  /*2980*/  IMAD R28, R9, 0x4, R27 ;  /* 0x00000004091c7824 */ /* 0x000fe200078e021b */
[----:B-1----:R-:W-:-:S03]  /*2990*/  LEA R18, P2, R2, R12, 0x1 ;  /* 0x0000000c02127211 */ /* 0x002fc600078408ff */
[----:B------:R0:W-:Y:S01]  /*29a0*/  STL.64 [R1+0x5d0], R16 ;  /* 0x0005d01001007387 */ /* 0x0001e20000100a00 */
[----:B------:R-:W-:Y:S02]  /*29b0*/  LEA.HI.X.SX32 R19, R2, R11, 0x1, P2 ;  /* 0x0000000b02137211 */ /* 0x000fe400010f0eff */
[----:B0-----:R-:W-:-:S04]  /*29c0*/  LEA R16, P3, R0, R12, 0x1 ;  /* 0x0000000c00107211 */ /* 0x001fc800078608ff */
[----:B------:R-:W-:Y:S02]  /*29d0*/  LEA.HI.X.SX32 R17, R0, R11, 0x1, P3 ;  /* 0x0000000b00117211 */ /* 0x000fe400018f0eff */
[----:B------:R-:W-:-:S03]  /*29e0*/  LEA R0, R9, R28, 0x2 ;  /* 0x0000001c09007211 */ /* 0x000fc600078e10ff */
[----:B------:R0:W-:Y:S02]  /*29f0*/  STL.64 [R1+0x5b8], R16 ;  /* 0x0005b81001007387 */ /* 0x0001e40000100a00 */
[----:B------:R-:W-:Y:S02]  /*2a00*/  IMAD R2, R9, 0x4, R0 ;  /* 0x0000000409027824 */ /* 0x000fe400078e0200 */
[----:B------:R1:W-:Y:S04]  /*2a10*/  STL.64 [R1+0x5c8], R24 ;  /* 0x0005c81801007387 */ /* 0x0003e80000100a00 */
[----:B------:R2:W-:Y:S01]  /*2a20*/  STL.64 [R1+0x5c0], R18 ;  /* 0x0005c01201007387 */ /* 0x0005e20000100a00 */
[----:B0-----:R-:W-:Y:S01]  /*2a30*/  MOV R16, R14 ;  /* 0x0000000e00107202 */ /* 0x001fe20000000f00 */
[----:B------:R-:W-:Y:S01]  /*2a40*/  IMAD.MOV.U32 R17, RZ, RZ, R15 ;  /* 0x000000ffff117224 */ /* 0x000fe200078e000f */
[----:B------:R-:W-:-:S02]  /*2a50*/  LEA R14, P3, R4, R12, 0x1 ;  /* 0x0000000c040e7211 */ /* 0x000fc400078608ff */
[-C--:B-1----:R-:W-:Y:S02]  /*2a60*/  LEA R24, P1, R8, R12.reuse, 0x1 ;  /* 0x0000000c08187211 */ /* 0x082fe400078208ff */
[-C--:B------:R-:W-:Y:S02]  /*2a70*/  LEA.HI.X.SX32 R15, R4, R11.reuse, 0x1, P3 ;  /* 0x0000000b040f7211 */ /* 0x080fe400018f0eff */
[C---:B--2---:R-:W-:Y:S02]  /*2a80*/  LEA R18, P2, R5.reuse, R12, 0x1 ;  /* 0x0000000c05127211 */ /* 0x044fe400078408ff */
[-C--:B------:R-:W-:Y:S02]  /*2a90*/  LEA.HI.X.SX32 R25, R8, R11.reuse, 0x1, P1 ;  /* 0x0000000b08197211 */ /* 0x080fe400008f0eff */
[----:B------:R-:W-:Y:S02]  /*2aa0*/  LEA.HI.X.SX32 R19, R5, R11, 0x1, P2 ;  /* 0x0000000b05137211 */ /* 0x000fe400010f0eff */
[C---:B------:R-:W-:Y:S01]  /*2ab0*/  LEA R5, R9.reuse, R2, 0x2 ;  /* 0x0000000209057211 */ /* 0x040fe200078e10ff */
[----:B------:R0:W-:Y:S04]  /*2ac0*/  STL.64 [R1+0x5b0], R24 ;  /* 0x0005b01801007387 */ /* 0x0001e80000100a00 */
[----:B------:R1:W-:Y:S01]  /*2ad0*/  STL.64 [R1+0x5a8], R18 ;  /* 0x0005a81201007387 */ /* 0x0003e20000100a00 */
[----:B------:R-:W-:-:S03]  /*2ae0*/  IMAD R4, R9, 0x4, R5 ;  /* 0x0000000409047824 */ /* 0x000fc600078e0205 */
[----:B------:R2:W-:Y:S02]  /*2af0*/  STL.64 [R1+0x5a0], R14 ;  /* 0x0005a00e01007387 */ /* 0x0005e40000100a00 */
[C---:B------:R-:W-:Y:S02]  /*2b00*/  LEA R8, R9.reuse, R4, 0x2 ;  /* 0x0000000409087211 */ /* 0x040fe400078e10ff */
[-C--:B0-----:R-:W-:Y:S02]  /*2b10*/  LEA R24, P1, R10, R12.reuse, 0x1 ;  /* 0x0000000c0a187211 */ /* 0x081fe400078208ff */
[-C--:B-1----:R-:W-:Y:S02]  /*2b20*/  LEA R18, P2, R6, R12.reuse, 0x1 ;  /* 0x0000000c06127211 */ /* 0x082fe400078408ff */
[-C--:B------:R-:W-:Y:S02]  /*2b30*/  LEA.HI.X.SX32 R25, R10, R11.reuse, 0x1, P1 ;  /* 0x0000000b0a197211 */ /* 0x080fe400008f0eff */
[-C--:B------:R-:W-:Y:S01]  /*2b40*/  LEA.HI.X.SX32 R19, R6, R11.reuse, 0x1, P2 ;  /* 0x0000000b06137211 */ /* 0x080fe200010f0eff */
[----:B------:R-:W-:Y:S01]  /*2b50*/  IMAD R6, R9, 0x4, R8 ;  /* 0x0000000409067824 */ /* 0x000fe200078e0208 */
[CC--:B--2---:R-:W-:Y:S01]  /*2b60*/  LEA R14, P3, R27.reuse, R12.reuse, 0x1 ;  /* 0x0000000c1b0e7211 */ /* 0x0c4fe200078608ff */
[----:B------:R0:W-:Y:S03]  /*2b70*/  STL.64 [R1+0x598], R24 ;  /* 0x0005981801007387 */ /* 0x0001e60000100a00 */
[----:B------:R-:W-:Y:S01]  /*2b80*/  LEA.HI.X.SX32 R15, R27, R11, 0x1, P3 ;  /* 0x0000000b1b0f7211 */ /* 0x000fe200018f0eff */
[----:B------:R1:W-:Y:S04]  /*2b90*/  STL.64 [R1+0x590], R18 ;  /* 0x0005901201007387 */ /* 0x0003e80000100a00 */
[----:B------:R2:W-:Y:S01]  /*2ba0*/  STL.64 [R1+0x588], R14 ;  /* 0x0005880e01007387 */ /* 0x0005e20000100a00 */
[----:B0-----:R-:W-:-:S02]  /*2bb0*/  LEA R24, P1, R28, R12, 0x1 ;  /* 0x0000000c1c187211 */ /* 0x001fc400078208ff */
[-C--:B-1----:R-:W-:Y:S02]  /*2bc0*/  LEA R18, P2, R0, R12.reuse, 0x1 ;  /* 0x0000000c00127211 */ /* 0x082fe400078408ff */
[-C--:B------:R-:W-:Y:S02]  /*2bd0*/  LEA.HI.X.SX32 R25, R28, R11.reuse, 0x1, P1 ;  /* 0x0000000b1c197211 */ /* 0x080fe400008f0eff */
[-C--:B------:R-:W-:Y:S02]  /*2be0*/  LEA.HI.X.SX32 R19, R0, R11.reuse, 0x1, P2 ;  /* 0x0000000b00137211 */ /* 0x080fe400010f0eff */
[C---:B--2---:R-:W-:Y:S01]  /*2bf0*/  LEA R14, P3, R2.reuse, R12, 0x1 ;  /* 0x0000000c020e7211 */ /* 0x044fe200078608ff */
[----:B------:R0:W-:Y:S01]  /*2c00*/  STL.64 [R1+0x580], R24 ;  /* 0x0005801801007387 */ /* 0x0001e20000100a00 */
[C---:B------:R-:W-:Y:S02]  /*2c10*/  LEA R0, R9.reuse, R6, 0x2 ;  /* 0x0000000609007211 */ /* 0x040fe400078e10ff */
[----:B------:R-:W-:Y:S01]  /*2c20*/  LEA.HI.X.SX32 R15, R2, R11, 0x1, P3 ;  /* 0x0000000b020f7211 */ /* 0x000fe200018f0eff */
[----:B------:R1:W-:Y:S02]  /*2c30*/  STL.64 [R1+0x578], R18 ;  /* 0x0005781201007387 */ /* 0x0003e40000100a00 */
[----:B------:R-:W-:-:S02]  /*2c40*/  IMAD R2, R9, 0x4, R0 ;  /* 0x0000000409027824 */ /* 0x000fc400078e0200 */
[----:B------:R2:W-:Y:S01]  /*2c50*/  STL.64 [R1+0x570], R14 ;  /* 0x0005700e01007387 */ /* 0x0005e20000100a00 */
[CC--:B0-----:R-:W-:Y:S02]  /*2c60*/  LEA R24, P2, R4.reuse, R12.reuse, 0x1 ;  /* 0x0000000c04187211 */ /* 0x0c1fe400078408ff */
[CC--:B-1----:R-:W-:Y:S02]  /*2c70*/  LEA R18, P1, R5.reuse, R12.reuse, 0x1 ;  /* 0x0000000c05127211 */ /* 0x0c2fe400078208ff */
[-C--:B------:R-:W-:Y:S02]  /*2c80*/  LEA.HI.X.SX32 R25, R4, R11.reuse, 0x1, P2 ;  /* 0x0000000b04197211 */ /* 0x080fe400010f0eff */
[----:B------:R-:W-:Y:S02]  /*2c90*/  LEA.HI.X.SX32 R19, R5, R11, 0x1, P1 ;  /* 0x0000000b05137211 */ /* 0x000fe400008f0eff */
[----:B--2---:R-:W-:-:S03]  /*2ca0*/  LEA R14, P3, R8, R12, 0x1 ;  /* 0x0000000c080e7211 */ /* 0x004fc600078608ff */
[----:B------:R0:W-:Y:S01]  /*2cb0*/  STL.64 [R1+0x568], R18 ;  /* 0x0005681201007387 */ /* 0x0001e20000100a00 */
[-C--:B------:R-:W-:Y:S02]  /*2cc0*/  LEA.HI.X.SX32 R15, R8, R11.reuse, 0x1, P3 ;  /* 0x0000000b080f7211 */ /* 0x080fe400018f0eff */
[----:B------:R-:W-:Y:S02]  /*2cd0*/  MOV R4, R16 ;  /* 0x0000001000047202 */ /* 0x000fe40000000f00 */
[C---:B------:R-:W-:Y:S01]  /*2ce0*/  LEA R16, P2, R0.reuse, R12, 0x1 ;  /* 0x0000000c00107211 */ /* 0x040fe200078408ff */
[----:B0-----:R-:W2:Y:S01]  /*2cf0*/  LDL.LU.64 R18, [R1+0x668] ;  /* 0x0006680001127983 */ /* 0x001ea20000300a00 */
[----:B------:R-:W-:Y:S01]  /*2d00*/  IMAD.MOV.U32 R5, RZ, RZ, R17 ;  /* 0x000000ffff057224 */ /* 0x000fe200078e0011 */
[----:B------:R-:W-:Y:S02]  /*2d10*/  LEA R9, R9, R2, 0x2 ;  /* 0x0000000209097211 */ /* 0x000fe400078e10ff */
[----:B------:R0:W-:Y:S01]  /*2d20*/  STL.64 [R1+0x560], R24 ;  /* 0x0005601801007387 */ /* 0x0001e20000100a00 */
[----:B------:R-:W-:-:S03]  /*2d30*/  LEA.HI.X.SX32 R17, R0, R11, 0x1, P2 ;  /* 0x0000000b00117211 */ /* 0x000fc600010f0eff */
[----:B------:R1:W-:Y:S01]  /*2d40*/  STL.64 [R1+0x558], R14 ;  /* 0x0005580e01007387 */ /* 0x0003e20000100a00 */
[-C--:B0-----:R-:W-:Y:S02]  /*2d50*/  LEA R24, P1, R6, R12.reuse, 0x1 ;  /* 0x0000000c06187211 */ /* 0x081fe400078208ff */
[-C--:B-1----:R-:W-:Y:S02]  /*2d60*/  LEA R14, P3, R2, R12.reuse, 0x1 ;  /* 0x0000000c020e7211 */ /* 0x082fe400078608ff */
[-C--:B------:R-:W-:Y:S02]  /*2d70*/  LEA.HI.X.SX32 R25, R6, R11.reuse, 0x1, P1 ;  /* 0x0000000b06197211 */ /* 0x080fe400008f0eff */
[-C--:B------:R-:W-:Y:S02]  /*2d80*/  LEA.HI.X.SX32 R15, R2, R11.reuse, 0x1, P3 ;  /* 0x0000000b020f7211 */ /* 0x080fe400018f0eff */
[C---:B------:R-:W-:Y:S01]  /*2d90*/  LEA R12, P4, R9.reuse, R12, 0x1 ;  /* 0x0000000c090c7211 */ /* 0x040fe200078808ff */
[----:B------:R0:W-:Y:S04]  /*2da0*/  STL.64 [R1+0x550], R24 ;  /* 0x0005501801007387 */ /* 0x0001e80000100a00 */
[----:B0-----:R-:W2:Y:S04]  /*2db0*/  LDL.LU.64 R24, [R1+0x660] ;  /* 0x0006600001187983 */ /* 0x001ea80000300a00 */
[----:B------:R0:W-:Y:S04]  /*2dc0*/  STL.64 [R1+0x548], R16 ;  /* 0x0005481001007387 */ /* 0x0001e80000100a00 */
[----:B0-----:R-:W3:Y:S04]  /*2dd0*/  LDL.LU.64 R16, [R1+0x658] ;  /* 0x0006580001107983 */ /* 0x001ee80000300a00 */
[----:B------:R0:W-:Y:S04]  /*2de0*/  STL.64 [R1+0x540], R14 ;  /* 0x0005400e01007387 */ /* 0x0001e80000100a00 */
[----:B0-----:R-:W4:Y:S01]  /*2df0*/  LDL.LU.64 R14, [R1+0x650] ;  /* 0x00065000010e7983 */ /* 0x001f220000300a00 */
[----:B------:R-:W-:Y:S01]  /*2e00*/  LEA.HI.X.SX32 R13, R9, R11, 0x1, P4 ;  /* 0x0000000b090d7211 */ /* 0x000fe200020f0eff */
[----:B------:R-:W-:Y:S01]  /*2e10*/  IMAD R8, R7, 0x4, R21 ;  /* 0x0000000407087824 */ /* 0x000fe200078e0215 */
[----:B------:R-:W-:Y:S01]  /*2e20*/  LEA.HI.X.SX32 R5, R23, R26, 0x1, P0 ;  /* 0x0000001a17057211 */ /* 0x000fe200000f0eff */
[----:B------:R-:W-:Y:S03]  /*2e30*/  STL [R1+0x644], R3 ;  /* 0x0006440301007387 */ /* 0x000fe60000100800 */
[----:B------:R-:W-:Y:S01]  /*2e40*/  LEA R11, R7, R8, 0x2 ;  /* 0x00000008070b7211 */ /* 0x000fe200078e10ff */
[----:B------:R2:W-:Y:S04]  /*2e50*/  STL.64 [R1+0x538], R12 ;  /* 0x0005380c01007387 */ /* 0x0005e80000100a00 */
[----:B------:R-:W-:Y:S04]  /*2e60*/  STL.64 [R1+0x648], R20 ;  /* 0x0006481401007387 */ /* 0x000fe80000100a00 */
[----:B------:R-:W-:Y:S01]  /*2e70*/  STL [R1+0x5f4], R5 ;  /* 0x0005f40501007387 */ /* 0x000fe20000100800 */
[----:B--2---:R-:W-:-:S04]  /*2e80*/  LEA R12, P1, R24, R18, 0x1 ;  /* 0x00000012180c7211 */ /* 0x004fc800078208ff */
[----:B------:R-:W-:-:S05]  /*2e90*/  LEA.HI.X.SX32 R13, R24, R26, 0x1, P1 ;  /* 0x0000001a180d7211 */ /* 0x000fca00008f0eff */
[----:B------:R0:W-:Y:S02]  /*2ea0*/  STL.64 [R1+0x530], R12 ;  /* 0x0005300c01007387 */ /* 0x0001e40000100a00 */
[----:B0-----:R-:W-:Y:S01]  /*2eb0*/  IMAD R12, R7, 0x4, R11 ;  /* 0x00000004070c7824 */ /* 0x001fe200078e020b */
[CC--:B----4-:R-:W-:Y:S02]  /*2ec0*/  LEA R4, P0, R15.reuse, R18.reuse, 0x1 ;  /* 0x000000120f047211 */ /* 0x0d0fe400078008ff */
[----:B------:R-:W-:Y:S02]  /*2ed0*/  LEA R2, P2, R14, R18, 0x1 ;  /* 0x000000120e027211 */ /* 0x000fe400078408ff */
[----:B------:R-:W-:Y:S02]  /*2ee0*/  LEA.HI.X.SX32 R5, R15, R26, 0x1, P0 ;  /* 0x0000001a0f057211 */ /* 0x000fe400000f0eff */
[----:B---3--:R-:W-:Y:S02]  /*2ef0*/  LEA R20, P0, R16, R18, 0x1 ;  /* 0x0000001210147211 */ /* 0x008fe400078008ff */
[-C--:B------:R-:W-:Y:S01]  /*2f00*/  LEA.HI.X.SX32 R3, R14, R26.reuse, 0x1, P2 ;  /* 0x0000001a0e037211 */ /* 0x080fe200010f0eff */
[----:B------:R0:W-:Y:S01]  /*2f10*/  STL.64 [R1+0x528], R4 ;  /* 0x0005280401007387 */ /* 0x0001e20000100a00 */
[----:B------:R-:W-:-:S02]  /*2f20*/  LEA.HI.X.SX32 R21, R16, R26, 0x1, P0 ;  /* 0x0000001a10157211 */ /* 0x000fc400000f0eff */
[----:B------:R-:W-:Y:S01]  /*2f30*/  LEA R14, P2, R17, R18, 0x1 ;  /* 0x00000012110e7211 */ /* 0x000fe200078408ff */
[----:B------:R1:W-:Y:S04]  /*2f40*/  STL.64 [R1+0x520], R2 ;  /* 0x0005200201007387 */ /* 0x0003e80000100a00 */
[----:B------:R2:W-:Y:S01]  /*2f50*/  STL.64 [R1+0x518], R20 ;  /* 0x0005181401007387 */ /* 0x0005e20000100a00 */
[----:B0-----:R-:W-:Y:S02]  /*2f60*/  LEA R4, R7, R12, 0x2 ;  /* 0x0000000c07047211 */ /* 0x001fe400078e10ff */
[C---:B-1----:R-:W-:Y:S01]  /*2f70*/  LEA R2, P1, R29.reuse, R18, 0x1 ;  /* 0x000000121d027211 */ /* 0x042fe200078208ff */
[----:B--2---:R-:W2:Y:S03]  /*2f80*/  LDL.LU.64 R20, [R1+0x648] ;  /* 0x0006480001147983 */ /* 0x004ea60000300a00 */
[----:B------:R-:W-:-:S05]  /*2f90*/  LEA.HI.X.SX32 R3, R29, R26, 0x1, P1 ;  /* 0x0000001a1d037211 */ /* 0x000fca00008f0eff */
[----:B------:R0:W-:Y:S04]  /*2fa0*/  STL.64 [R1+0x510], R2 ;  /* 0x0005100201007387 */ /* 0x0001e80000100a00 */
[----:B0-----:R-:W3:Y:S01]  /*2fb0*/  LDL.LU R3, [R1+0x644] ;  /* 0x0006440001037983 */ /* 0x001ee20000300800 */
[----:B------:R-:W-:Y:S01]  /*2fc0*/  LEA.HI.X.SX32 R15, R17, R26, 0x1, P2 ;  /* 0x0000001a110f7211 */ /* 0x000fe200010f0eff */
[----:B------:R-:W-:Y:S01]  /*2fd0*/  IMAD R5, R7, 0x4, R4 ;  /* 0x0000000407057824 */ /* 0x000fe200078e0204 */
[----:B------:R-:W-:-:S03]  /*2fe0*/  LEA R16, P0, R25, R18, 0x1 ;  /* 0x0000001219107211 */ /* 0x000fc600078008ff */
[----:B------:R0:W-:Y:S01]  /*2ff0*/  STL.64 [R1+0x508], R14 ;  /* 0x0005080e01007387 */ /* 0x0001e20000100a00 */
[----:B------:R-:W-:Y:S02]  /*3000*/  LEA.HI.X.SX32 R17, R25, R26, 0x1, P0 ;  /* 0x0000001a19117211 */ /* 0x000fe400000f0eff */
[----:B------:R-:W-:-:S03]  /*3010*/  LEA R10, R7, R5, 0x2 ;  /* 0x00000005070a7211 */ /* 0x000fc600078e10ff */
[----:B------:R1:W-:Y:S02]  /*3020*/  STL.64 [R1+0x500], R16 ;  /* 0x0005001001007387 */ /* 0x0003e40000100a00 */
[----:B------:R-:W-:Y:S01]  /*3030*/  IMAD R0, R7, 0x4, R10 ;  /* 0x0000000407007824 */ /* 0x000fe200078e020a */
[----:B0-----:R-:W-:-:S04]  /*3040*/  LEA R14, P2, R19, R18, 0x1 ;  /* 0x00000012130e7211 */ /* 0x001fc800078408ff */
[----:B------:R-:W-:Y:S02]  /*3050*/  LEA R6, R7, R0, 0x2 ;  /* 0x0000000007067211 */ /* 0x000fe400078e10ff */
[----:B------:R-:W-:-:S03]  /*3060*/  LEA.HI.X.SX32 R15, R19, R26, 0x1, P2 ;  /* 0x0000001a130f7211 */ /* 0x000fc600010f0eff */
[----:B------:R-:W-:-:S05]  /*3070*/  IMAD R9, R7, 0x4, R6 ;  /* 0x0000000407097824 */ /* 0x000fca00078e0206 */
[----:B------:R-:W-:Y:S02]  /*3080*/  LEA R2, R7, R9, 0x2 ;  /* 0x0000000907027211 */ /* 0x000fe400078e10ff */
[----:B--2---:R-:W-:-:S04]  /*3090*/  LEA R28, P1, R20, R18, 0x1 ;  /* 0x00000012141c7211 */ /* 0x004fc800078208ff */
[----:B------:R-:W-:Y:S02]  /*30a0*/  LEA.HI.X.SX32 R29, R20, R26, 0x1, P1 ;  /* 0x0000001a141d7211 */ /* 0x000fe400008f0eff */
[----:B-1----:R-:W-:-:S03]  /*30b0*/  LEA R16, P1, R22, R18, 0x1 ;  /* 0x0000001216107211 */ /* 0x002fc600078208ff */
[----:B------:R-:W-:Y:S01]  /*30c0*/  STL.64 [R1+0x4f8], R28 ;  /* 0x0004f81c01007387 */ /* 0x000fe20000100a00 */
[----:B------:R-:W-:-:S03]  /*30d0*/  LEA.HI.X.SX32 R17, R22, R26, 0x1, P1 ;  /* 0x0000001a16117211 */ /* 0x000fc600008f0eff */
[----:B------:R0:W-:Y:S01]  /*30e0*/  STL.64 [R1+0x4f0], R14 ;  /* 0x0004f00e01007387 */ /* 0x0001e20000100a00 */
[----:B---3--:R-:W-:-:S04]  /*30f0*/  LEA R24, P0, R3, R18, 0x1 ;  /* 0x0000001203187211 */ /* 0x008fc800078008ff */
[----:B------:R-:W-:Y:S01]  /*3100*/  LEA.HI.X.SX32 R25, R3, R26, 0x1, P0 ;  /* 0x0000001a03197211 */ /* 0x000fe200000f0eff */
[----:B------:R-:W-:Y:S01]  /*3110*/  IMAD R3, R7, 0x4, R2 ;  /* 0x0000000407037824 */ /* 0x000fe200078e0202 */
[CC--:B------:R-:W-:Y:S02]  /*3120*/  LEA R22, P0, R8.reuse, R18.reuse, 0x1 ;  /* 0x0000001208167211 */ /* 0x0c0fe400078008ff */
[C---:B0-----:R-:W-:Y:S01]  /*3130*/  LEA R14, P2, R21.reuse, R18, 0x1 ;  /* 0x00000012150e7211 */ /* 0x041fe200078408ff */
[----:B------:R-:W-:Y:S01]  /*3140*/  STL.64 [R1+0x4e8], R24 ;  /* 0x0004e81801007387 */ /* 0x000fe20000100a00 */
[-C--:B------:R-:W-:Y:S02]  /*3150*/  LEA.HI.X.SX32 R23, R8, R26.reuse, 0x1, P0 ;  /* 0x0000001a08177211 */ /* 0x080fe400000f0eff */
[----:B------:R-:W-:Y:S01]  /*3160*/  LEA.HI.X.SX32 R15, R21, R26, 0x1, P2 ;  /* 0x0000001a150f7211 */ /* 0x000fe200010f0eff */
[----:B------:R0:W-:Y:S01]  /*3170*/  STL.64 [R1+0x4e0], R16 ;  /* 0x0004e01001007387 */ /* 0x0001e20000100a00 */
[----:B------:R-:W-:-:S02]  /*3180*/  LEA R20, P0, R4, R18, 0x1 ;  /* 0x0000001204147211 */ /* 0x000fc400078008ff */
[----:B------:R-:W-:Y:S01]  /*3190*/  LEA R8, R7, R3, 0x2 ;  /* 0x0000000307087211 */ /* 0x000fe200078e10ff */
[----:B------:R1:W-:Y:S01]  /*31a0*/  STL.64 [R1+0x4d8], R14 ;  /* 0x0004d80e01007387 */ /* 0x0003e20000100a00 */
[----:B------:R-:W-:-:S03]  /*31b0*/  LEA.HI.X.SX32 R21, R4, R26, 0x1, P0 ;  /* 0x0000001a04157211 */ /* 0x000fc600000f0eff */
[----:B------:R-:W-:Y:S01]  /*31c0*/  STL.64 [R1+0x4d0], R22 ;  /* 0x0004d01601007387 */ /* 0x000fe20000100a00 */
[----:B------:R-:W-:Y:S01]  /*31d0*/  IMAD R4, R7, 0x4, R8 ;  /* 0x0000000407047824 */ /* 0x000fe200078e0208 */
[CC--:B0-----:R-:W-:Y:S02]  /*31e0*/  LEA R16, P1, R11.reuse, R18.reuse, 0x1 ;  /* 0x000000120b107211 */ /* 0x0c1fe400078208ff */
[C---:B-1----:R-:W-:Y:S02]  /*31f0*/  LEA R14, P2, R12.reuse, R18, 0x1 ;  /* 0x000000120c0e7211 */ /* 0x042fe400078408ff */
[-C--:B------:R-:W-:Y:S02]  /*3200*/  LEA.HI.X.SX32 R17, R11, R26.reuse, 0x1, P1 ;  /* 0x0000001a0b117211 */ /* 0x080fe400008f0eff */
[----:B------:R-:W-:-:S03]  /*3210*/  LEA.HI.X.SX32 R15, R12, R26, 0x1, P2 ;  /* 0x0000001a0c0f7211 */ /* 0x000fc600010f0eff */
[----:B------:R0:W-:Y:S04]  /*3220*/  STL.64 [R1+0x4c8], R16 ;  /* 0x0004c81001007387 */ /* 0x0001e80000100a00 */
[----:B------:R1:W-:Y:S04]  /*3230*/  STL.64 [R1+0x4c0], R14 ;  /* 0x0004c00e01007387 */ /* 0x0003e80000100a00 */
[----:B------:R-:W-:Y:S01]  /*3240*/  STL.64 [R1+0x4b8], R20 ;  /* 0x0004b81401007387 */ /* 0x000fe20000100a00 */
[-C--:B0-----:R-:W-:Y:S02]  /*3250*/  LEA R16, P1, R5, R18.reuse, 0x1 ;  /* 0x0000001205107211 */ /* 0x081fe400078208ff */
[----:B-1----:R-:W-:-:S02]  /*3260*/  LEA R14, P2, R10, R18, 0x1 ;  /* 0x000000120a0e7211 */ /* 0x002fc400078408ff */
[-C--:B------:R-:W-:Y:S02]  /*3270*/  LEA.HI.X.SX32 R17, R5, R26.reuse, 0x1, P1 ;  /* 0x0000001a05117211 */ /* 0x080fe400008f0eff */
[----:B------:R-:W-:Y:S02]  /*3280*/  LEA.HI.X.SX32 R15, R10, R26, 0x1, P2 ;  /* 0x0000001a0a0f7211 */ /* 0x000fe400010f0eff */
[----:B------:R-:W-:Y:S01]  /*3290*/  LEA R12, P2, R9, R18, 0x1 ;  /* 0x00000012090c7211 */ /* 0x000fe200078408ff */
[----:B------:R0:W-:Y:S01]  /*32a0*/  STL.64 [R1+0x4b0], R16 ;  /* 0x0004b01001007387 */ /* 0x0001e20000100a00 */
[----:B------:R-:W-:Y:S02]  /*32b0*/  LEA R5, R7, R4, 0x2 ;  /* 0x0000000407057211 */ /* 0x000fe400078e10ff */
[----:B------:R-:W-:Y:S01]  /*32c0*/  LEA.HI.X.SX32 R13, R9, R26, 0x1, P2 ;  /* 0x0000001a090d7211 */ /* 0x000fe200010f0eff */
[----:B------:R1:W-:Y:S01]  /*32d0*/  STL.64 [R1+0x4a8], R14 ;  /* 0x0004a80e01007387 */ /* 0x0003e20000100a00 */
[----:B------:R-:W-:-:S04]  /*32e0*/  LEA R10, P2, R8, R18, 0x1 ;  /* 0x00000012080a7211 */ /* 0x000fc800078408ff */
[----:B------:R-:W-:Y:S02]  /*32f0*/  LEA.HI.X.SX32 R11, R8, R26, 0x1, P2 ;  /* 0x0000001a080b7211 */ /* 0x000fe400010f0eff */
[-C--:B0-----:R-:W-:Y:S02]  /*3300*/  LEA R16, P0, R0, R18.reuse, 0x1 ;  /* 0x0000001200107211 */ /* 0x081fe400078008ff */
[----:B-1----:R-:W-:Y:S02]  /*3310*/  LEA R14, P1, R6, R18, 0x1 ;  /* 0x00000012060e7211 */ /* 0x002fe400078208ff */
[-C--:B------:R-:W-:Y:S02]  /*3320*/  LEA.HI.X.SX32 R17, R0, R26.reuse, 0x1, P0 ;  /* 0x0000001a00117211 */ /* 0x080fe400000f0eff */
[----:B------:R-:W-:Y:S01]  /*3330*/  LEA.HI.X.SX32 R15, R6, R26, 0x1, P1 ;  /* 0x0000001a060f7211 */ /* 0x000fe200008f0eff */
[C---:B------:R-:W-:Y:S02]  /*3340*/  IMAD R6, R7.reuse, 0x4, R5 ;  /* 0x0000000407067824 */ /* 0x040fe400078e0205 */
[----:B------:R-:W-:Y:S03]  /*3350*/  STL.64 [R1+0x4a0], R16 ;  /* 0x0004a01001007387 */ /* 0x000fe60000100a00 */
[----:B------:R-:W-:Y:S01]  /*3360*/  LEA R0, R7, R6, 0x2 ;  /* 0x0000000607007211 */ /* 0x000fe200078e10ff */
[----:B------:R0:W-:Y:S04]  /*3370*/  STL.64 [R1+0x498], R14 ;  /* 0x0004980e01007387 */ /* 0x0001e80000100a00 */
[----:B------:R1:W-:Y:S01]  /*3380*/  STL.64 [R1+0x490], R12 ;  /* 0x0004900c01007387 */ /* 0x0003e20000100a00 */
[----:B0-----:R-:W-:-:S02]  /*3390*/  LEA R14, P0, R2, R18, 0x1 ;  /* 0x00000012020e7211 */ /* 0x001fc400078008ff */
[----:B-1----:R-:W-:Y:S02]  /*33a0*/  LEA R12, P1, R3, R18, 0x1 ;  /* 0x00000012030c7211 */ /* 0x002fe400078208ff */
[-C--:B------:R-:W-:Y:S01]  /*33b0*/  LEA.HI.X.SX32 R15, R2, R26.reuse, 0x1, P0 ;  /* 0x0000001a020f7211 */ /* 0x080fe200000f0eff */
[----:B------:R-:W-:Y:S01]  /*33c0*/  IMAD R2, R7, 0x4, R0 ;  /* 0x0000000407027824 */ /* 0x000fe200078e0200 */
[----:B------:R-:W-:-:S03]  /*33d0*/  LEA.HI.X.SX32 R13, R3, R26, 0x1, P1 ;  /* 0x0000001a030d7211 */ /* 0x000fc600008f0eff */
[----:B------:R0:W-:Y:S01]  /*33e0*/  STL.64 [R1+0x488], R14 ;  /* 0x0004880e01007387 */ /* 0x0001e20000100a00 */
[----:B------:R-:W-:-:S03]  /*33f0*/  LEA R3, R7, R2, 0x2 ;  /* 0x0000000207037211 */ /* 0x000fc600078e10ff */
[----:B------:R1:W-:Y:S02]  /*3400*/  STL.64 [R1+0x480], R12 ;  /* 0x0004800c01007387 */ /* 0x0003e40000100a00 */
[----:B------:R-:W-:Y:S02]  /*3410*/  IMAD R7, R7, 0x4, R3 ;  /* 0x0000000407077824 */ /* 0x000fe400078e0203 */
[----:B------:R2:W-:Y:S01]  /*3420*/  STL.64 [R1+0x478], R10 ;  /* 0x0004780a01007387 */ /* 0x0005e20000100a00 */
[CC--:B0-----:R-:W-:Y:S02]  /*3430*/  LEA R14, P0, R4.reuse, R18.reuse, 0x1 ;  /* 0x00000012040e7211 */ /* 0x0c1fe400078008ff */
[----:B-1----:R-:W-:Y:S02]  /*3440*/  LEA R12, P1, R5, R18, 0x1 ;  /* 0x00000012050c7211 */ /* 0x002fe400078208ff */
[----:B------:R-:W-:Y:S02]  /*3450*/  LEA.HI.X.SX32 R15, R4, R26, 0x1, P0 ;  /* 0x0000001a040f7211 */ /* 0x000fe400000f0eff */
[----:B--2---:R-:W-:-:S02]  /*3460*/  LEA R10, P2, R6, R18, 0x1 ;  /* 0x00000012060a7211 */ /* 0x004fc400078408ff */
[-C--:B------:R-:W-:Y:S01]  /*3470*/  LEA.HI.X.SX32 R13, R5, R26.reuse, 0x1, P1 ;  /* 0x0000001a050d7211 */ /* 0x080fe200008f0eff */
[----:B------:R-:W-:Y:S01]  /*3480*/  STL.64 [R1+0x470], R14 ;  /* 0x0004700e01007387 */ /* 0x000fe20000100a00 */
[----:B------:R-:W-:Y:S02]  /*3490*/  LEA.HI.X.SX32 R11, R6, R26, 0x1, P2 ;  /* 0x0000001a060b7211 */ /* 0x000fe400010f0eff */
[-C--:B------:R-:W-:Y:S01]  /*34a0*/  LEA R8, P2, R3, R18.reuse, 0x1 ;  /* 0x0000001203087211 */ /* 0x080fe200078408ff */
[----:B------:R0:W-:Y:S01]  /*34b0*/  STL.64 [R1+0x468], R12 ;  /* 0x0004680c01007387 */ /* 0x0001e20000100a00 */
[----:B------:R-:W-:Y:S02]  /*34c0*/  LEA R4, P3, R7, R18, 0x1 ;  /* 0x0000001207047211 */ /* 0x000fe400078608ff */
[-C--:B------:R-:W-:Y:S01]  /*34d0*/  LEA.HI.X.SX32 R9, R3, R26.reuse, 0x1, P2 ;  /* 0x0000001a03097211 */ /* 0x080fe200010f0eff */
[----:B------:R1:W-:Y:S01]  /*34e0*/  STL.64 [R1+0x460], R10 ;  /* 0x0004600a01007387 */ /* 0x0003e20000100a00 */
[----:B------:R-:W-:-:S02]  /*34f0*/  LEA.HI.X.SX32 R5, R7, R26, 0x1, P3 ;  /* 0x0000001a07057211 */ /* 0x000fc400018f0eff */
[-C--:B0-----:R-:W-:Y:S02]  /*3500*/  LEA R12, P0, R0, R18.reuse, 0x1 ;  /* 0x00000012000c7211 */ /* 0x081fe400078008ff */
[----:B-1----:R-:W-:Y:S02]  /*3510*/  LEA R10, P1, R2, R18, 0x1 ;  /* 0x00000012020a7211 */ /* 0x002fe400078208ff */
[-C--:B------:R-:W-:Y:S01]  /*3520*/  LEA.HI.X.SX32 R13, R0, R26.reuse, 0x1, P0 ;  /* 0x0000001a000d7211 */ /* 0x080fe200000f0eff */
[----:B------:R-:W-:Y:S01]  /*3530*/  IMAD.MOV.U32 R0, RZ, RZ, -0x800000 ;  /* 0xff800000ff007424 */ /* 0x000fe200078e00ff */
[----:B------:R-:W-:Y:S02]  /*3540*/  LEA.HI.X.SX32 R11, R2, R26, 0x1, P1 ;  /* 0x0000001a020b7211 */ /* 0x000fe400008f0eff */
[----:B------:R-:W-:Y:S01]  /*3550*/  MOV R2, 0x3f800000 ;  /* 0x3f80000000027802 */ /* 0x000fe20000000f00 */
[----:B------:R-:W-:Y:S04]  /*3560*/  STL.64 [R1+0x458], R12 ;  /* 0x0004580c01007387 */ /* 0x000fe80000100a00 */
[----:B------:R-:W-:Y:S04]  /*3570*/  STL.64 [R1+0x450], R10 ;  /* 0x0004500a01007387 */ /* 0x000fe80000100a00 */
[----:B------:R-:W-:Y:S04]  /*3580*/  STL.64 [R1+0x448], R8 ;  /* 0x0004480801007387 */ /* 0x000fe80000100a00 */
[----:B------:R-:W-:Y:S04]  /*3590*/  STL.64 [R1+0x440], R4 ;  /* 0x0004400401007387 */ /* 0x000fe80000100a00 */
[----:B------:R0:W-:Y:S04]  /*35a0*/  STL [R1+0x434], R2 ;  /* 0x0004340201007387 */ /* 0x0001e80000100800 */
[----:B------:R-:W-:Y:S04]  /*35b0*/  STL [R1+0x26c], RZ ;  /* 0x00026cff01007387 */ /* 0x000fe80000100800 */
[----:B------:R1:W-:Y:S01]  /*35c0*/  STL [R1+0x400], R0 ;  /* 0x0004000001007387 */ /* 0x0003e20000100800 */
[----:B0-----:R-:W-:-:S03]  /*35d0*/  MOV R2, 0xff800000 ;  /* 0xff80000000027802 */ /* 0x001fc60000000f00 */
[----:B------:R-:W-:Y:S04]  /*35e0*/  STL [R1+0x268], RZ ;  /* 0x000268ff01007387 */ /* 0x000fe80000100800 */
[----:B------:R-:W-:Y:S01]  /*35f0*/  STL [R1+0x40c], R2 ;  /* 0x00040c0201007387 */ /* 0x000fe20000100800 */
[----:B-1----:R-:W-:-:S03]  /*3600*/  IMAD.MOV.U32 R0, RZ, RZ, 0x3f800000 ;  /* 0x3f800000ff007424 */ /* 0x002fc600078e00ff */
[----:B------:R-:W-:Y:S04]  /*3610*/  STL [R1+0x42c], RZ ;  /* 0x00042cff01007387 */ /* 0x000fe80000100800 */
        /* <DEDUP_REMOVED lines=37> */
[----:B------:R-:W2:Y:S04]  /*3870*/  LDL R13, [R1+0x264] ;  /* 0x00026400010d7983 */ /* 0x000ea80000100800 */
        /* <DEDUP_REMOVED lines=10> */
[----:B------:R-:W3:Y:S04]  /*3920*/  S2R R27, SR_TID.X ;  /* 0x00000000001b7919 */ /* 0x000ee80000002100 */
[----:B------:R1:W-:Y:S04]  /*3930*/  STL [R1+0x3a8], RZ ;  /* 0x0003a8ff01007387 */ /* 0x0003e80000100800 */
[----:B------:R1:W-:Y:S04]  /*3940*/  STL [R1+0x3ac], RZ ;  /* 0x0003acff01007387 */ /* 0x0003e80000100800 */
[----:B------:R1:W-:Y:S04]  /*3950*/  STL [R1+0x390], RZ ;  /* 0x000390ff01007387 */ /* 0x0003e80000100800 */
[----:B------:R1:W-:Y:S04]  /*3960*/  STL [R1+0x394], RZ ;  /* 0x000394ff01007387 */ /* 0x0003e80000100800 */
[----:B------:R1:W-:Y:S04]  /*3970*/  STL [R1+0x398], RZ ;  /* 0x000398ff01007387 */ /* 0x0003e80000100800 */
[----:B------:R1:W-:Y:S01]  /*3980*/  STL [R1+0x39c], RZ ;  /* 0x00039cff01007387 */ /* 0x0003e20000100800 */
[----:B---3--:R-:W-:-:S02]  /*3990*/  LOP3.LUT R28, R27, 0x7, RZ, 0xc0, !PT ;  /* 0x000000071b1c7812 */ /* 0x008fc400078ec0ff */
[----:B------:R-:W-:Y:S01]  /*39a0*/  SHF.L.U32 R27, R27, 0x1, RZ ;  /* 0x000000011b1b7819 */ /* 0x000fe200000006ff */
[----:B------:R1:W-:Y:S02]  /*39b0*/  STL [R1+0x3f0], RZ ;  /* 0x0003f0ff01007387 */ /* 0x0003e40000100800 */
[----:B0-----:R-:W-:Y:S02]  /*39c0*/  IMAD R0, R28, 0x110, RZ ;  /* 0x000001101c007824 */ /* 0x001fe400078e02ff */
[----:B------:R1:W-:Y:S03]  /*39d0*/  STL [R1+0x3f4], RZ ;  /* 0x0003f4ff01007387 */ /* 0x0003e60000100800 */
[----:B------:R-:W-:Y:S01]  /*39e0*/  LOP3.LUT R0, R0, 0x30, R27, 0x78, !PT ;  /* 0x0000003000007812 */ /* 0x000fe200078e781b */
[----:B------:R1:W-:Y:S03]  /*39f0*/  STL [R1+0x3f8], RZ ;  /* 0x0003f8ff01007387 */ /* 0x0003e60000100800 */
[----:B------:R-:W-:Y:S01]  /*3a00*/  LOP3.LUT R0, R0, 0x40, RZ, 0x3c, !PT ;  /* 0x0000004000007812 */ /* 0x000fe200078e3cff */
        /* <DEDUP_REMOVED lines=9> */
[----:B--2---:R-:W-:-:S05]  /*3aa0*/  LOP3.LUT R2, R13, 0x40, RZ, 0x3c, !PT ;  /* 0x000000400d027812 */ /* 0x004fca00078e3cff */
[----:B------:R1:W-:Y:S02]  /*3ab0*/  STL [R1+0x43c], R2 ;  /* 0x00043c0201007387 */ /* 0x0003e40000100800 */
.L_x_2:
[----:B-1----:R-:W2:Y:S04]  /*3ac0*/  LDL.64 R4, [R1+0x638] ;  /* 0x0006380001047983 */ /* 0x002ea80000100a00 */
[----:B------:R-:W2:Y:S04]  /*3ad0*/  LDL R0, [R1+0x26c] ;  /* 0x00026c0001007983 */ /* 0x000ea80000100800 */
[----:B-1----:R-:W3:Y:S04]  /*3ae0*/  LDL.64 R2, [R1+0x630] ;  /* 0x0006300001027983 */ /* 0x002ee80000100a00 */
[----:B------:R-:W4:Y:S04]  /*3af0*/  LDL.64 R10, [R1+0x628] ;  /* 0x00062800010a7983 */ /* 0x000f280000100a00 */
[----:B------:R-:W5:Y:S04]  /*3b00*/  LDL.64 R8, [R1+0x620] ;  /* 0x0006200001087983 */ /* 0x000f680000100a00 */
[----:B------:R-:W5:Y:S04]  /*3b10*/  LDL.64 R6, [R1+0x618] ;  /* 0x0006180001067983 */ /* 0x000f680000100a00 */
[----:B------:R-:W5:Y:S04]  /*3b20*/  LDL.64 R24, [R1+0x610] ;  /* 0x0006100001187983 */ /* 0x000f680000100a00 */
[----:B------:R-:W5:Y:S04]  /*3b30*/  LDL.64 R22, [R1+0x608] ;  /* 0x0006080001167983 */ /* 0x000f680000100a00 */
[----:B------:R-:W5:Y:S04]  /*3b40*/  LDL.64 R20, [R1+0x600] ;  /* 0x0006000001147983 */ /* 0x000f680000100a00 */
[----:B------:R-:W5:Y:S04]  /*3b50*/  LDL.64 R18, [R1+0x5f8] ;  /* 0x0005f80001127983 */ /* 0x000f680000100a00 */
[----:B------:R-:W5:Y:S04]  /*3b60*/  LDL.64 R16, [R1+0x5e8] ;  /* 0x0005e80001107983 */ /* 0x000f680000100a00 */
[----:B------:R-:W5:Y:S04]  /*3b70*/  LDL.64 R14, [R1+0x5e0] ;  /* 0x0005e000010e7983 */ /* 0x000f680000100a00 */
[----:B------:R-:W5:Y:S01]  /*3b80*/  LDL.64 R12, [R1+0x5d8] ;  /* 0x0005d800010c7983 */ /* 0x000f620000100a00 */
[----:B--2---:R-:W-:-:S05]  /*3b90*/  IMAD.WIDE R4, R0, 0x2, R4 ;  /* 0x0000000200047825 */ /* 0x004fca00078e0204 */
[----:B------:R0:W2:Y:S01]  /*3ba0*/  LDG.E.U16 R29, [R4.64] ;  /* 0x00000004041d7981 */ /* 0x0000a2000c1e1500 */
[----:B---3--:R-:W-:-:S04]  /*3bb0*/  IMAD.WIDE R2, R0, 0x2, R2 ;  /* 0x0000000200027825 */ /* 0x008fc800078e0202 */
[C---:B----4-:R-:W-:Y:S01]  /*3bc0*/  IMAD.WIDE R10, R0.reuse, 0x2, R10 ;  /* 0x00000002000a7825 */ /* 0x050fe200078e020a */
[----:B------:R1:W3:Y:S03]  /*3bd0*/  LDG.E.U16 R28, [R2.64] ;  /* 0x00000004021c7981 */ /* 0x0002e6000c1e1500 */
[C---:B-----5:R-:W-:Y:S01]  /*3be0*/  IMAD.WIDE R8, R0.reuse, 0x2, R8 ;  /* 0x0000000200087825 */ /* 0x060fe200078e0208 */
[----:B------:R4:W5:Y:S03]  /*3bf0*/  LDG.E.U16 R26, [R10.64] ;  /* 0x000000040a1a7981 */ /* 0x000966000c1e1500 */
[C---:B------:R-:W-:Y:S01]  /*3c00*/  IMAD.WIDE R6, R0.reuse, 0x2, R6 ;  /* 0x0000000200067825 */ /* 0x040fe200078e0206 */
[----:B------:R4:W3:Y:S03]  /*3c10*/  LDG.E.U16 R27, [R8.64] ;  /* 0x00000004081b7981 */ /* 0x0008e6000c1e1500 */
[----:B0-----:R-:W-:-:S02]  /*3c20*/  IMAD.WIDE R4, R0, 0x2, R24 ;  /* 0x0000000200047825 */ /* 0x001fc400078e0218 */
[----:B------:R0:W3:Y:S02]  /*3c30*/  LDG.E.U16 R24, [R6.64] ;  /* 0x0000000406187981 */ /* 0x0000e4000c1e1500 */
[C---:B-1----:R-:W-:Y:S02]  /*3c40*/  IMAD.WIDE R2, R0.reuse, 0x2, R22 ;  /* 0x0000000200027825 */ /* 0x042fe400078e0216 */
[----:B------:R1:W3:Y:S02]  /*3c50*/  LDG.E.U16 R22, [R4.64] ;  /* 0x0000000404167981 */ /* 0x0002e4000c1e1500 */
[C---:B----4-:R-:W-:Y:S02]  /*3c60*/  IMAD.WIDE R10, R0.reuse, 0x2, R20 ;  /* 0x00000002000a7825 */ /* 0x050fe400078e0214 */
[----:B------:R4:W3:Y:S02]  /*3c70*/  LDG.E.U16 R25, [R2.64] ;  /* 0x0000000402197981 */ /* 0x0008e4000c1e1500 */
[----:B------:R-:W-:-:S02]  /*3c80*/  IMAD.WIDE R8, R0, 0x2, R18 ;  /* 0x0000000200087825 */ /* 0x000fc400078e0212 */
[----:B------:R4:W3:Y:S02]  /*3c90*/  LDG.E.U16 R23, [R10.64] ;  /* 0x000000040a177981 */ /* 0x0008e4000c1e1500 */
[C---:B0-----:R-:W-:Y:S02]  /*3ca0*/  IMAD.WIDE R6, R0.reuse, 0x2, R16 ;  /* 0x0000000200067825 */ /* 0x041fe400078e0210 */
[----:B------:R-:W3:Y:S02]  /*3cb0*/  LDL.64 R20, [R1+0x5c0] ;  /* 0x0005c00001147983 */ /* 0x000ee40000100a00 */
[C---:B-1----:R-:W-:Y:S02]  /*3cc0*/  IMAD.WIDE R4, R0.reuse, 0x2, R14 ;  /* 0x0000000200047825 */ /* 0x042fe400078e020e */
[----:B------:R-:W3:Y:S02]  /*3cd0*/  LDL.64 R18, [R1+0x5b8] ;  /* 0x0005b80001127983 */ /* 0x000ee40000100a00 */
[----:B----4-:R-:W-:-:S02]  /*3ce0*/  IMAD.WIDE R2, R0, 0x2, R12 ;  /* 0x0000000200027825 */ /* 0x010fc400078e020c */
[----:B------:R-:W4:Y:S04]  /*3cf0*/  LDL.64 R10, [R1+0x5d0] ;  /* 0x0005d000010a7983 */ /* 0x000f280000100a00 */
[----:B------:R-:W3:Y:S04]  /*3d00*/  LDL.64 R16, [R1+0x5b0] ;  /* 0x0005b00001107983 */ /* 0x000ee80000100a00 */
[----:B------:R-:W3:Y:S04]  /*3d10*/  LDL.64 R14, [R1+0x5a8] ;  /* 0x0005a800010e7983 */ /* 0x000ee80000100a00 */
[----:B------:R-:W3:Y:S04]  /*3d20*/  LDL.64 R12, [R1+0x598] ;  /* 0x00059800010c7983 */ /* 0x000ee80000100a00 */
[----:B--2---:R0:W-:Y:S04]  /*3d30*/  STL [R1+0x1c], R29 ;  /* 0x00001c1d01007387 */ /* 0x0041e80000100800 */
[----:B0-----:R0:W2:Y:S04]  /*3d40*/  LDG.E.U16 R29, [R8.64] ;  /* 0x00000004081d7981 */ /* 0x0010a8000c1e1500 */
[----:B0-----:R-:W4:Y:S04]  /*3d50*/  LDL.64 R8, [R1+0x5c8] ;  /* 0x0005c80001087983 */ /* 0x001f280000100a00 */
[----:B--2---:R-:W-:Y:S04]  /*3d60*/  STL [R1+0x1708], R29 ;  /* 0x0017081d01007387 */ /* 0x004fe80000100800 */
[----:B---3--:R0:W-:Y:S04]  /*3d70*/  STL [R1+0x18], R28 ;  /* 0x0000181c01007387 */ /* 0x0081e80000100800 */
[----:B0-----:R-:W2:Y:S04]  /*3d80*/  LDL.64 R28, [R1+0x580] ;  /* 0x00058000011c7983 */ /* 0x001ea80000100a00 */
[----:B-----5:R0:W-:Y:S04]  /*3d90*/  STL [R1+0x14], R26 ;  /* 0x0000141a01007387 */ /* 0x0201e80000100800 */
[----:B0-----:R-:W3:Y:S04]  /*3da0*/  LDG.E.U16 R26, [R6.64] ;  /* 0x00000004061a7981 */ /* 0x001ee8000c1e1500 */
[----:B---3--:R-:W-:Y:S04]  /*3db0*/  STL [R1+0x170c], R26 ;  /* 0x00170c1a01007387 */ /* 0x008fe80000100800 */
[----:B------:R0:W-:Y:S04]  /*3dc0*/  STL [R1+0x10], R27 ;  /* 0x0000101b01007387 */ /* 0x0001e80000100800 */
[----:B0-----:R-:W3:Y:S04]  /*3dd0*/  LDL.64 R26, [R1+0x590] ;  /* 0x00059000011a7983 */ /* 0x001ee80000100a00 */
[----:B------:R0:W-:Y:S04]  /*3de0*/  STL [R1+0xc], R24 ;  /* 0x00000c1801007387 */ /* 0x0001e80000100800 */
[----:B0-----:R-:W5:Y:S04]  /*3df0*/  LDG.E.U16 R24, [R4.64] ;  /* 0x0000000404187981 */ /* 0x001f68000c1e1500 */
[----:B-----5:R0:W-:Y:S04]  /*3e00*/  STL [R1+0x1710], R24 ;  /* 0x0017101801007387 */ /* 0x0201e80000100800 */
[----:B0-----:R-:W4:Y:S04]  /*3e10*/  LDL R24, [R1+0x26c] ;  /* 0x00026c0001187983 */ /* 0x001f280000100800 */
[----:B------:R0:W-:Y:S04]  /*3e20*/  STL [R1+0x8], R22 ;  /* 0x0000081601007387 */ /* 0x0001e80000100800 */
[----:B0-----:R0:W5:Y:S01]  /*3e30*/  LDG.E.U16 R22, [R2.64] ;  /* 0x0000000402167981 */ /* 0x001162000c1e1500 */
[----:B----4-:R-:W-:-:S04]  /*3e40*/  IMAD.WIDE R10, R24, 0x2, R10 ;  /* 0x00000002180a7825 */ /* 0x010fc800078e020a */
[C---:B------:R-:W-:Y:S02]  /*3e50*/  IMAD.WIDE R6, R24.reuse, 0x2, R18 ;  /* 0x0000000218067825 */ /* 0x040fe400078e0212 */
[----:B------:R-:W4:Y:S02]  /*3e60*/  LDL.64 R18, [R1+0x588] ;  /* 0x0005880001127983 */ /* 0x000f240000100a00 */
[C---:B------:R-:W-:Y:S02]  /*3e70*/  IMAD.WIDE R4, R24.reuse, 0x2, R16 ;  /* 0x0000000218047825 */ /* 0x040fe400078e0210 */
[----:B------:R-:W2:Y:S02]  /*3e80*/  LDL.64 R16, [R1+0x540] ;  /* 0x0005400001107983 */ /* 0x000ea40000100a00 */
[C---:B0-----:R-:W-:Y:S02]  /*3e90*/  IMAD.WIDE R2, R24.reuse, 0x2, R20 ;  /* 0x0000000218027825 */ /* 0x041fe400078e0214 */
[----:B------:R0:W-:Y:S04]  /*3ea0*/  STL [R1+0x4], R25 ;  /* 0x0000041901007387 */ /* 0x0001e80000100800 */
[----:B------:R1:W2:Y:S01]  /*3eb0*/  LDG.E.U16 R20, [R10.64] ;  /* 0x000000040a147981 */ /* 0x0002a2000c1e1500 */
[----:B------:R-:W-:-:S03]  /*3ec0*/  IMAD.WIDE R8, R24, 0x2, R8 ;  /* 0x0000000218087825 */ /* 0x000fc600078e0208 */
[----:B------:R0:W2:Y:S01]  /*3ed0*/  LDG.E.U16 R2, [R2.64] ;  /* 0x0000000402027981 */ /* 0x0000a2000c1e1500 */
[----:B------:R-:W-:-:S03]  /*3ee0*/  IMAD.WIDE R14, R24, 0x2, R14 ;  /* 0x00000002180e7825 */ /* 0x000fc600078e020e */
[----:B------:R3:W2:Y:S04]  /*3ef0*/  LDG.E.U16 R0, [R8.64] ;  /* 0x0000000408007981 */ /* 0x0006a8000c1e1500 */
[----:B-1----:R-:W2:Y:S01]  /*3f00*/  LDL.64 R10, [R1+0x5a0] ;  /* 0x0005a000010a7983 */ /* 0x002ea20000100a00 */
[----:B------:R-:W-:-:S03]  /*3f10*/  IMAD.WIDE R12, R24, 0x2, R12 ;  /* 0x00000002180c7825 */ /* 0x000fc600078e020c */
[----:B0-----:R2:W4:Y:S01]  /*3f20*/  LDG.E.U16 R3, [R6.64] ;  /* 0x0000000406037981 */ /* 0x001522000c1e1500 */
[----:B---3--:R-:W-:-:S03]  /*3f30*/  IMAD.WIDE R8, R24, 0x2, R26 ;  /* 0x0000000218087825 */ /* 0x008fc600078e021a */
[----:B------:R0:W-:Y:S04]  /*3f40*/  STL [R1], R23 ;  /* 0x0000001701007387 */ /* 0x0001e80000100800 */
[----:B------:R1:W3:Y:S04]  /*3f50*/  LDG.E.U16 R4, [R4.64] ;  /* 0x0000000404047981 */ /* 0x0002e8000c1e1500 */
[----:B------:R-:W3:Y:S04]  /*3f60*/  LDL.LU R26, [R1+0x1c] ;  /* 0x00001c00011a7983 */ /* 0x000ee80000300800 */
[----:B------:R0:W3:Y:S04]  /*3f70*/  LDG.E.U16 R8, [R8.64] ;  /* 0x0000000408087981 */ /* 0x0000e8000c1e1500 */
[----:B-1----:R1:W3:Y:S01]  /*3f80*/  LDG.E.U16 R5, [R14.64] ;  /* 0x000000040e057981 */ /* 0x0022e2000c1e1500 */
[----:B--2---:R-:W-:-:S04]  /*3f90*/  IMAD.WIDE R6, R24, 0x2, R10 ;  /* 0x0000000218067825 */ /* 0x004fc800078e020a */
[C---:B------:R-:W-:Y:S02]  /*3fa0*/  IMAD.WIDE R10, R24.reuse, 0x2, R28 ;  /* 0x00000002180a7825 */ /* 0x040fe400078e021c */
[----:B------:R-:W2:Y:S04]  /*3fb0*/  LDL.LU R29, [R1+0x14] ;  /* 0x00001400011d7983 */ /* 0x000ea80000300800 */
[----:B-1----:R-:W2:Y:S04]  /*3fc0*/  LDL.64 R14, [R1+0x550] ;  /* 0x00055000010e7983 */ /* 0x002ea80000100a00 */
[----:B------:R1:W3:Y:S04]  /*3fd0*/  LDG.E.U16 R6, [R6.64] ;  /* 0x0000000406067981 */ /* 0x0002e8000c1e1500 */
[----:B0-----:R0:W3:Y:S04]  /*3fe0*/  LDG.E.U16 R9, [R10.64] ;  /* 0x000000040a097981 */ /* 0x0010e8000c1e1500 */
[----:B-1----:R1:W3:Y:S04]  /*3ff0*/  LDG.E.U16 R7, [R12.64] ;  /* 0x000000040c077981 */ /* 0x0022e8000c1e1500 */
[----:B0-----:R-:W3:Y:S04]  /*4000*/  LDL.64 R10, [R1+0x570] ;  /* 0x00057000010a7983 */ /* 0x001ee80000100a00 */
[----:B-1----:R-:W5:Y:S01]  /*4010*/  LDL.64 R12, [R1+0x560] ;  /* 0x00056000010c7983 */ /* 0x002f620000100a00 */
[----:B------:R-:W-:-:S04]  /*4020*/  IMAD.WIDE R16, R24, 0x2, R16 ;  /* 0x0000000218107825 */ /* 0x000fc800078e0210 */
[C---:B----4-:R-:W-:Y:S01]  /*4030*/  IMAD.WIDE R18, R24.reuse, 0x2, R18 ;  /* 0x0000000218127825 */ /* 0x050fe200078e0212 */
[----:B------:R0:W4:Y:S04]  /*4040*/  LDG.E.U16 R27, [R16.64] ;  /* 0x00000004101b7981 */ /* 0x000128000c1e1500 */
[----:B------:R1:W4:Y:S04]  /*4050*/  LDG.E.U16 R28, [R18.64] ;  /* 0x00000004121c7981 */ /* 0x000328000c1e1500 */
[----:B0-----:R-:W4:Y:S04]  /*4060*/  LDL.64 R16, [R1+0x548] ;  /* 0x0005480001107983 */ /* 0x001f280000100a00 */
[----:B-1----:R-:W4:Y:S01]  /*4070*/  LDL.64 R18, [R1+0x538] ;  /* 0x0005380001127983 */ /* 0x002f220000100a00 */
[----:B--2---:R-:W-:-:S05]  /*4080*/  IMAD.WIDE R14, R24, 0x2, R14 ;  /* 0x00000002180e7825 */ /* 0x004fca00078e020e */
[----:B------:R0:W2:Y:S04]  /*4090*/  LDG.E.U16 R25, [R14.64] ;  /* 0x000000040e197981 */ /* 0x0000a8000c1e1500 */
[----:B0-----:R-:W2:Y:S01]  /*40a0*/  LDL.64 R14, [R1+0x558] ;  /* 0x00055800010e7983 */ /* 0x001ea20000100a00 */
[----:B---3--:R-:W-:-:S05]  /*40b0*/  IMAD.WIDE R10, R24, 0x2, R10 ;  /* 0x00000002180a7825 */ /* 0x008fca00078e020a */
[----:B------:R0:W3:Y:S01]  /*40c0*/  LDG.E.U16 R21, [R10.64] ;  /* 0x000000040a157981 */ /* 0x0000e2000c1e1500 */
[----:B-----5:R-:W-:-:S05]  /*40d0*/  IMAD.WIDE R12, R24, 0x2, R12 ;  /* 0x00000002180c7825 */ /* 0x020fca00078e020c */
[----:B------:R1:W5:Y:S04]  /*40e0*/  LDG.E.U16 R23, [R12.64] ;  /* 0x000000040c177981 */ /* 0x000368000c1e1500 */
[----:B0-----:R-:W3:Y:S04]  /*40f0*/  LDL.64 R10, [R1+0x578] ;  /* 0x00057800010a7983 */ /* 0x001ee80000100a00 */
[----:B-1----:R-:W5:Y:S01]  /*4100*/  LDL.64 R12, [R1+0x568] ;  /* 0x00056800010c7983 */ /* 0x002f620000100a00 */
[----:B----4-:R-:W-:-:S04]  /*4110*/  IMAD.WIDE R16, R24, 0x2, R16 ;  /* 0x0000000218107825 */ /* 0x010fc800078e0210 */
[----:B------:R-:W-:-:S04]  /*4120*/  IMAD.WIDE R18, R24, 0x2, R18 ;  /* 0x0000000218127825 */ /* 0x000fc800078e0212 */
[----:B--2---:R-:W-:-:S06]  /*4130*/  IMAD.WIDE R14, R24, 0x2, R14 ;  /* 0x00000002180e7825 */ /* 0x004fcc00078e020e */
[----:B------:R0:W2:Y:S01]  /*4140*/  LDG.E.U16 R14, [R14.64] ;  /* 0x000000040e0e7981 */ /* 0x0000a2000c1e1500 */
[----:B---3--:R-:W-:-:S04]  /*4150*/  IMAD.WIDE R10, R24, 0x2, R10 ;  /* 0x00000002180a7825 */ /* 0x008fc800078e020a */
[----:B-----5:R-:W-:Y:S02]  /*4160*/  IMAD.WIDE R12, R24, 0x2, R12 ;  /* 0x00000002180c7825 */ /* 0x020fe400078e020c */
[----:B------:R1:W3:Y:S04]  /*4170*/  LDG.E.U16 R10, [R10.64] ;  /* 0x000000040a0a7981 */ /* 0x0002e8000c1e1500 */
[----:B------:R-:W4:Y:S04]  /*4180*/  LDL.LU R24, [R1+0x1710] ;  /* 0x0017100001187983 */ /* 0x000f280000300800 */
[----:B0-----:R-:W5:Y:S04]  /*4190*/  LDL R15, [R1+0x264] ;  /* 0x00026400010f7983 */ /* 0x001f680000100800 */
[----:B-1----:R0:W2:Y:S04]  /*41a0*/  LDG.E.U16 R11, [R12.64] ;  /* 0x000000040c0b7981 */ /* 0x0020a8000c1e1500 */
[----:B0-----:R0:W2:Y:S04]  /*41b0*/  LDG.E.U16 R12, [R16.64] ;  /* 0x00000004100c7981 */ /* 0x0010a8000c1e1500 */
[----:B------:R1:W2:Y:S04]  /*41c0*/  LDG.E.U16 R13, [R18.64] ;  /* 0x00000004120d7981 */ /* 0x0002a8000c1e1500 */
[----:B------:R-:W-:Y:S06]  /*41d0*/  BAR.SYNC.DEFER_BLOCKING 0x0 ;  /* 0x0000000000007b1d */ /* 0x000fec0000010000 */
[----:B0-----:R-:W2:Y:S04]  /*41e0*/  LDL.LU R16, [R1+0xc] ;  /* 0x00000c0001107983 */ /* 0x001ea80000300800 */
[----:B------:R-:W3:Y:S04]  /*41f0*/  LDL.LU R17, [R1+0x4] ;  /* 0x0000040001117983 */ /* 0x000ee80000300800 */
[----:B-1----:R-:W4:Y:S04]  /*4200*/  LDL.LU R18, [R1+0x8] ;  /* 0x0000080001127983 */ /* 0x002f280000300800 */
[----:B------:R-:W4:Y:S04]  /*4210*/  LDL.LU R19, [R1] ;  /* 0x0000000001137983 */ /* 0x000f280000300800 */
[----:B-----5:R0:W-:Y:S04]  /*4220*/  STS.U16 [R15+0x10000], R26 ;  /* 0x0100001a0f007388 */ /* 0x0201e80000000400 */
[----:B------:R1:W-:Y:S04]  /*4230*/  STS.U16 [R15+0x10800], R29 ;  /* 0x0108001d0f007388 */ /* 0x0003e80000000400 */
[----:B0-----:R-:W5:Y:S04]  /*4240*/  LDL.LU R26, [R1+0x170c] ;  /* 0x00170c00011a7983 */ /* 0x001f680000300800 */
[----:B-1----:R-:W4:Y:S04]  /*4250*/  LDL.LU R29, [R1+0x1708] ;  /* 0x00170800011d7983 */ /* 0x002f280000300800 */
[----:B--2---:R-:W-:Y:S04]  /*4260*/  STS.U16 [R15+0x11000], R16 ;  /* 0x011000100f007388 */ /* 0x004fe80000000400 */
[----:B---3--:R0:W-:Y:S04]  /*4270*/  STS.U16 [R15+0x11800], R17 ;  /* 0x011800110f007388 */ /* 0x0081e80000000400 */
[----:B0-----:R-:W0:Y:S04]  /*4280*/  S2R R17, SR_TID.X ;  /* 0x0000000000117919 */ /* 0x001e280000002100 */
[----:B----4-:R1:W-:Y:S04]  /*4290*/  STS.U16 [R15+0x12000], R29 ;  /* 0x0120001d0f007388 */ /* 0x0103e80000000400 */
[----:B------:R2:W-:Y:S04]  /*42a0*/  STS.U16 [R15+0x12800], R24 ;  /* 0x012800180f007388 */ /* 0x0005e80000000400 */
[----:B-1----:R-:W3:Y:S04]  /*42b0*/  LDL.LU R29, [R1+0x10] ;  /* 0x00001000011d7983 */ /* 0x002ee80000300800 */
[----:B--2---:R-:W2:Y:S04]  /*42c0*/  LDL.LU R24, [R1+0x18] ;  /* 0x0000180001187983 */ /* 0x004ea80000300800 */
[----:B------:R1:W-:Y:S02]  /*42d0*/  STS.U16 [R15+0x13000], R20 ;  /* 0x013000140f007388 */ /* 0x0003e40000000400 */
[----:B-1----:R-:W-:-:S02]  /*42e0*/  IMAD.MOV.U32 R20, RZ, RZ, R15 ;  /* 0x000000ffff147224 */ /* 0x002fc400078e000f */
[----:B------:R-:W1:Y:S01]  /*42f0*/  S2R R15, SR_TID.X ;  /* 0x00000000000f7919 */ /* 0x000e620000002100 */
[----:B0-----:R-:W-:-:S04]  /*4300*/  LOP3.LUT R16, R17, 0x180, RZ, 0xc0, !PT ;  /* 0x0000018011107812 */ /* 0x001fc800078ec0ff */
[----:B------:R-:W-:Y:S01]  /*4310*/  SHF.R.U32.HI R16, RZ, 0x3, R16 ;  /* 0x00000003ff107819 */ /* 0x000fe20000011610 */
[----:B------:R-:W-:Y:S04]  /*4320*/  STS.U16 [R20+0x13800], R2 ;  /* 0x0138000214007388 */ /* 0x000fe80000000400 */
[----:B------:R-:W-:Y:S04]  /*4330*/  STS.U16 [R20+0x14000], R4 ;  /* 0x0140000414007388 */ /* 0x000fe80000000400 */
[----:B------:R-:W-:Y:S01]  /*4340*/  STS.U16 [R20+0x14800], R6 ;  /* 0x0148000614007388 */ /* 0x000fe20000000400 */
[----:B-1----:R-:W-:-:S04]  /*4350*/  LOP3.LUT R15, R15, 0x1ff, RZ, 0xc0, !PT ;  /* 0x000001ff0f0f7812 */ /* 0x002fc800078ec0ff */
[----:B------:R-:W-:Y:S01]  /*4360*/  SHF.L.U32 R15, R15, 0x1, RZ ;  /* 0x000000010f0f7819 */ /* 0x000fe200000006ff */
[----:B------:R-:W-:Y:S03]  /*4370*/  STS.U16 [R20+0x15000], R8 ;  /* 0x0150000814007388 */ /* 0x000fe60000000400 */
[----:B------:R-:W-:Y:S01]  /*4380*/  LOP3.LUT R15, R15, R16, RZ, 0x3c, !PT ;  /* 0x000000100f0f7212 */ /* 0x000fe200078e3cff */
[----:B------:R-:W-:Y:S03]  /*4390*/  STS.U16 [R20+0x15800], R9 ;  /* 0x0158000914007388 */ /* 0x000fe60000000400 */
[----:B------:R-:W-:Y:S01]  /*43a0*/  LOP3.LUT R15, R15, 0x40, RZ, 0x3c, !PT ;  /* 0x000000400f0f7812 */ /* 0x000fe200078e3cff */
[----:B------:R-:W-:Y:S04]  /*43b0*/  STS.U16 [R20+0x16000], R21 ;  /* 0x0160001514007388 */ /* 0x000fe80000000400 */
[----:B------:R-:W-:Y:S04]  /*43c0*/  STS.U16 [R20+0x16800], R23 ;  /* 0x0168001714007388 */ /* 0x000fe80000000400 */
[----:B------:R-:W-:Y:S04]  /*43d0*/  STS.U16 [R20+0x17000], R25 ;  /* 0x0170001914007388 */ /* 0x000fe80000000400 */
[----:B------:R-:W-:Y:S04]  /*43e0*/  STS.U16 [R20+0x17800], R27 ;  /* 0x0178001b14007388 */ /* 0x000fe80000000400 */
[----:B--2---:R-:W-:Y:S04]  /*43f0*/  STS.U16 [R15+0x10400], R24 ;  /* 0x010400180f007388 */ /* 0x004fe80000000400 */
[----:B---3--:R-:W-:Y:S04]  /*4400*/  STS.U16 [R15+0x10c00], R29 ;  /* 0x010c001d0f007388 */ /* 0x008fe80000000400 */
[----:B------:R-:W-:Y:S04]  /*4410*/  STS.U16 [R15+0x11400], R18 ;  /* 0x011400120f007388 */ /* 0x000fe80000000400 */
[----:B------:R-:W-:Y:S04]  /*4420*/  STS.U16 [R15+0x11c00], R19 ;  /* 0x011c00130f007388 */ /* 0x000fe80000000400 */
[----:B-----5:R-:W-:Y:S04]  /*4430*/  STS.U16 [R15+0x12400], R26 ;  /* 0x0124001a0f007388 */ /* 0x020fe80000000400 */
[----:B------:R-:W-:Y:S04]  /*4440*/  STS.U16 [R15+0x12c00], R22 ;  /* 0x012c00160f007388 */ /* 0x000fe80000000400 */
[----:B------:R0:W-:Y:S04]  /*4450*/  STS.U16 [R15+0x13400], R0 ;  /* 0x013400000f007388 */ /* 0x0001e80000000400 */
[----:B0-----:R-:W2:Y:S04]  /*4460*/  LDL R0, [R1+0x408] ;  /* 0x0004080001007983 */ /* 0x001ea80000100800 */
        /* <DEDUP_REMOVED lines=9> */
[----:B------:R-:W-:Y:S01]  /*4500*/  BAR.SYNC.DEFER_BLOCKING 0x0 ;  /* 0x0000000000007b1d */ /* 0x000fe20000010000 */
[C---:B------:R-:W-:Y:S01]  /*4510*/  LOP3.LUT R19, R17.reuse, 0x7, RZ, 0xc0, !PT ;  /* 0x0000000711137812 */ /* 0x040fe200078ec0ff */
[----:B------:R-:W-:-:S04]  /*4520*/  IMAD.SHL.U32 R17, R17, 0x2, RZ ;  /* 0x0000000211117824 */ /* 0x000fc800078e00ff */
[----:B------:R-:W-:-:S05]  /*4530*/  IMAD R9, R19, 0x110, RZ ;  /* 0x0000011013097824 */ /* 0x000fca00078e02ff */
[----:B------:R-:W-:-:S05]  /*4540*/  LOP3.LUT R9, R9, 0x30, R17, 0x78, !PT ;  /* 0x0000003009097812 */ /* 0x000fca00078e7811 */
[----:B------:R-:W0:Y:S04]  /*4550*/  LDSM.16.M88.4 R16, [R9+0x10000] ;  /* 0x010000000910783b */ /* 0x000e280000000200 */
[----:B------:R-:W1:Y:S04]  /*4560*/  S2R R8, SR_TID.X ;  /* 0x0000000000087919 */ /* 0x000e680000002100 */
[----:B------:R-:W3:Y:S04]  /*4570*/  LDSM.16.M88.4 R20, [R9+0x10800] ;  /* 0x010800000914783b */ /* 0x000ee80000000200 */
[----:B------:R-:W-:Y:S04]  /*4580*/  LDSM.16.M88.4 R24, [R9+0x11000] ;  /* 0x011000000918783b */ /* 0x000fe80000000200 */
[----:B------:R1:W-:Y:S01]  /*4590*/  LDSM.16.M88.4 R12, [R9+0x11800] ;  /* 0x01180000090c783b */ /* 0x0003e20000000200 */
[----:B0-----:R-:W-:Y:S01]  /*45a0*/  MOV R29, R18 ;  /* 0x00000012001d7202 */ /* 0x001fe20000000f00 */
[----:B------:R-:W-:Y:S01]  /*45b0*/  IMAD.MOV.U32 R28, RZ, RZ, R19 ;  /* 0x000000ffff1c7224 */ /* 0x000fe200078e0013 */
[----:B-1----:R-:W-:-:S02]  /*45c0*/  LOP3.LUT R9, R8, 0x7, RZ, 0xc0, !PT ;  /* 0x0000000708097812 */ /* 0x002fc400078ec0ff */
[----:B------:R-:W-:Y:S02]  /*45d0*/  SHF.L.U32 R8, R8, 0x1, RZ ;  /* 0x0000000108087819 */ /* 0x000fe400000006ff */
[----:B---3--:R-:W-:Y:S01]  /*45e0*/  MOV R3, R22 ;  /* 0x0000001600037202 */ /* 0x008fe20000000f00 */
[----:B------:R-:W-:Y:S01]  /*45f0*/  IMAD.MOV.U32 R2, RZ, RZ, R23 ;  /* 0x000000ffff027224 */ /* 0x000fe200078e0017 */
[----:B--2---:R-:W0:Y:S02]  /*4600*/  LDSM.16.MT88.4 R4, [R0] ;  /* 0x000000000004783b */ /* 0x004e240000004200 */
[----:B0-----:R-:W-:Y:S11]  /*4610*/  HMMA.16816.F32 R16, R4, R16, RZ ;  /* 0x000000100410723c */ /* 0x001ff600000018ff */
[----:B------:R-:W-:Y:S11]  /*4620*/  @!UPT UIADD3 URZ, URZ, URZ, URZ ;  /* 0x0000003f3f3ff290 */ /* 0x000ff6000fffe03f */
[----:B------:R-:W-:Y:S01]  /*4630*/  @!UPT UIADD3 URZ, URZ, URZ, URZ ;  /* 0x0000003f3f3ff290 */ /* 0x000fe2000fffe03f */
[----:B------:R0:W-:Y:S02]  /*4640*/  STL.64 [R1+0x16f0], R18 ;  /* 0x0016f01201007387 */ /* 0x0001e40000100a00 */
[----:B0-----:R-:W-:-:S05]  /*4650*/  IMAD R19, R9, 0x110, RZ ;  /* 0x0000011009137824 */ /* 0x001fca00078e02ff */
[----:B------:R-:W-:Y:S02]  /*4660*/  LOP3.LUT R19, R19, 0x30, R8, 0x78, !PT ;  /* 0x0000003013137812 */ /* 0x000fe400078e7808 */
[----:B------:R-:W0:Y:S04]  /*4670*/  LDSM.16.MT88.4 R8, [R0+0x2000] ;  /* 0x002000000008783b */ /* 0x000e280000004200 */
[----:B------:R-:W-:Y:S04]  /*4680*/  STL.64 [R1+0x18], R26 ;  /* 0x0000181a01007387 */ /* 0x000fe80000100a00 */
[----:B------:R-:W-:Y:S01]  /*4690*/  STL.64 [R1+0x16e8], R16 ;  /* 0x0016e81001007387 */ /* 0x000fe20000100a00 */
[----:B------:R-:W-:Y:S03]  /*46a0*/  HMMA.16816.F32 R20, R4, R20, RZ ;  /* 0x000000140414723c */ /* 0x000fe600000018ff */
[----:B0-----:R-:W-:Y:S04]  /*46b0*/  STL.64 [R1+0x1700], R10 ;  /* 0x0017000a01007387 */ /* 0x001fe80000100a00 */
[----:B------:R-:W-:Y:S04]  /*46c0*/  STL.64 [R1+0x16f8], R8 ;  /* 0x0016f80801007387 */ /* 0x000fe80000100a00 */
[----:B------:R-:W0:Y:S04]  /*46d0*/  LDSM.16.M88.4 R8, [R19+0x12000] ;  /* 0x012000001308783b */ /* 0x000e280000000200 */
[----:B------:R-:W-:Y:S04]  /*46e0*/  STL [R1+0x1690], R0 ;  /* 0x0016900001007387 */ /* 0x000fe80000100800 */
[----:B------:R-:W-:Y:S04]  /*46f0*/  STL.64 [R1+0x8], R14 ;  /* 0x0000080e01007387 */ /* 0x000fe80000100a00 */
[----:B------:R1:W-:Y:S04]  /*4700*/  STL.64 [R1+0x16e0], R22 ;  /* 0x0016e01601007387 */ /* 0x0003e80000100a00 */
[----:B0-----:R-:W-:Y:S04]  /*4710*/  STL.64 [R1+0xa0], R8 ;  /* 0x0000a00801007387 */ /* 0x001fe80000100a00 */
[----:B------:R-:W-:Y:S04]  /*4720*/  STL.64 [R1+0xa8], R10 ;  /* 0x0000a80a01007387 */ /* 0x000fe80000100a00 */
[----:B------:R-:W0:Y:S01]  /*4730*/  LDSM.16.M88.4 R8, [R19+0x12800] ;  /* 0x012800001308783b */ /* 0x000e220000000200 */
[----:B-1----:R-:W-:Y:S01]  /*4740*/  IMAD.MOV.U32 R22, RZ, RZ, R29 ;  /* 0x000000ffff167224 */ /* 0x002fe200078e001d */
[----:B------:R-:W-:-:S02]  /*4750*/  MOV R23, R28 ;  /* 0x0000001c00177202 */ /* 0x000fc40000000f00 */
[----:B------:R-:W-:Y:S01]  /*4760*/  STL.64 [R1+0x16d8], R20 ;  /* 0x0016d81401007387 */ /* 0x000fe20000100a00 */
[----:B0-----:R-:W-:-:S03]  /*4770*/  IMAD.MOV.U32 R29, RZ, RZ, R8 ;  /* 0x000000ffff1d7224 */ /* 0x001fc600078e0008 */
[----:B------:R-:W-:Y:S01]  /*4780*/  STL.64 [R1+0x78], R10 ;  /* 0x0000780a01007387 */ /* 0x000fe20000100a00 */
[----:B------:R-:W-:-:S03]  /*4790*/  MOV R28, R9 ;  /* 0x00000009001c7202 */ /* 0x000fc60000000f00 */
[----:B------:R-:W0:Y:S04]  /*47a0*/  LDSM.16.M88.4 R8, [R19+0x13000] ;  /* 0x013000001308783b */ /* 0x000e280000000200 */
[----:B------:R-:W-:Y:S04]  /*47b0*/  STL [R1+0x16c4], R28 ;  /* 0x0016c41c01007387 */ /* 0x000fe80000100800 */
[----:B------:R-:W-:Y:S04]  /*47c0*/  STL [R1+0x16c0], R29 ;  /* 0x0016c01d01007387 */ /* 0x000fe80000100800 */
[----:B0-----:R-:W-:Y:S04]  /*47d0*/  STL.64 [R1+0x50], R8 ;  /* 0x0000500801007387 */ /* 0x001fe80000100a00 */
[----:B------:R-:W-:Y:S04]  /*47e0*/  STL.64 [R1+0x58], R10 ;  /* 0x0000580a01007387 */ /* 0x000fe80000100a00 */
[----:B------:R-:W0:Y:S04]  /*47f0*/  LDSM.16.M88.4 R8, [R19+0x13800] ;  /* 0x013800001308783b */ /* 0x000e280000000200 */
        /* <DEDUP_REMOVED lines=9> */
[----:B0-----:R-:W-:Y:S01]  /*4890*/  STL [R1+0x110], R8 ;  /* 0x0001100801007387 */ /* 0x001fe20000100800 */
[----:B------:R-:W-:-:S03]  /*48a0*/  IMAD.MOV.U32 R28, RZ, RZ, R9 ;  /* 0x000000ffff1c7224 */ /* 0x000fc600078e0009 */
[----:B------:R-:W-:Y:S04]  /*48b0*/  STL.64 [R1+0x118], R10 ;  /* 0x0001180a01007387 */ /* 0x000fe80000100a00 */
[----:B------:R-:W0:Y:S01]  /*48c0*/  LDSM.16.M88.4 R8, [R19+0x15800] ;  /* 0x015800001308783b */ /* 0x000e220000000200 */
[----:B------:R-:W-:Y:S01]  /*48d0*/  HMMA.16816.F32 R24, R4, R24, RZ ;  /* 0x000000180418723c */ /* 0x000fe200000018ff */
[----:B0-----:R-:W-:Y:S02]  /*48e0*/  MOV R29, R8 ;  /* 0x00000008001d7202 */ /* 0x001fe40000000f00 */
[----:B------:R-:W-:Y:S01]  /*48f0*/  STL.64 [R1+0x138], R10 ;  /* 0x0001380a01007387 */ /* 0x000fe20000100a00 */
[----:B------:R-:W-:-:S03]  /*4900*/  IMAD.MOV.U32 R0, RZ, RZ, R9 ;  /* 0x000000ffff007224 */ /* 0x000fc600078e0009 */
[----:B------:R-:W0:Y:S11]  /*4910*/  LDSM.16.M88.4 R8, [R19+0x16000] ;  /* 0x016000001308783b */ /* 0x000e360000000200 */
[----:B------:R-:W-:Y:S05]  /*4920*/  @!UPT UIADD3 URZ, URZ, URZ, URZ ;  /* 0x0000003f3f3ff290 */ /* 0x000fea000fffe03f */
[----:B------:R1:W-:Y:S04]  /*4930*/  STL.64 [R1+0x16d0], R26 ;  /* 0x0016d01a01007387 */ /* 0x0003e80000100a00 */
[----:B------:R-:W-:Y:S04]  /*4940*/  STL.64 [R1+0x16c8], R24 ;  /* 0x0016c81801007387 */ /* 0x000fe80000100a00 */
[----:B0-----:R-:W-:Y:S04]  /*4950*/  STL.64 [R1+0x140], R8 ;  /* 0x0001400801007387 */ /* 0x001fe80000100a00 */
[----:B------:R-:W-:Y:S04]  /*4960*/  STL.64 [R1+0x148], R10 ;  /* 0x0001480a01007387 */ /* 0x000fe80000100a00 */
[----:B------:R-:W0:Y:S01]  /*4970*/  LDSM.16.M88.4 R8, [R19+0x16800] ;  /* 0x016800001308783b */ /* 0x000e220000000200 */
[----:B-1----:R-:W-:Y:S01]  /*4980*/  MOV R26, R3 ;  /* 0x00000003001a7202 */ /* 0x002fe20000000f00 */
[----:B------:R-:W-:Y:S01]  /*4990*/  IMAD.MOV.U32 R27, RZ, RZ, R2 ;  /* 0x000000ffff1b7224 */ /* 0x000fe200078e0002 */
[----:B0-----:R-:W-:Y:S01]  /*49a0*/  MOV R3, R8 ;  /* 0x0000000800037202 */ /* 0x001fe20000000f00 */
[----:B------:R-:W-:Y:S01]  /*49b0*/  STL.64 [R1+0x168], R10 ;  /* 0x0001680a01007387 */ /* 0x000fe20000100a00 */
[----:B------:R-:W-:-:S03]  /*49c0*/  IMAD.MOV.U32 R2, RZ, RZ, R9 ;  /* 0x000000ffff027224 */ /* 0x000fc600078e0009 */
[----:B------:R-:W0:Y:S04]  /*49d0*/  LDSM.16.M88.4 R8, [R19+0x17000] ;  /* 0x017000001308783b */ /* 0x000e280000000200 */
[----:B------:R-:W1:Y:S04]  /*49e0*/  LDSM.16.M88.4 R16, [R19+0x17800] ;  /* 0x017800001310783b */ /* 0x000e680000000200 */
[----:B0-----:R-:W-:Y:S04]  /*49f0*/  STL.64 [R1+0x180], R8 ;  /* 0x0001800801007387 */ /* 0x001fe80000100a00 */
[----:B------:R0:W-:Y:S04]  /*4a00*/  STL.64 [R1+0x188], R10 ;  /* 0x0001880a01007387 */ /* 0x0001e80000100a00 */
[----:B0-----:R-:W2:Y:S04]  /*4a10*/  LDL.LU.64 R10, [R1+0x1700] ;  /* 0x00170000010a7983 */ /* 0x001ea80000300a00 */
[----:B------:R-:W2:Y:S04]  /*4a20*/  LDL.LU.64 R8, [R1+0x16f8] ;  /* 0x0016f80001087983 */ /* 0x000ea80000300a00 */
[----:B-1----:R-:W-:Y:S04]  /*4a30*/  STL.64 [R1+0x190], R16 ;  /* 0x0001901001007387 */ /* 0x002fe80000100a00 */
[----:B------:R0:W-:Y:S04]  /*4a40*/  STL.64 [R1+0x198], R18 ;  /* 0x0001981201007387 */ /* 0x0001e80000100a00 */
[----:B0-----:R-:W2:Y:S04]  /*4a50*/  LDL.LU.64 R18, [R1+0x16f0] ;  /* 0x0016f00001127983 */ /* 0x001ea80000300a00 */
[----:B------:R-:W2:Y:S02]  /*4a60*/  LDL.LU.64 R16, [R1+0x16e8] ;  /* 0x0016e80001107983 */ /* 0x000ea40000300a00 */
[C---:B--2---:R-:W-:Y:S02]  /*4a70*/  HMMA.16816.F32 R16, R8.reuse, R22, R16 ;  /* 0x000000160810723c */ /* 0x044fe40000001810 */
[----:B------:R-:W2:Y:S04]  /*4a80*/  LDL.LU.64 R22, [R1+0x16e0] ;  /* 0x0016e00001167983 */ /* 0x000ea80000300a00 */
[----:B------:R-:W2:Y:S11]  /*4a90*/  LDL.LU.64 R20, [R1+0x16d8] ;  /* 0x0016d80001147983 */ /* 0x000eb60000300a00 */
[----:B------:R-:W-:Y:S06]  /*4aa0*/  @!UPT UIADD3 URZ, URZ, URZ, URZ ;  /* 0x0000003f3f3ff290 */ /* 0x000fec000fffe03f */
[----:B------:R-:W-:Y:S04]  /*4ab0*/  STL.64 [R1+0x170], R16 ;  /* 0x0001701001007387 */ /* 0x000fe80000100a00 */
[----:B------:R0:W-:Y:S04]  /*4ac0*/  STL.64 [R1+0x178], R18 ;  /* 0x0001781201007387 */ /* 0x0001e80000100a00 */
[----:B0-----:R-:W3:Y:S04]  /*4ad0*/  LDL.LU R18, [R1+0x8] ;  /* 0x0000080001127983 */ /* 0x001ee80000300800 */
[----:B------:R-:W3:Y:S01]  /*4ae0*/  LDL.LU R19, [R1+0xc] ;  /* 0x00000c0001137983 */ /* 0x000ee20000300800 */
[----:B--2---:R-:W-:Y:S03]  /*4af0*/  HMMA.16816.F32 R20, R8, R26, R20 ;  /* 0x0000001a0814723c */ /* 0x004fe60000001814 */
[----:B------:R-:W2:Y:S04]  /*4b00*/  LDL.LU.64 R26, [R1+0x16d0] ;  /* 0x0016d000011a7983 */ /* 0x000ea80000300a00 */
[----:B------:R-:W2:Y:S11]  /*4b10*/  LDL.LU.64 R24, [R1+0x16c8] ;  /* 0x0016c80001187983 */ /* 0x000eb60000300a00 */
[----:B------:R-:W-:Y:S05]  /*4b20*/  @!UPT UIADD3 URZ, URZ, URZ, URZ ;  /* 0x0000003f3f3ff290 */ /* 0x000fea000fffe03f */
[----:B------:R-:W-:Y:S04]  /*4b30*/  STL.64 [R1+0x150], R20 ;  /* 0x0001501401007387 */ /* 0x000fe80000100a00 */
[----:B------:R0:W-:Y:S04]  /*4b40*/  STL.64 [R1+0x158], R22 ;  /* 0x0001581601007387 */ /* 0x0001e80000100a00 */
[----:B0-----:R-:W2:Y:S04]  /*4b50*/  LDL.LU R22, [R1+0x18] ;  /* 0x0000180001167983 */ /* 0x001ea80000300800 */
[----:B------:R-:W2:Y:S01]  /*4b60*/  LDL.LU R23, [R1+0x1c] ;  /* 0x00001c0001177983 */ /* 0x000ea20000300800 */
[----:B------:R-:W-:Y:S11]  /*4b70*/  HMMA.16816.F32 R12, R4, R12, RZ ;  /* 0x0000000c040c723c */ /* 0x000ff600000018ff */
[----:B------:R-:W-:Y:S11]  /*4b80*/  @!UPT UIADD3 URZ, URZ, URZ, URZ ;  /* 0x0000003f3f3ff290 */ /* 0x000ff6000fffe03f */
[----:B------:R-:W-:Y:S02]  /*4b90*/  @!UPT UIADD3 URZ, URZ, URZ, URZ ;  /* 0x0000003f3f3ff290 */ /* 0x000fe4000fffe03f */
[C---:B---3--:R-:W-:Y:S08]  /*4ba0*/  HMMA.16816.F32 R16, R8.reuse, R18, R12 ;  /* 0x000000120810723c */ /* 0x048ff0000000180c */
[----:B--2---:R-:W-:Y:S01]  /*4bb0*/  HMMA.16816.F32 R20, R8, R22, R24 ;  /* 0x000000160814723c */ /* 0x004fe20000001818 */
[----:B------:R-:W2:Y:S11]  /*4bc0*/  LDL.LU R24, [R1+0xa0] ;  /* 0x0000a00001187983 */ /* 0x000eb60000300800 */
[----:B------:R-:W-:Y:S11]  /*4bd0*/  @!UPT UIADD3 URZ, URZ, URZ, URZ ;  /* 0x0000003f3f3ff290 */ /* 0x000ff6000fffe03f */
[----:B------:R-:W-:Y:S04]  /*4be0*/  STL.64 [R1+0x1c0], R20 ;  /* 0x0001c01401007387 */ /* 0x000fe80000100a00 */
[----:B------:R-:W-:Y:S04]  /*4bf0*/  STL.64 [R1+0x1c8], R22 ;  /* 0x0001c81601007387 */ /* 0x000fe80000100a00 */
[----:B------:R-:W2:Y:S04]  /*4c00*/  LDL.LU R25, [R1+0xa4] ;  /* 0x0000a40001197983 */ /* 0x000ea80000300800 */
[----:B------:R-:W3:Y:S04]  /*4c10*/  LDL.LU R12, [R1+0x100] ;  /* 0x00010000010c7983 */ /* 0x000ee80000300800 */
[----:B------:R-:W-:Y:S04]  /*4c20*/  STL.64 [R1+0x1a0], R16 ;  /* 0x0001a01001007387 */ /* 0x000fe80000100a00 */
[----:B------:R-:W-:Y:S04]  /*4c30*/  STL.64 [R1+0x1a8], R18 ;  /* 0x0001a81201007387 */ /* 0x000fe80000100a00 */
[----:B------:R-:W3:Y:S04]  /*4c40*/  LDL.LU R13, [R1+0x104] ;  /* 0x00010400010d7983 */ /* 0x000ee80000300800 */
[----:B---3--:R0:W-:Y:S04]  /*4c50*/  STL.64 [R1+0x16a8], R12 ;  /* 0x0016a80c01007387 */ /* 0x0081e80000100a00 */
[----:B0-----:R-:W3:Y:S04]  /*4c60*/  LDL.LU R12, [R1+0xe0] ;  /* 0x0000e000010c7983 */ /* 0x001ee80000300800 */
[----:B------:R-:W3:Y:S04]  /*4c70*/  LDL.LU R13, [R1+0xe4] ;  /* 0x0000e400010d7983 */ /* 0x000ee80000300800 */
[----:B---3--:R0:W-:Y:S04]  /*4c80*/  STL.64 [R1+0x16b0], R12 ;  /* 0x0016b00c01007387 */ /* 0x0081e80000100a00 */
[----:B0-----:R-:W3:Y:S04]  /*4c90*/  LDL.LU R12, [R1+0xb0] ;  /* 0x0000b000010c7983 */ /* 0x001ee80000300800 */
[----:B------:R-:W3:Y:S01]  /*4ca0*/  LDL.LU R13, [R1+0xb4] ;  /* 0x0000b400010d7983 */ /* 0x000ee20000300800 */
[----:B------:R-:W-:Y:S01]  /*4cb0*/  MOV R17, R28 ;  /* 0x0000001c00117202 */ /* 0x000fe20000000f00 */
[----:B------:R-:W-:Y:S01]  /*4cc0*/  IMAD.MOV.U32 R20, RZ, RZ, R29 ;  /* 0x000000ffff147224 */ /* 0x000fe200078e001d */
[----:B--2---:R-:W-:Y:S01]  /*4cd0*/  HMMA.16816.F32 R24, R4, R24, RZ ;  /* 0x000000180418723c */ /* 0x004fe200000018ff */
[----:B---3--:R0:W-:Y:S04]  /*4ce0*/  STL.64 [R1+0x16b8], R12 ;  /* 0x0016b80c01007387 */ /* 0x0081e80000100a00 */
[----:B0-----:R-:W2:Y:S04]  /*4cf0*/  LDL.LU R12, [R1+0x50] ;  /* 0x00005000010c7983 */ /* 0x001ea80000300800 */
[----:B------:R-:W2:Y:S04]  /*4d00*/  LDL.LU R13, [R1+0x54] ;  /* 0x00005400010d7983 */ /* 0x000ea80000300800 */
[----:B------:R-:W3:Y:S04]  /*4d10*/  LDL.LU R16, [R1+0x110] ;  /* 0x0001100001107983 */ /* 0x000ee80000300800 */
[----:B------:R-:W4:Y:S04]  /*4d20*/  LDL.LU R28, [R1+0x16c4] ;  /* 0x0016c400011c7983 */ /* 0x000f280000300800 */
[----:B------:R-:W5:Y:S04]  /*4d30*/  LDL.LU R29, [R1+0x16c0] ;  /* 0x0016c000011d7983 */ /* 0x000f680000300800 */
[----:B------:R0:W-:Y:S01]  /*4d40*/  STL.64 [R1+0x1688], R10 ;  /* 0x0016880a01007387 */ /* 0x0001e20000100a00 */
[----:B------:R-:W-:-:S03]  /*4d50*/  MOV R21, R0 ;  /* 0x0000000000157202 */ /* 0x000fc60000000f00 */
[----:B------:R-:W-:Y:S01]  /*4d60*/  STL.64 [R1+0x1680], R8 ;  /* 0x0016800801007387 */ /* 0x000fe20000100a00 */
[----:B------:R-:W-:-:S03]  /*4d70*/  IMAD.MOV.U32 R0, RZ, RZ, R25 ;  /* 0x000000ffff007224 */ /* 0x000fc600078e0019 */
[----:B------:R1:W-:Y:S01]  /*4d80*/  STL [R1+0x40], R24 ;  /* 0x0000401801007387 */ /* 0x0003e20000100800 */
[----:B0-----:R-:W-:Y:S01]  /*4d90*/  IMAD.MOV.U32 R10, RZ, RZ, R27 ;  /* 0x000000ffff0a7224 */ /* 0x001fe200078e001b */
[----:B------:R-:W-:Y:S02]  /*4da0*/  MOV R11, R26 ;  /* 0x0000001a000b7202 */ /* 0x000fe40000000f00 */
[----:B-1----:R-:W3:Y:S04]  /*4db0*/  LDL.LU R24, [R1+0x140] ;  /* 0x0001400001187983 */ /* 0x002ee80000300800 */
[----:B------:R-:W3:Y:S04]  /*4dc0*/  LDL.LU R25, [R1+0x144] ;  /* 0x0001440001197983 */ /* 0x000ee80000300800 */
[----:B------:R-:W-:Y:S04]  /*4dd0*/  STL [R1+0x169c], R10 ;  /* 0x00169c0a01007387 */ /* 0x000fe80000100800 */
[----:B------:R0:W-:Y:S04]  /*4de0*/  STL [R1+0x1698], R11 ;  /* 0x0016980b01007387 */ /* 0x0001e80000100800 */
[----:B------:R-:W-:Y:S01]  /*4df0*/  STL [R1+0x1694], R0 ;  /* 0x0016940001007387 */ /* 0x000fe20000100800 */
[----:B----4-:R-:W-:Y:S01]  /*4e00*/  IMAD.MOV.U32 R9, RZ, RZ, R28 ;  /* 0x000000ffff097224 */ /* 0x010fe200078e001c */
[----:B-----5:R-:W-:Y:S01]  /*4e10*/  MOV R8, R29 ;  /* 0x0000001d00087202 */ /* 0x020fe20000000f00 */
[C---:B--2---:R-:W-:Y:S08]  /*4e20*/  HMMA.16816.F32 R12, R4.reuse, R12, RZ ;  /* 0x0000000c040c723c */ /* 0x044ff000000018ff */
[----:B0-----:R-:W-:Y:S11]  /*4e30*/  HMMA.16816.F32 R8, R4, R8, RZ ;  /* 0x000000080408723c */ /* 0x001ff600000018ff */
[----:B------:R-:W-:Y:S11]  /*4e40*/  @!UPT UIADD3 URZ, URZ, URZ, URZ ;  /* 0x0000003f3f3ff290 */ /* 0x000ff6000fffe03f */
[----:B------:R-:W-:Y:S01]  /*4e50*/  @!UPT UIADD3 URZ, URZ, URZ, URZ ;  /* 0x0000003f3f3ff290 */ /* 0x000fe2000fffe03f */
[----:B------:R-:W-:Y:S04]  /*4e60*/  STL.64 [R1+0x30], R8 ;  /* 0x0000300801007387 */ /* 0x000fe80000100a00 */
[----:B------:R-:W-:Y:S04]  /*4e70*/  STL.64 [R1+0x38], R10 ;  /* 0x0000380a01007387 */ /* 0x000fe80000100a00 */
[----:B------:R0:W-:Y:S04]  /*4e80*/  STL.64 [R1+0x20], R12 ;  /* 0x0000200c01007387 */ /* 0x0001e80000100a00 */
[----:B0-----:R-:W2:Y:S01]  /*4e90*/  LDL.LU.64 R12, [R1+0x16b8] ;  /* 0x0016b800010c7983 */ /* 0x001ea20000300a00 */
[----:B------:R-:W-:Y:S01]  /*4ea0*/  MOV R9, R14 ;  /* 0x0000000e00097202 */ /* 0x000fe20000000f00 */
[----:B------:R-:W-:-:S05]  /*4eb0*/  IMAD.MOV.U32 R8, RZ, RZ, R15 ;  /* 0x000000ffff087224 */ /* 0x000fca00078e000f */
[----:B------:R-:W-:Y:S04]  /*4ec0*/  STL [R1+0x16a4], R8 ;  /* 0x0016a40801007387 */ /* 0x000fe80000100800 */
[----:B------:R-:W-:Y:S01]  /*4ed0*/  STL [R1+0x16a0], R9 ;  /* 0x0016a00901007387 */ /* 0x000fe20000100800 */
[----:B--2---:R-:W-:Y:S11]  /*4ee0*/  HMMA.16816.F32 R12, R4, R12, RZ ;  /* 0x0000000c040c723c */ /* 0x004ff600000018ff */
[----:B------:R-:W-:Y:S11]  /*4ef0*/  @!UPT UIADD3 URZ, URZ, URZ, URZ ;  /* 0x0000003f3f3ff290 */ /* 0x000ff6000fffe03f */
[----:B------:R-:W-:Y:S01]  /*4f00*/  @!UPT UIADD3 URZ, URZ, URZ, URZ ;  /* 0x0000003f3f3ff290 */ /* 0x000fe2000fffe03f */
[----:B------:R0:W-:Y:S01]  /*4f10*/  STL [R1+0x10], R12 ;  /* 0x0000100c01007387 */ /* 0x0001e20000100800 */
[----:B------:R-:W-:-:S03]  /*4f20*/  MOV R10, R13 ;  /* 0x0000000d000a7202 */ /* 0x000fc60000000f00 */
[----:B0-----:R-:W2:Y:S01]  /*4f30*/  LDL.LU.64 R12, [R1+0x16b0] ;  /* 0x0016b000010c7983 */ /* 0x001ea20000300a00 */
[----:B------:R-:W-:Y:S01]  /*4f40*/  IMAD.MOV.U32 R11, RZ, RZ, R14 ;  /* 0x000000ffff0b7224 */ /* 0x000fe200078e000e */
[----:B------:R-:W-:Y:S02]  /*4f50*/  MOV R0, R15 ;  /* 0x0000000f00007202 */ /* 0x000fe40000000f00 */
[C---:B--2---:R-:W-:Y:S11]  /*4f60*/  HMMA.16816.F32 R12, R4.reuse, R12, RZ ;  /* 0x0000000c040c723c */ /* 0x044ff600000018ff */
[----:B------:R-:W-:Y:S11]  /*4f70*/  @!UPT UIADD3 URZ, URZ, URZ, URZ ;  /* 0x0000003f3f3ff290 */ /* 0x000ff6000fffe03f */
[----:B------:R-:W-:Y:S01]  /*4f80*/  @!UPT UIADD3 URZ, URZ, URZ, URZ ;  /* 0x0000003f3f3ff290 */ /* 0x000fe2000fffe03f */
[----:B------:R0:W-:Y:S04]  /*4f90*/  STL.64 [R1], R12 ;  /* 0x0000000c01007387 */ /* 0x0001e80000100a00 */
[----:B0-----:R-:W2:Y:S01]  /*4fa0*/  LDL.LU.64 R12, [R1+0x16a8] ;  /* 0x0016a800010c7983 */ /* 0x001ea20000300a00 */
[----:B------:R-:W-:Y:S01]  /*4fb0*/  IMAD.MOV.U32 R8, RZ, RZ, R14 ;  /* 0x000000ffff087224 */ /* 0x000fe200078e000e */
[----:B------:R-:W-:Y:S01]  /*4fc0*/  MOV R9, R15 ;  /* 0x0000000f00097202 */ /* 0x000fe20000000f00 */
[C---:B---3--:R-:W-:Y:S01]  /*4fd0*/  HMMA.16816.F32 R16, R4.reuse, R16, RZ ;  /* 0x000000100410723c */ /* 0x048fe200000018ff */
[----:B------:R-:W0:Y:S07]  /*4fe0*/  S2R R29, SR_TID.X ;  /* 0x00000000001d7919 */ /* 0x000e2e0000002100 */
[C---:B------:R-:W-:Y:S08]  /*4ff0*/  HMMA.16816.F32 R20, R4.reuse, R20, RZ ;  /* 0x000000140414723c */ /* 0x040ff000000018ff */
[C---:B------:R-:W-:Y:S08]  /*5000*/  HMMA.16816.F32 R24, R4.reuse, R24, RZ ;  /* 0x000000180418723c */ /* 0x040ff000000018ff */
[----:B--2---:R-:W-:Y:S11]  /*5010*/  HMMA.16816.F32 R12, R4, R12, RZ ;  /* 0x0000000c040c723c */ /* 0x004ff600000018ff */
[----:B------:R-:W-:Y:S11]  /*5020*/  @!UPT UIADD3 URZ, URZ, URZ, URZ ;  /* 0x0000003f3f3ff290 */ /* 0x000ff6000fffe03f */
[----:B------:R-:W-:Y:S01]  /*5030*/  @!UPT UIADD3 URZ, URZ, URZ, URZ ;  /* 0x0000003f3f3ff290 */ /* 0x000fe2000fffe03f */
[----:B------:R-:W-:Y:S04]  /*5040*/  STL.64 [R1+0x1610], R14 ;  /* 0x0016100e01007387 */ /* 0x000fe80000100a00 */
[----:B------:R1:W-:Y:S02]  /*5050*/  STL.64 [R1+0x1608], R12 ;  /* 0x0016080c01007387 */ /* 0x0003e40000100a00 */
[----:B-1----:R-:W-:Y:S01]  /*5060*/  IMAD.MOV.U32 R12, RZ, RZ, R3 ;  /* 0x000000ffff0c7224 */ /* 0x002fe200078e0003 */
[----:B------:R-:W-:-:S07]  /*5070*/  MOV R13, R2 ;  /* 0x00000002000d7202 */ /* 0x000fce0000000f00 */
[----:B------:R-:W-:Y:S01]  /*5080*/  HMMA.16816.F32 R12, R4, R12, RZ ;  /* 0x0000000c040c723c */ /* 0x000fe200000018ff */
[----:B------:R1:W-:Y:S04]  /*5090*/  STL.64 [R1+0x1620], R18 ;  /* 0x0016201201007387 */ /* 0x0003e80000100a00 */
[----:B------:R2:W-:Y:S04]  /*50a0*/  STL.64 [R1+0x1618], R16 ;  /* 0x0016181001007387 */ /* 0x0005e80000100a00 */
[----:B------:R-:W-:Y:S04]  /*50b0*/  STL [R1+0x15ec], R20 ;  /* 0x0015ec1401007387 */ /* 0x000fe80000100800 */
[----:B------:R-:W-:Y:S01]  /*50c0*/  STL [R1+0x15e8], R21 ;  /* 0x0015e81501007387 */ /* 0x000fe20000100800 */
[----:B0-----:R-:W-:-:S03]  /*50d0*/  IMAD.SHL.U32 R3, R29, 0x2, RZ ;  /* 0x000000021d037824 */ /* 0x001fc600078e00ff */
[----:B------:R-:W-:Y:S01]  /*50e0*/  STL [R1+0x15e4], R22 ;  /* 0x0015e41601007387 */ /* 0x000fe20000100800 */
[----:B------:R-:W-:-:S03]  /*50f0*/  LOP3.LUT R2, R29, 0x7, RZ, 0xc0, !PT ;  /* 0x000000071d027812 */ /* 0x000fc600078ec0ff */
[----:B------:R-:W-:Y:S04]  /*5100*/  STL [R1+0x15e0], R23 ;  /* 0x0015e01701007387 */ /* 0x000fe80000100800 */
[----:B------:R-:W-:Y:S01]  /*5110*/  STL.64 [R1+0x15d8], R26 ;  /* 0x0015d81a01007387 */ /* 0x000fe20000100a00 */
[----:B------:R-:W-:Y:S01]  /*5120*/  MOV R29, R14 ;  /* 0x0000000e001d7202 */ /* 0x000fe20000000f00 */
[----:B------:R-:W-:Y:S02]  /*5130*/  IMAD.MOV.U32 R28, RZ, RZ, R15 ;  /* 0x000000ffff1c7224 */ /* 0x000fe400078e000f */
[----:B------:R-:W-:Y:S04]  /*5140*/  STL.64 [R1+0x15d0], R24 ;  /* 0x0015d01801007387 */ /* 0x000fe80000100a00 */
[----:B------:R-:W-:Y:S04]  /*5150*/  STL.64 [R1+0x60], R12 ;  /* 0x0000600c01007387 */ /* 0x000fe80000100a00 */
[----:B------:R-:W3:Y:S04]  /*5160*/  LDL.LU R14, [R1+0xe8] ;  /* 0x0000e800010e7983 */ /* 0x000ee80000300800 */
[----:B------:R-:W3:Y:S01]  /*5170*/  LDL.LU R15, [R1+0xec] ;  /* 0x0000ec00010f7983 */ /* 0x000ee20000300800 */
[----:B-1----:R-:W-:Y:S01]  /*5180*/  MOV R18, R8 ;  /* 0x0000000800127202 */ /* 0x002fe20000000f00 */
[----:B------:R-:W-:-:S02]  /*5190*/  IMAD.MOV.U32 R19, RZ, RZ, R9 ;  /* 0x000000ffff137224 */ /* 0x000fc400078e0009 */
[----:B---3--:R0:W-:Y:S04]  /*51a0*/  STL.64 [R1+0x1628], R14 ;  /* 0x0016280e01007387 */ /* 0x0081e80000100a00 */
[----:B--2---:R-:W2:Y:S04]  /*51b0*/  LDL.LU R16, [R1] ;  /* 0x0000000001107983 */ /* 0x004ea80000300800 */
[----:B------:R-:W2:Y:S04]  /*51c0*/  LDL.LU R17, [R1+0x4] ;  /* 0x0000040001117983 */ /* 0x000ea80000300800 */
[----:B------:R-:W3:Y:S04]  /*51d0*/  LDL.LU R8, [R1+0x16a4] ;  /* 0x0016a40001087983 */ /* 0x000ee80000300800 */
[----:B------:R-:W4:Y:S04]  /*51e0*/  LDL.LU R9, [R1+0x16a0] ;  /* 0x0016a00001097983 */ /* 0x000f280000300800 */
[----:B------:R-:W-:Y:S04]  /*51f0*/  STL.64 [R1+0x1638], R18 ;  /* 0x0016381201007387 */ /* 0x000fe80000100a00 */
[----:B--2---:R-:W-:Y:S04]  /*5200*/  STL.64 [R1+0x1630], R16 ;  /* 0x0016301001007387 */ /* 0x004fe80000100a00 */
[----:B0-----:R-:W2:Y:S04]  /*5210*/  LDL.LU R14, [R1+0xb8] ;  /* 0x0000b800010e7983 */ /* 0x001ea80000300800 */
[----:B------:R-:W2:Y:S04]  /*5220*/  LDL.LU R15, [R1+0xbc] ;  /* 0x0000bc00010f7983 */ /* 0x000ea80000300800 */
[----:B------:R-:W5:Y:S04]  /*5230*/  LDL.LU R20, [R1+0x180] ;  /* 0x0001800001147983 */ /* 0x000f680000300800 */
[----:B------:R-:W5:Y:S04]  /*5240*/  LDL.LU R21, [R1+0x184] ;  /* 0x0001840001157983 */ /* 0x000f680000300800 */
[----:B--2---:R4:W-:Y:S04]  /*5250*/  STL.64 [R1+0x1640], R14 ;  /* 0x0016400e01007387 */ /* 0x0049e80000100a00 */
[----:B------:R-:W2:Y:S04]  /*5260*/  LDL.LU R12, [R1+0x20] ;  /* 0x00002000010c7983 */ /* 0x000ea80000300800 */
[----:B------:R-:W2:Y:S01]  /*5270*/  LDL.LU R13, [R1+0x24] ;  /* 0x00002400010d7983 */ /* 0x000ea20000300800 */
[----:B----4-:R-:W-:Y:S01]  /*5280*/  MOV R14, R9 ;  /* 0x00000009000e7202 */ /* 0x010fe20000000f00 */
[----:B---3--:R-:W-:-:S02]  /*5290*/  IMAD.MOV.U32 R15, RZ, RZ, R8 ;  /* 0x000000ffff0f7224 */ /* 0x008fc400078e0008 */
[----:B------:R-:W3:Y:S04]  /*52a0*/  LDL.LU R8, [R1+0x190] ;  /* 0x0001900001087983 */ /* 0x000ee80000300800 */
[----:B------:R-:W3:Y:S04]  /*52b0*/  LDL.LU R9, [R1+0x194] ;  /* 0x0001940001097983 */ /* 0x000ee80000300800 */
[----:B------:R0:W-:Y:S04]  /*52c0*/  STL.64 [R1+0x1650], R14 ;  /* 0x0016500e01007387 */ /* 0x0001e80000100a00 */
[----:B--2---:R-:W-:Y:S04]  /*52d0*/  STL.64 [R1+0x1648], R12 ;  /* 0x0016480c01007387 */ /* 0x004fe80000100a00 */
[----:B0-----:R-:W2:Y:S04]  /*52e0*/  LDL.LU R14, [R1+0x78] ;  /* 0x00007800010e7983 */ /* 0x001ea80000300800 */
[----:B------:R-:W2:Y:S01]  /*52f0*/  LDL.LU R15, [R1+0x7c] ;  /* 0x00007c00010f7983 */ /* 0x000ea20000300800 */
[----:B------:R-:W-:Y:S01]  /*5300*/  MOV R17, R10 ;  /* 0x0000000a00117202 */ /* 0x000fe20000000f00 */
[----:B------:R-:W-:Y:S01]  /*5310*/  IMAD.MOV.U32 R18, RZ, RZ, R11 ;  /* 0x000000ffff127224 */ /* 0x000fe200078e000b */
[----:B------:R-:W-:Y:S01]  /*5320*/  MOV R19, R0 ;  /* 0x0000000000137202 */ /* 0x000fe20000000f00 */
[----:B--2---:R0:W-:Y:S04]  /*5330*/  STL.64 [R1+0x1668], R14 ;  /* 0x0016680e01007387 */ /* 0x0041e80000100a00 */
[----:B------:R-:W2:Y:S04]  /*5340*/  LDL.LU R16, [R1+0x10] ;  /* 0x0000100001107983 */ /* 0x000ea80000300800 */
[----:B------:R-:W4:Y:S04]  /*5350*/  LDL.LU R10, [R1+0x169c] ;  /* 0x00169c00010a7983 */ /* 0x000f280000300800 */
[----:B------:R-:W3:Y:S04]  /*5360*/  LDL.LU R11, [R1+0x1698] ;  /* 0x00169800010b7983 */ /* 0x000ee80000300800 */
[----:B------:R-:W3:Y:S04]  /*5370*/  LDL.LU R0, [R1+0x1694] ;  /* 0x0016940001007983 */ /* 0x000ee80000300800 */
[----:B0-----:R-:W3:Y:S04]  /*5380*/  LDL.LU R14, [R1+0xa8] ;  /* 0x0000a800010e7983 */ /* 0x001ee80000300800 */
[----:B------:R-:W3:Y:S04]  /*5390*/  LDL.LU R15, [R1+0xac] ;  /* 0x0000ac00010f7983 */ /* 0x000ee80000300800 */
[----:B------:R-:W-:Y:S04]  /*53a0*/  STL.64 [R1+0x1660], R18 ;  /* 0x0016601201007387 */ /* 0x000fe80000100a00 */
[----:B--2---:R0:W-:Y:S04]  /*53b0*/  STL.64 [R1+0x1658], R16 ;  /* 0x0016581001007387 */ /* 0x0041e80000100a00 */
[----:B0-----:R-:W2:Y:S04]  /*53c0*/  LDL.LU R16, [R1+0x30] ;  /* 0x0000300001107983 */ /* 0x001ea80000300800 */
[----:B------:R-:W2:Y:S04]  /*53d0*/  LDL.LU R17, [R1+0x34] ;  /* 0x0000340001117983 */ /* 0x000ea80000300800 */
[----:B------:R-:W2:Y:S04]  /*53e0*/  LDL.LU R18, [R1+0x38] ;  /* 0x0000380001127983 */ /* 0x000ea80000300800 */
[----:B------:R-:W2:Y:S01]  /*53f0*/  LDL.LU R19, [R1+0x3c] ;  /* 0x00003c0001137983 */ /* 0x000ea20000300800 */
[C---:B-----5:R-:W-:Y:S08]  /*5400*/  HMMA.16816.F32 R20, R4.reuse, R20, RZ ;  /* 0x000000140414723c */ /* 0x060ff000000018ff */
[----:B---3--:R-:W-:Y:S01]  /*5410*/  HMMA.16816.F32 R4, R4, R8, RZ ;  /* 0x000000080404723c */ /* 0x008fe200000018ff */
[----:B--2---:R-:W-:Y:S04]  /*5420*/  STL.64 [R1+0x1678], R18 ;  /* 0x0016781201007387 */ /* 0x004fe80000100a00 */
[----:B------:R0:W-:Y:S04]  /*5430*/  STL.64 [R1+0x1670], R16 ;  /* 0x0016701001007387 */ /* 0x0001e80000100a00 */
[----:B0-----:R-:W2:Y:S01]  /*5440*/  LDL.LU R16, [R1+0x40] ;  /* 0x0000400001107983 */ /* 0x001ea20000300800 */
[----:B------:R-:W-:-:S03]  /*5450*/  IMAD.MOV.U32 R17, RZ, RZ, R0 ;  /* 0x000000ffff117224 */ /* 0x000fc600078e0000 */
[----:B------:R-:W3:Y:S01]  /*5460*/  LDL.LU R0, [R1+0x1690] ;  /* 0x0016900001007983 */ /* 0x000ee20000300800 */
[----:B------:R-:W-:Y:S02]  /*5470*/  IMAD R2, R2, 0x110, RZ ;  /* 0x0000011002027824 */ /* 0x000fe400078e02ff */
[----:B------:R-:W-:Y:S01]  /*5480*/  MOV R25, R22 ;  /* 0x0000001600197202 */ /* 0x000fe20000000f00 */
[----:B------:R-:W-:Y:S01]  /*5490*/  IMAD.MOV.U32 R24, RZ, RZ, R23 ;  /* 0x000000ffff187224 */ /* 0x000fe200078e0017 */
[----:B------:R-:W-:Y:S01]  /*54a0*/  STL [R1+0x12ac], R3 ;  /* 0x0012ac0301007387 */ /* 0x000fe20000100800 */
[----:B------:R-:W-:-:S05]  /*54b0*/  LOP3.LUT R2, R2, 0x30, R3, 0x78, !PT ;  /* 0x0000003002027812 */ /* 0x000fca00078e7803 */
[----:B------:R-:W-:Y:S01]  /*54c0*/  IMAD.MOV.U32 R23, RZ, RZ, R7 ;  /* 0x000000ffff177224 */ /* 0x000fe200078e0007 */
[----:B------:R0:W-:Y:S01]  /*54d0*/  STL.64 [R1+0x90], R20 ;  /* 0x0000901401007387 */ /* 0x0001e20000100a00 */
[----:B------:R-:W-:Y:S02]  /*54e0*/  MOV R22, R6 ;  /* 0x0000000600167202 */ /* 0x000fe40000000f00 */
[----:B------:R-:W-:Y:S01]  /*54f0*/  LOP3.LUT R2, R2, 0x40, RZ, 0x3c, !PT ;  /* 0x0000004002027812 */ /* 0x000fe200078e3cff */
[----:B------:R-:W-:Y:S01]  /*5500*/  STL [R1+0x15f4], R24 ;  /* 0x0015f41801007387 */ /* 0x000fe20000100800 */
[----:B------:R-:W-:Y:S02]  /*5510*/  MOV R18, R11 ;  /* 0x0000000b00127202 */ /* 0x000fe40000000f00 */
[----:B0-----:R-:W-:Y:S01]  /*5520*/  MOV R20, R4 ;  /* 0x0000000400147202 */ /* 0x001fe20000000f00 */
[----:B------:R-:W-:Y:S01]  /*5530*/  IMAD.MOV.U32 R21, RZ, RZ, R5 ;  /* 0x000000ffff157224 */ /* 0x000fe200078e0005 */
[----:B------:R-:W-:Y:S01]  /*5540*/  STL [R1+0x15f0], R25 ;  /* 0x0015f01901007387 */ /* 0x000fe20000100800 */
[----:B----4-:R-:W-:-:S03]  /*5550*/  IMAD.MOV.U32 R19, RZ, RZ, R10 ;  /* 0x000000ffff137224 */ /* 0x010fc600078e000a */
[----:B------:R-:W-:Y:S04]  /*5560*/  LDSM.16.M88.4 R24, [R2+0x10000] ;  /* 0x010000000218783b */ /* 0x000fe80000000200 */
[----:B------:R-:W-:Y:S04]  /*5570*/  LDSM.16.M88.4 R8, [R2+0x10800] ;  /* 0x010800000208783b */ /* 0x000fe80000000200 */
[----:B------:R0:W-:Y:S04]  /*5580*/  STL.64 [R1+0x1600], R22 ;  /* 0x0016001601007387 */ /* 0x0001e80000100a00 */
[----:B------:R-:W-:Y:S04]  /*5590*/  STL.64 [R1+0x15f8], R20 ;  /* 0x0015f81401007387 */ /* 0x000fe80000100a00 */
[----:B0-----:R-:W4:Y:S04]  /*55a0*/  LDL.LU R22, [R1+0x118] ;  /* 0x0001180001167983 */ /* 0x001f280000300800 */
[----:B------:R-:W4:Y:S04]  /*55b0*/  LDL.LU R23, [R1+0x11c] ;  /* 0x00011c0001177983 */ /* 0x000f280000300800 */
[----:B---3--:R-:W0:Y:S04]  /*55c0*/  LDSM.16.MT88.4 R4, [R0+0x4000] ;  /* 0x004000000004783b */ /* 0x008e280000004200 */
[----:B0-----:R0:W-:Y:S04]  /*55d0*/  STL.64 [R1+0x1598], R6 ;  /* 0x0015980601007387 */ /* 0x0011e80000100a00 */
[----:B------:R-:W-:Y:S04]  /*55e0*/  STL.64 [R1+0x1590], R4 ;  /* 0x0015900401007387 */ /* 0x000fe80000100a00 */
[----:B0-----:R-:W3:Y:S04]  /*55f0*/  LDL.LU R6, [R1+0x58] ;  /* 0x0000580001067983 */ /* 0x001ee80000300800 */
[----:B------:R-:W3:Y:S04]  /*5600*/  LDL.LU R7, [R1+0x5c] ;  /* 0x00005c0001077983 */ /* 0x000ee80000300800 */
[----:B------:R-:W-:Y:S04]  /*5610*/  STL [R1+0x1528], R0 ;  /* 0x0015280001007387 */ /* 0x000fe80000100800 */
[----:B------:R0:W-:Y:S04]  /*5620*/  STL.64 [R1+0x220], R24 ;  /* 0x0002201801007387 */ /* 0x0001e80000100a00 */
[----:B------:R-:W-:Y:S04]  /*5630*/  STL.64 [R1+0x228], R26 ;  /* 0x0002281a01007387 */ /* 0x000fe80000100a00 */
[----:B------:R1:W-:Y:S01]  /*5640*/  STL.64 [R1+0x238], R10 ;  /* 0x0002380a01007387 */ /* 0x0003e20000100a00 */
[----:B0-----:R-:W-:Y:S01]  /*5650*/  MOV R24, R8 ;  /* 0x0000000800187202 */ /* 0x001fe20000000f00 */
[----:B------:R-:W-:-:S02]  /*5660*/  IMAD.MOV.U32 R25, RZ, RZ, R9 ;  /* 0x000000ffff197224 */ /* 0x000fc400078e0009 */
[----:B-1----:R-:W2:Y:S04]  /*5670*/  LDL.LU.64 R10, [R1+0x1688] ;  /* 0x00168800010a7983 */ /* 0x002ea80000300a00 */
[----:B------:R-:W2:Y:S02]  /*5680*/  LDL.LU.64 R8, [R1+0x1680] ;  /* 0x0016800001087983 */ /* 0x000ea40000300a00 */
[C---:B--2---:R-:W-:Y:S02]  /*5690*/  HMMA.16816.F32 R12, R8.reuse, R14, R16 ;  /* 0x0000000e080c723c */ /* 0x044fe40000001810 */
[----:B------:R-:W2:Y:S04]  /*56a0*/  LDL.LU.64 R18, [R1+0x1678] ;  /* 0x0016780001127983 */ /* 0x000ea80000300a00 */
[----:B------:R-:W2:Y:S11]  /*56b0*/  LDL.LU.64 R16, [R1+0x1670] ;  /* 0x0016700001107983 */ /* 0x000eb60000300a00 */
[----:B------:R-:W-:Y:S06]  /*56c0*/  @!UPT UIADD3 URZ, URZ, URZ, URZ ;  /* 0x0000003f3f3ff290 */ /* 0x000fec000fffe03f */
[----:B------:R-:W-:Y:S04]  /*56d0*/  STL.64 [R1+0x120], R12 ;  /* 0x0001200c01007387 */ /* 0x000fe80000100a00 */
[----:B------:R0:W-:Y:S04]  /*56e0*/  STL.64 [R1+0x128], R14 ;  /* 0x0001280e01007387 */ /* 0x0001e80000100a00 */
[----:B0-----:R-:W2:Y:S02]  /*56f0*/  LDL.LU.64 R14, [R1+0x1668] ;  /* 0x00166800010e7983 */ /* 0x001ea40000300a00 */
[C---:B--2---:R-:W-:Y:S02]  /*5700*/  HMMA.16816.F32 R12, R8.reuse, R14, R16 ;  /* 0x0000000e080c723c */ /* 0x044fe40000001810 */
[----:B------:R-:W2:Y:S04]  /*5710*/  LDL.LU.64 R18, [R1+0x1660] ;  /* 0x0016600001127983 */ /* 0x000ea80000300a00 */
[----:B------:R-:W2:Y:S11]  /*5720*/  LDL.LU.64 R16, [R1+0x1658] ;  /* 0x0016580001107983 */ /* 0x000eb60000300a00 */
[----:B------:R-:W-:Y:S06]  /*5730*/  @!UPT UIADD3 URZ, URZ, URZ, URZ ;  /* 0x0000003f3f3ff290 */ /* 0x000fec000fffe03f */
[----:B------:R-:W-:Y:S04]  /*5740*/  STL.64 [R1+0xf0], R12 ;  /* 0x0000f00c01007387 */ /* 0x000fe80000100a00 */
[----:B------:R0:W-:Y:S04]  /*5750*/  STL.64 [R1+0xf8], R14 ;  /* 0x0000f80e01007387 */ /* 0x0001e80000100a00 */
[----:B0-----:R-:W3:Y:S04]  /*5760*/  LDL.LU.64 R14, [R1+0x1650] ;  /* 0x00165000010e7983 */ /* 0x001ee80000300a00 */
[----:B------:R-:W3:Y:S02]  /*5770*/  LDL.LU.64 R12, [R1+0x1648] ;  /* 0x00164800010c7983 */ /* 0x000ee40000300a00 */
[C---:B---3--:R-:W-:Y:S02]  /*5780*/  HMMA.16816.F32 R4, R8.reuse, R6, R12 ;  /* 0x000000060804723c */ /* 0x048fe4000000180c */
[----:B------:R-:W2:Y:S11]  /*5790*/  LDL.LU.64 R14, [R1+0x1640] ;  /* 0x00164000010e7983 */ /* 0x000eb60000300a00 */
[----:B------:R-:W-:Y:S10]  /*57a0*/  @!UPT UIADD3 URZ, URZ, URZ, URZ ;  /* 0x0000003f3f3ff290 */ /* 0x000ff4000fffe03f */
[----:B------:R-:W-:Y:S04]  /*57b0*/  STL.64 [R1+0xd0], R4 ;  /* 0x0000d00401007387 */ /* 0x000fe80000100a00 */
[----:B------:R0:W-:Y:S04]  /*57c0*/  STL.64 [R1+0xd8], R6 ;  /* 0x0000d80601007387 */ /* 0x0001e80000100a00 */
[----:B0-----:R-:W3:Y:S04]  /*57d0*/  LDL.LU R6, [R1+0x198] ;  /* 0x0001980001067983 */ /* 0x001ee80000300800 */
[----:B------:R-:W3:Y:S01]  /*57e0*/  LDL.LU R7, [R1+0x19c] ;  /* 0x00019c0001077983 */ /* 0x000ee20000300800 */
[C---:B--2---:R-:W-:Y:S03]  /*57f0*/  HMMA.16816.F32 R12, R8.reuse, R14, R16 ;  /* 0x0000000e080c723c */ /* 0x044fe60000001810 */
[----:B---3--:R0:W-:Y:S04]  /*5800*/  STL.64 [R1+0x15a8], R6 ;  /* 0x0015a80601007387 */ /* 0x0081e80000100a00 */
[----:B0-----:R-:W2:Y:S04]  /*5810*/  LDL.LU R6, [R1+0x108] ;  /* 0x0001080001067983 */ /* 0x001ea80000300800 */
[----:B------:R-:W2:Y:S04]  /*5820*/  LDL.LU R7, [R1+0x10c] ;  /* 0x00010c0001077983 */ /* 0x000ea80000300800 */
[----:B------:R-:W3:Y:S04]  /*5830*/  LDL.LU.64 R18, [R1+0x1638] ;  /* 0x0016380001127983 */ /* 0x000ee80000300a00 */
[----:B------:R-:W3:Y:S04]  /*5840*/  LDL.LU.64 R16, [R1+0x1630] ;  /* 0x0016300001107983 */ /* 0x000ee80000300a00 */
[----:B------:R-:W-:Y:S04]  /*5850*/  STL.64 [R1+0xc0], R12 ;  /* 0x0000c00c01007387 */ /* 0x000fe80000100a00 */
[----:B------:R0:W-:Y:S04]  /*5860*/  STL.64 [R1+0xc8], R14 ;  /* 0x0000c80e01007387 */ /* 0x0001e80000100a00 */
[----:B0-----:R-:W3:Y:S02]  /*5870*/  LDL.LU.64 R14, [R1+0x1628] ;  /* 0x00162800010e7983 */ /* 0x001ee40000300a00 */
[C---:B---3--:R-:W-:Y:S02]  /*5880*/  HMMA.16816.F32 R12, R8.reuse, R14, R16 ;  /* 0x0000000e080c723c */ /* 0x048fe40000001810 */
[----:B------:R-:W4:Y:S04]  /*5890*/  LDL.LU.64 R18, [R1+0x1620] ;  /* 0x0016200001127983 */ /* 0x000f280000300a00 */
[----:B------:R-:W4:Y:S11]  /*58a0*/  LDL.LU.64 R16, [R1+0x1618] ;  /* 0x0016180001107983 */ /* 0x000f360000300a00 */
[----:B------:R-:W-:Y:S06]  /*58b0*/  @!UPT UIADD3 URZ, URZ, URZ, URZ ;  /* 0x0000003f3f3ff290 */ /* 0x000fec000fffe03f */
[----:B------:R-:W-:Y:S04]  /*58c0*/  STL.64 [R1+0xb0], R12 ;  /* 0x0000b00c01007387 */ /* 0x000fe80000100a00 */
[----:B------:R0:W-:Y:S04]  /*58d0*/  STL.64 [R1+0xb8], R14 ;  /* 0x0000b80e01007387 */ /* 0x0001e80000100a00 */
[----:B0-----:R-:W2:Y:S04]  /*58e0*/  LDL.LU.64 R14, [R1+0x1610] ;  /* 0x00161000010e7983 */ /* 0x001ea80000300a00 */
[----:B------:R-:W2:Y:S02]  /*58f0*/  LDL.LU.64 R12, [R1+0x1608] ;  /* 0x00160800010c7983 */ /* 0x000ea40000300a00 */
[C---:B--2---:R-:W-:Y:S02]  /*5900*/  HMMA.16816.F32 R12, R8.reuse, R6, R12 ;  /* 0x00000006080c723c */ /* 0x044fe4000000180c */
[----:B------:R-:W2:Y:S11]  /*5910*/  LDL.LU R6, [R1+0x188] ;  /* 0x0001880001067983 */ /* 0x000eb60000300800 */
[----:B------:R-:W-:Y:S10]  /*5920*/  @!UPT UIADD3 URZ, URZ, URZ, URZ ;  /* 0x0000003f3f3ff290 */ /* 0x000ff4000fffe03f */
[----:B------:R-:W-:Y:S04]  /*5930*/  STL.64 [R1+0xa0], R12 ;  /* 0x0000a00c01007387 */ /* 0x000fe80000100a00 */
[----:B------:R0:W-:Y:S04]  /*5940*/  STL.64 [R1+0xa8], R14 ;  /* 0x0000a80e01007387 */ /* 0x0001e80000100a00 */
[----:B------:R-:W2:Y:S04]  /*5950*/  LDL.LU R7, [R1+0x18c] ;  /* 0x00018c0001077983 */ /* 0x000ea80000300800 */
[----:B------:R-:W3:Y:S04]  /*5960*/  LDL.LU R26, [R1+0x138] ;  /* 0x00013800011a7983 */ /* 0x000ee80000300800 */
[----:B------:R-:W3:Y:S04]  /*5970*/  LDL.LU R27, [R1+0x13c] ;  /* 0x00013c00011b7983 */ /* 0x000ee80000300800 */
[----:B--2---:R-:W-:Y:S04]  /*5980*/  STL.64 [R1+0x15c0], R6 ;  /* 0x0015c00601007387 */ /* 0x004fe80000100a00 */
[----:B0-----:R-:W2:Y:S04]  /*5990*/  LDL.LU R14, [R1+0x168] ;  /* 0x00016800010e7983 */ /* 0x001ea80000300800 */
[----:B------:R-:W2:Y:S01]  /*59a0*/  LDL.LU R15, [R1+0x16c] ;  /* 0x00016c00010f7983 */ /* 0x000ea20000300800 */
[----:B----4-:R-:W-:Y:S03]  /*59b0*/  HMMA.16816.F32 R16, R8, R22, R16 ;  /* 0x000000160810723c */ /* 0x010fe60000001810 */
[----:B--2---:R0:W-:Y:S04]  /*59c0*/  STL.64 [R1+0x15c8], R14 ;  /* 0x0015c80e01007387 */ /* 0x0041e80000100a00 */
[----:B0-----:R-:W2:Y:S04]  /*59d0*/  LDL.LU R14, [R1+0x148] ;  /* 0x00014800010e7983 */ /* 0x001ea80000300800 */
[----:B------:R-:W2:Y:S04]  /*59e0*/  LDL.LU R15, [R1+0x14c] ;  /* 0x00014c00010f7983 */ /* 0x000ea80000300800 */
[----:B------:R-:W4:Y:S04]  /*59f0*/  LDL.LU R4, [R1+0x60] ;  /* 0x0000600001047983 */ /* 0x000f280000300800 */
[----:B------:R-:W4:Y:S04]  /*5a00*/  LDL.LU R5, [R1+0x64] ;  /* 0x0000640001057983 */ /* 0x000f280000300800 */
[----:B------:R-:W5:Y:S04]  /*5a10*/  LDL.LU.64 R22, [R1+0x1600] ;  /* 0x0016000001167983 */ /* 0x000f680000300a00 */
[----:B------:R-:W2:Y:S01]  /*5a20*/  LDL.LU.64 R20, [R1+0x15f8] ;  /* 0x0015f80001147983 */ /* 0x000ea20000300a00 */
[----:B------:R-:W-:Y:S01]  /*5a30*/  MOV R6, R29 ;  /* 0x0000001d00067202 */ /* 0x000fe20000000f00 */
[----:B------:R-:W-:Y:S01]  /*5a40*/  IMAD.MOV.U32 R29, RZ, RZ, R17 ;  /* 0x000000ffff1d7224 */ /* 0x000fe200078e0011 */
[----:B------:R-:W-:Y:S01]  /*5a50*/  MOV R0, R16 ;  /* 0x0000001000007202 */ /* 0x000fe20000000f00 */
[----:B------:R-:W-:Y:S01]  /*5a60*/  IMAD.MOV.U32 R17, RZ, RZ, R25 ;  /* 0x000000ffff117224 */ /* 0x000fe200078e0019 */
[----:B------:R-:W-:-:S02]  /*5a70*/  MOV R16, R24 ;  /* 0x0000001800107202 */ /* 0x000fc40000000f00 */
[----:B------:R-:W3:Y:S01]  /*5a80*/  LDL.LU R24, [R1+0x15f4] ;  /* 0x0015f40001187983 */ /* 0x000ee20000300800 */
[----:B------:R-:W-:-:S03]  /*5a90*/  IMAD.MOV.U32 R7, RZ, RZ, R28 ;  /* 0x000000ffff077224 */ /* 0x000fc600078e001c */
[----:B------:R-:W3:Y:S01]  /*5aa0*/  LDL.LU R25, [R1+0x15f0] ;  /* 0x0015f00001197983 */ /* 0x000ee20000300800 */
[----:B------:R-:W-:-:S03]  /*5ab0*/  MOV R28, R18 ;  /* 0x00000012001c7202 */ /* 0x000fc60000000f00 */
[----:B------:R2:W-:Y:S01]  /*5ac0*/  STL.64 [R1+0x15a0], R16 ;  /* 0x0015a01001007387 */ /* 0x0005e20000100a00 */
[----:B------:R-:W-:Y:S01]  /*5ad0*/  IMAD.MOV.U32 R3, RZ, RZ, R19 ;  /* 0x000000ffff037224 */ /* 0x000fe200078e0013 */
[----:B-----5:R-:W-:Y:S01]  /*5ae0*/  MOV R18, R22 ;  /* 0x0000001600127202 */ /* 0x020fe20000000f00 */
[----:B------:R-:W-:Y:S01]  /*5af0*/  IMAD.MOV.U32 R19, RZ, RZ, R23 ;  /* 0x000000ffff137224 */ /* 0x000fe200078e0017 */
[----:B--2---:R-:W-:Y:S01]  /*5b00*/  MOV R16, R20 ;  /* 0x0000001400107202 */ /* 0x004fe20000000f00 */
[----:B------:R-:W-:Y:S01]  /*5b10*/  IMAD.MOV.U32 R17, RZ, RZ, R21 ;  /* 0x000000ffff117224 */ /* 0x000fe200078e0015 */
[----:B------:R-:W2:Y:S04]  /*5b20*/  LDL.LU R20, [R1+0x15ec] ;  /* 0x0015ec0001147983 */ /* 0x000ea80000300800 */
[----:B------:R-:W2:Y:S04]  /*5b30*/  LDL.LU R21, [R1+0x15e8] ;  /* 0x0015e80001157983 */ /* 0x000ea80000300800 */
[----:B------:R-:W2:Y:S04]  /*5b40*/  LDL.LU R22, [R1+0x15e4] ;  /* 0x0015e40001167983 */ /* 0x000ea80000300800 */
[----:B------:R-:W2:Y:S04]  /*5b50*/  LDL.LU R23, [R1+0x15e0] ;  /* 0x0015e00001177983 */ /* 0x000ea80000300800 */
[----:B------:R-:W-:Y:S04]  /*5b60*/  STL.64 [R1+0x15b8], R18 ;  /* 0x0015b81201007387 */ /* 0x000fe80000100a00 */
[----:B------:R0:W-:Y:S04]  /*5b70*/  STL.64 [R1+0x15b0], R16 ;  /* 0x0015b01001007387 */ /* 0x0001e80000100a00 */
[----:B0-----:R-:W5:Y:S04]  /*5b80*/  LDL.LU R16, [R1+0x90] ;  /* 0x0000900001107983 */ /* 0x001f680000300800 */
[----:B------:R-:W5:Y:S04]  /*5b90*/  LDL.LU R17, [R1+0x94] ;  /* 0x0000940001117983 */ /* 0x000f680000300800 */
[----:B------:R-:W-:Y:S01]  /*5ba0*/  STL [R1+0x1544], R3 ;  /* 0x0015440301007387 */ /* 0x000fe20000100800 */
[----:B---3--:R-:W-:-:S03]  /*5bb0*/  MOV R18, R25 ;  /* 0x0000001900127202 */ /* 0x008fc60000000f00 */
[----:B------:R-:W-:Y:S01]  /*5bc0*/  STL [R1+0x1540], R28 ;  /* 0x0015401c01007387 */ /* 0x000fe20000100800 */
[----:B------:R-:W-:-:S03]  /*5bd0*/  IMAD.MOV.U32 R19, RZ, RZ, R24 ;  /* 0x000000ffff137224 */ /* 0x000fc600078e0018 */
[----:B------:R-:W-:Y:S04]  /*5be0*/  STL [R1+0x153c], R29 ;  /* 0x00153c1d01007387 */ /* 0x000fe80000100800 */
[----:B------:R-:W-:Y:S01]  /*5bf0*/  STL [R1+0x1538], R0 ;  /* 0x0015380001007387 */ /* 0x000fe20000100800 */
[C---:B--2---:R-:W-:Y:S03]  /*5c00*/  HMMA.16816.F32 R20, R8.reuse, R26, R20 ;  /* 0x0000001a0814723c */ /* 0x044fe60000001814 */
[----:B------:R-:W2:Y:S04]  /*5c10*/  LDL.LU.64 R26, [R1+0x15d8] ;  /* 0x0015d800011a7983 */ /* 0x000ea80000300a00 */
[----:B------:R-:W2:Y:S11]  /*5c20*/  LDL.LU.64 R24, [R1+0x15d0] ;  /* 0x0015d00001187983 */ /* 0x000eb60000300a00 */
[----:B------:R-:W-:Y:S05]  /*5c30*/  @!UPT UIADD3 URZ, URZ, URZ, URZ ;  /* 0x0000003f3f3ff290 */ /* 0x000fea000fffe03f */
[----:B------:R0:W-:Y:S04]  /*5c40*/  STL.64 [R1+0x50], R20 ;  /* 0x0000501401007387 */ /* 0x0001e80000100a00 */
[----:B------:R1:W-:Y:S04]  /*5c50*/  STL.64 [R1+0x58], R22 ;  /* 0x0000581601007387 */ /* 0x0003e80000100a00 */
[----:B0-----:R-:W3:Y:S04]  /*5c60*/  LDL.LU R20, [R1+0x150] ;  /* 0x0001500001147983 */ /* 0x001ee80000300800 */
[----:B------:R-:W3:Y:S04]  /*5c70*/  LDL.LU R21, [R1+0x154] ;  /* 0x0001540001157983 */ /* 0x000ee80000300800 */
[----:B-1----:R-:W3:Y:S04]  /*5c80*/  LDL.LU R22, [R1+0x158] ;  /* 0x0001580001167983 */ /* 0x002ee80000300800 */
[----:B------:R-:W3:Y:S01]  /*5c90*/  LDL.LU R23, [R1+0x15c] ;  /* 0x00015c0001177983 */ /* 0x000ee20000300800 */
[C---:B--2---:R-:W-:Y:S03]  /*5ca0*/  HMMA.16816.F32 R24, R8.reuse, R14, R24 ;  /* 0x0000000e0818723c */ /* 0x044fe60000001818 */
[----:B------:R-:W4:Y:S11]  /*5cb0*/  LDL.LU.64 R14, [R1+0x15c8] ;  /* 0x0015c800010e7983 */ /* 0x000f360000300a00 */
[----:B------:R-:W-:Y:S09]  /*5cc0*/  @!UPT UIADD3 URZ, URZ, URZ, URZ ;  /* 0x0000003f3f3ff290 */ /* 0x000ff2000fffe03f */
[----:B------:R0:W-:Y:S04]  /*5cd0*/  STL.64 [R1+0x10], R24 ;  /* 0x0000101801007387 */ /* 0x0001e80000100a00 */
[----:B------:R-:W-:Y:S04]  /*5ce0*/  STL.64 [R1+0x18], R26 ;  /* 0x0000181a01007387 */ /* 0x000fe80000100a00 */
[----:B0-----:R-:W2:Y:S04]  /*5cf0*/  LDL.LU R24, [R1+0x220] ;  /* 0x0002200001187983 */ /* 0x001ea80000300800 */
[----:B------:R-:W2:Y:S01]  /*5d00*/  LDL.LU R25, [R1+0x224] ;  /* 0x0002240001197983 */ /* 0x000ea20000300800 */
[C---:B----4-:R-:W-:Y:S03]  /*5d10*/  HMMA.16816.F32 R12, R8.reuse, R14, R4 ;  /* 0x0000000e080c723c */ /* 0x050fe60000001804 */
[----:B------:R-:W5:Y:S11]  /*5d20*/  LDL.LU.64 R6, [R1+0x15c0] ;  /* 0x0015c00001067983 */ /* 0x000f760000300a00 */
[----:B------:R-:W-:Y:S09]  /*5d30*/  @!UPT UIADD3 URZ, URZ, URZ, URZ ;  /* 0x0000003f3f3ff290 */ /* 0x000ff2000fffe03f */
[----:B------:R-:W-:Y:S04]  /*5d40*/  STL.64 [R1+0x14d0], R14 ;  /* 0x0014d00e01007387 */ /* 0x000fe80000100a00 */
[----:B------:R0:W-:Y:S04]  /*5d50*/  STL.64 [R1+0x14c8], R12 ;  /* 0x0014c80c01007387 */ /* 0x0001e80000100a00 */
[----:B0-----:R-:W2:Y:S04]  /*5d60*/  LDL.LU R12, [R1+0x170] ;  /* 0x00017000010c7983 */ /* 0x001ea80000300800 */
[----:B------:R-:W2:Y:S04]  /*5d70*/  LDL.LU R13, [R1+0x174] ;  /* 0x00017400010d7983 */ /* 0x000ea80000300800 */
[----:B------:R-:W2:Y:S04]  /*5d80*/  LDL.LU R14, [R1+0x178] ;  /* 0x00017800010e7983 */ /* 0x000ea80000300800 */
[----:B------:R-:W2:Y:S01]  /*5d90*/  LDL.LU R15, [R1+0x17c] ;  /* 0x00017c00010f7983 */ /* 0x000ea20000300800 */
[C---:B-----5:R-:W-:Y:S03]  /*5da0*/  HMMA.16816.F32 R4, R8.reuse, R6, R16 ;  /* 0x000000060804723c */ /* 0x060fe60000001810 */
[----:B------:R-:W4:Y:S04]  /*5db0*/  LDL.LU.64 R18, [R1+0x15b8] ;  /* 0x0015b80001127983 */ /* 0x000f280000300a00 */
[----:B------:R-:W4:Y:S11]  /*5dc0*/  LDL.LU.64 R16, [R1+0x15b0] ;  /* 0x0015b00001107983 */ /* 0x000f360000300a00 */
[----:B------:R-:W-:Y:S05]  /*5dd0*/  @!UPT UIADD3 URZ, URZ, URZ, URZ ;  /* 0x0000003f3f3ff290 */ /* 0x000fea000fffe03f */
[----:B------:R-:W-:Y:S04]  /*5de0*/  STL.64 [R1+0x40], R4 ;  /* 0x0000400401007387 */ /* 0x000fe80000100a00 */
[----:B------:R0:W-:Y:S04]  /*5df0*/  STL.64 [R1+0x48], R6 ;  /* 0x0000480601007387 */ /* 0x0001e80000100a00 */
[----:B0-----:R-:W4:Y:S02]  /*5e00*/  LDL.LU.64 R6, [R1+0x15a8] ;  /* 0x0015a80001067983 */ /* 0x001f240000300a00 */
[----:B----4-:R-:W-:Y:S02]  /*5e10*/  HMMA.16816.F32 R8, R8, R6, R16 ;  /* 0x000000060808723c */ /* 0x010fe40000001810 */
[----:B------:R-:W3:Y:S04]  /*5e20*/  LDL.LU.64 R16, [R1+0x15a0] ;  /* 0x0015a00001107983 */ /* 0x000ee80000300a00 */
[----:B------:R-:W3:Y:S04]  /*5e30*/  LDL.LU.64 R6, [R1+0x1598] ;  /* 0x0015980001067983 */ /* 0x000ee80000300a00 */
[----:B------:R-:W3:Y:S11]  /*5e40*/  LDL.LU.64 R4, [R1+0x1590] ;  /* 0x0015900001047983 */ /* 0x000ef60000300a00 */
[----:B------:R-:W-:Y:S02]  /*5e50*/  @!UPT UIADD3 URZ, URZ, URZ, URZ ;  /* 0x0000003f3f3ff290 */ /* 0x000fe4000fffe03f */
[----:B------:R2:W-:Y:S01]  /*5e60*/  STL.64 [R1], R8 ;  /* 0x0000000801007387 */ /* 0x0005e20000100a00 */
[----:B------:R-:W-:Y:S01]  /*5e70*/  MOV R3, R10 ;  /* 0x0000000a00037202 */ /* 0x000fe20000000f00 */
[----:B------:R-:W-:Y:S01]  /*5e80*/  IMAD.MOV.U32 R28, RZ, RZ, R11 ;  /* 0x000000ffff1c7224 */ /* 0x000fe200078e000b */
[C---:B---3--:R-:W-:Y:S01]  /*5e90*/  HMMA.16816.F32 R16, R4.reuse, R16, R20 ;  /* 0x000000100410723c */ /* 0x048fe20000001814 */
[----:B------:R-:W0:Y:S07]  /*5ea0*/  LDSM.16.M88.4 R20, [R2+0x11000] ;  /* 0x011000000214783b */ /* 0x000e2e0000000200 */
[----:B--2---:R-:W-:Y:S01]  /*5eb0*/  HMMA.16816.F32 R8, R4, R24, R12 ;  /* 0x000000180408723c */ /* 0x004fe2000000180c */
[----:B------:R-:W1:Y:S04]  /*5ec0*/  LDSM.16.M88.4 R24, [R2+0x11800] ;  /* 0x011800000218783b */ /* 0x000e680000000200 */
[----:B------:R-:W2:Y:S11]  /*5ed0*/  LDSM.16.M88.4 R12, [R2+0x12000] ;  /* 0x01200000020c783b */ /* 0x000eb60000000200 */
[----:B------:R-:W-:Y:S07]  /*5ee0*/  @!UPT UIADD3 URZ, URZ, URZ, URZ ;  /* 0x0000003f3f3ff290 */ /* 0x000fee000fffe03f */
[----:B------:R-:W-:Y:S04]  /*5ef0*/  STL.64 [R1+0x14b8], R10 ;  /* 0x0014b80a01007387 */ /* 0x000fe80000100a00 */
[----:B------:R0:W-:Y:S04]  /*5f00*/  STL.64 [R1+0x14b0], R8 ;  /* 0x0014b00801007387 */ /* 0x0001e80000100a00 */
[----:B------:R-:W-:Y:S04]  /*5f10*/  STL.64 [R1+0x1498], R18 ;  /* 0x0014981201007387 */ /* 0x000fe80000100a00 */
[----:B------:R-:W-:Y:S01]  /*5f20*/  STL.64 [R1+0x1490], R16 ;  /* 0x0014901001007387 */ /* 0x000fe20000100a00 */
[----:B0-----:R-:W-:Y:S01]  /*5f30*/  MOV R9, R22 ;  /* 0x0000001600097202 */ /* 0x001fe20000000f00 */
[----:B------:R-:W-:-:S05]  /*5f40*/  IMAD.MOV.U32 R8, RZ, RZ, R23 ;  /* 0x000000ffff087224 */ /* 0x000fca00078e0017 */
[----:B------:R-:W-:Y:S04]  /*5f50*/  STL.64 [R1+0x1530], R8 ;  /* 0x0015300801007387 */ /* 0x000fe80000100a00 */
[----:B-1----:R-:W-:Y:S04]  /*5f60*/  STL.64 [R1+0x28], R26 ;  /* 0x0000281a01007387 */ /* 0x002fe80000100a00 */
[----:B------:R0:W-:Y:S04]  /*5f70*/  STL.64 [R1+0x1588], R24 ;  /* 0x0015881801007387 */ /* 0x0001e80000100a00 */
[----:B0-----:R-:W3:Y:S04]  /*5f80*/  LDL.LU R24, [R1+0x1c0] ;  /* 0x0001c00001187983 */ /* 0x001ee80000300800 */
[----:B------:R-:W3:Y:S04]  /*5f90*/  LDL.LU R25, [R1+0x1c4] ;  /* 0x0001c40001197983 */ /* 0x000ee80000300800 */
[----:B------:R-:W3:Y:S04]  /*5fa0*/  LDL.LU R26, [R1+0x1c8] ;  /* 0x0001c800011a7983 */ /* 0x000ee80000300800 */
[----:B------:R-:W3:Y:S01]  /*5fb0*/  LDL.LU R27, [R1+0x1cc] ;  /* 0x0001cc00011b7983 */ /* 0x000ee20000300800 */
[----:B--2---:R-:W-:Y:S01]  /*5fc0*/  MOV R9, R12 ;  /* 0x0000000c00097202 */ /* 0x004fe20000000f00 */
[----:B------:R-:W-:Y:S01]  /*5fd0*/  IMAD.MOV.U32 R8, RZ, RZ, R13 ;  /* 0x000000ffff087224 */ /* 0x000fe200078e000d */
[----:B------:R-:W-:Y:S01]  /*5fe0*/  MOV R17, R14 ;  /* 0x0000000e00117202 */ /* 0x000fe20000000f00 */
[----:B------:R-:W-:-:S02]  /*5ff0*/  IMAD.MOV.U32 R16, RZ, RZ, R15 ;  /* 0x000000ffff107224 */ /* 0x000fc400078e000f */
[----:B------:R-:W0:Y:S04]  /*6000*/  LDSM.16.M88.4 R12, [R2+0x12800] ;  /* 0x01280000020c783b */ /* 0x000e280000000200 */
[----:B------:R-:W-:Y:S01]  /*6010*/  STL.64 [R1+0x14a8], R16 ;  /* 0x0014a81001007387 */ /* 0x000fe20000100a00 */
[----:B0-----:R-:W-:-:S03]  /*6020*/  MOV R11, R12 ;  /* 0x0000000c000b7202 */ /* 0x001fc60000000f00 */
[----:B------:R-:W-:Y:S01]  /*6030*/  STL.64 [R1+0x1b8], R14 ;  /* 0x0001b80e01007387 */ /* 0x000fe20000100a00 */
[----:B------:R-:W-:-:S03]  /*6040*/  IMAD.MOV.U32 R10, RZ, RZ, R13 ;  /* 0x000000ffff0a7224 */ /* 0x000fc600078e000d */
[----:B------:R-:W0:Y:S02]  /*6050*/  LDSM.16.M88.4 R12, [R2+0x13000] ;  /* 0x01300000020c783b */ /* 0x000e240000000200 */
[----:B0-----:R-:W-:Y:S02]  /*6060*/  MOV R17, R12 ;  /* 0x0000000c00117202 */ /* 0x001fe40000000f00 */
[----:B------:R-:W-:Y:S01]  /*6070*/  STL.64 [R1+0x1d8], R14 ;  /* 0x0001d80e01007387 */ /* 0x000fe20000100a00 */
[----:B------:R-:W-:-:S03]  /*6080*/  IMAD.MOV.U32 R16, RZ, RZ, R13 ;  /* 0x000000ffff107224 */ /* 0x000fc600078e000d */
[----:B------:R-:W0:Y:S02]  /*6090*/  LDSM.16.M88.4 R12, [R2+0x13800] ;  /* 0x01380000020c783b */ /* 0x000e240000000200 */
[----:B0-----:R-:W-:Y:S02]  /*60a0*/  MOV R19, R12 ;  /* 0x0000000c00137202 */ /* 0x001fe40000000f00 */
[----:B------:R-:W-:Y:S01]  /*60b0*/  STL.64 [R1+0x1f8], R14 ;  /* 0x0001f80e01007387 */ /* 0x000fe20000100a00 */
[----:B------:R-:W-:-:S03]  /*60c0*/  IMAD.MOV.U32 R18, RZ, RZ, R13 ;  /* 0x000000ffff127224 */ /* 0x000fc600078e000d */
[----:B------:R-:W0:Y:S04]  /*60d0*/  LDSM.16.M88.4 R12, [R2+0x14000] ;  /* 0x01400000020c783b */ /* 0x000e280000000200 */
[----:B0-----:R-:W-:Y:S01]  /*60e0*/  STL.64 [R1+0x208], R14 ;  /* 0x0002080e01007387 */ /* 0x001fe20000100a00 */
[----:B---3--:R-:W-:Y:S03]  /*60f0*/  HMMA.16816.F32 R20, R4, R20, R24 ;  /* 0x000000140414723c */ /* 0x008fe60000001818 */
[----:B------:R-:W2:Y:S11]  /*6100*/  LDL.LU.64 R24, [R1+0x1588] ;  /* 0x0015880001187983 */ /* 0x000eb60000300a00 */
[----:B------:R-:W-:Y:S09]  /*6110*/  @!UPT UIADD3 URZ, URZ, URZ, URZ ;  /* 0x0000003f3f3ff290 */ /* 0x000ff2000fffe03f */
[----:B------:R-:W-:Y:S04]  /*6120*/  STL.64 [R1+0x1488], R22 ;  /* 0x0014881601007387 */ /* 0x000fe80000100a00 */
[----:B------:R0:W-:Y:S04]  /*6130*/  STL.64 [R1+0x1480], R20 ;  /* 0x0014801401007387 */ /* 0x0001e80000100a00 */
[----:B0-----:R-:W2:Y:S04]  /*6140*/  LDL.LU R20, [R1+0x1a0] ;  /* 0x0001a00001147983 */ /* 0x001ea80000300800 */
[----:B------:R-:W2:Y:S04]  /*6150*/  LDL.LU R21, [R1+0x1a4] ;  /* 0x0001a40001157983 */ /* 0x000ea80000300800 */
[----:B------:R-:W2:Y:S04]  /*6160*/  LDL.LU R22, [R1+0x1a8] ;  /* 0x0001a80001167983 */ /* 0x000ea80000300800 */
[----:B------:R-:W2:Y:S01]  /*6170*/  LDL.LU R23, [R1+0x1ac] ;  /* 0x0001ac0001177983 */ /* 0x000ea20000300800 */
[----:B------:R-:W-:Y:S01]  /*6180*/  MOV R29, R12 ;  /* 0x0000000c001d7202 */ /* 0x000fe20000000f00 */
[----:B------:R-:W-:-:S02]  /*6190*/  IMAD.MOV.U32 R0, RZ, RZ, R13 ;  /* 0x000000ffff007224 */ /* 0x000fc400078e000d */
[----:B------:R-:W0:Y:S04]  /*61a0*/  LDSM.16.M88.4 R12, [R2+0x14800] ;  /* 0x01480000020c783b */ /* 0x000e280000000200 */
[----:B0-----:R-:W-:Y:S04]  /*61b0*/  STL.64 [R1+0x218], R14 ;  /* 0x0002180e01007387 */ /* 0x001fe80000100a00 */
[----:B------:R-:W-:Y:S01]  /*61c0*/  STL.64 [R1+0x1548], R12 ;  /* 0x0015480c01007387 */ /* 0x000fe20000100a00 */
[----:B--2---:R-:W-:Y:S07]  /*61d0*/  HMMA.16816.F32 R24, R4, R24, R20 ;  /* 0x000000180418723c */ /* 0x004fee0000001814 */
[----:B------:R-:W-:Y:S01]  /*61e0*/  MOV R20, R19 ;  /* 0x0000001300147202 */ /* 0x000fe20000000f00 */
[----:B------:R-:W-:-:S05]  /*61f0*/  IMAD.MOV.U32 R21, RZ, RZ, R18 ;  /* 0x000000ffff157224 */ /* 0x000fca00078e0012 */
[----:B------:R0:W-:Y:S02]  /*6200*/  STL.64 [R1+0x1550], R20 ;  /* 0x0015501401007387 */ /* 0x0001e40000100a00 */
[----:B0-----:R-:W-:Y:S01]  /*6210*/  MOV R20, R17 ;  /* 0x0000001100147202 */ /* 0x001fe20000000f00 */
[----:B------:R-:W-:-:S05]  /*6220*/  IMAD.MOV.U32 R21, RZ, RZ, R16 ;  /* 0x000000ffff157224 */ /* 0x000fca00078e0010 */
[----:B------:R0:W-:Y:S04]  /*6230*/  STL.64 [R1+0x1568], R20 ;  /* 0x0015681401007387 */ /* 0x0001e80000100a00 */
[----:B------:R-:W2:Y:S04]  /*6240*/  LDL.LU R12, [R1+0xc0] ;  /* 0x0000c000010c7983 */ /* 0x000ea80000300800 */
[----:B------:R-:W2:Y:S04]  /*6250*/  LDL.LU R13, [R1+0xc4] ;  /* 0x0000c400010d7983 */ /* 0x000ea80000300800 */
[----:B------:R-:W3:Y:S04]  /*6260*/  LDL.LU R14, [R1+0xc8] ;  /* 0x0000c800010e7983 */ /* 0x000ee80000300800 */
[----:B------:R-:W3:Y:S01]  /*6270*/  LDL.LU R15, [R1+0xcc] ;  /* 0x0000cc00010f7983 */ /* 0x000ee20000300800 */
[----:B0-----:R-:W-:Y:S01]  /*6280*/  MOV R20, R11 ;  /* 0x0000000b00147202 */ /* 0x001fe20000000f00 */
[----:B------:R-:W-:-:S05]  /*6290*/  IMAD.MOV.U32 R21, RZ, RZ, R10 ;  /* 0x000000ffff157224 */ /* 0x000fca00078e000a */
[----:B------:R-:W-:Y:S04]  /*62a0*/  STL.64 [R1+0x1580], R20 ;  /* 0x0015801401007387 */ /* 0x000fe80000100a00 */
[----:B---3--:R-:W-:Y:S04]  /*62b0*/  STL.64 [R1+0x1560], R14 ;  /* 0x0015600e01007387 */ /* 0x008fe80000100a00 */
[----:B--2---:R0:W-:Y:S04]  /*62c0*/  STL.64 [R1+0x1558], R12 ;  /* 0x0015580c01007387 */ /* 0x0041e80000100a00 */
[----:B0-----:R-:W2:Y:S04]  /*62d0*/  LDL.LU R12, [R1+0xd0] ;  /* 0x0000d000010c7983 */ /* 0x001ea80000300800 */
[----:B------:R-:W2:Y:S04]  /*62e0*/  LDL.LU R13, [R1+0xd4] ;  /* 0x0000d400010d7983 */ /* 0x000ea80000300800 */
[----:B------:R-:W3:Y:S04]  /*62f0*/  LDL.LU R14, [R1+0xd8] ;  /* 0x0000d800010e7983 */ /* 0x000ee80000300800 */
[----:B------:R-:W3:Y:S04]  /*6300*/  LDL.LU R15, [R1+0xdc] ;  /* 0x0000dc00010f7983 */ /* 0x000ee80000300800 */
[----:B---3--:R-:W-:Y:S04]  /*6310*/  STL.64 [R1+0x1578], R14 ;  /* 0x0015780e01007387 */ /* 0x008fe80000100a00 */
[----:B--2---:R0:W-:Y:S04]  /*6320*/  STL.64 [R1+0x1570], R12 ;  /* 0x0015700c01007387 */ /* 0x0041e80000100a00 */
[----:B0-----:R-:W2:Y:S04]  /*6330*/  LDL.LU R12, [R1+0xf0] ;  /* 0x0000f000010c7983 */ /* 0x001ea80000300800 */
[----:B------:R-:W2:Y:S04]  /*6340*/  LDL.LU R13, [R1+0xf4] ;  /* 0x0000f400010d7983 */ /* 0x000ea80000300800 */
[----:B------:R-:W2:Y:S04]  /*6350*/  LDL.LU R14, [R1+0xf8] ;  /* 0x0000f800010e7983 */ /* 0x000ea80000300800 */
[----:B------:R-:W2:Y:S04]  /*6360*/  LDL.LU R15, [R1+0xfc] ;  /* 0x0000fc00010f7983 */ /* 0x000ea80000300800 */
[----:B------:R-:W3:Y:S04]  /*6370*/  LDL.LU R18, [R1+0x228] ;  /* 0x0002280001127983 */ /* 0x000ee80000300800 */
[----:B------:R-:W3:Y:S04]  /*6380*/  LDL.LU R19, [R1+0x22c] ;  /* 0x00022c0001137983 */ /* 0x000ee80000300800 */
[----:B---3--:R0:W-:Y:S04]  /*6390*/  STL.64 [R1+0x14c0], R18 ;  /* 0x0014c01201007387 */ /* 0x0081e80000100a00 */
[----:B------:R-:W3:Y:S04]  /*63a0*/  LDL.LU R16, [R1+0x40] ;  /* 0x0000400001107983 */ /* 0x000ee80000300800 */
[----:B------:R-:W3:Y:S04]  /*63b0*/  LDL.LU R17, [R1+0x44] ;  /* 0x0000440001117983 */ /* 0x000ee80000300800 */
[----:B0-----:R-:W4:Y:S04]  /*63c0*/  LDL.LU R18, [R1+0x48] ;  /* 0x0000480001127983 */ /* 0x001f280000300800 */
[----:B------:R-:W4:Y:S04]  /*63d0*/  LDL.LU R19, [R1+0x4c] ;  /* 0x00004c0001137983 */ /* 0x000f280000300800 */
[----:B----4-:R-:W-:Y:S04]  /*63e0*/  STL.64 [R1+0x14e0], R18 ;  /* 0x0014e01201007387 */ /* 0x010fe80000100a00 */
[----:B---3--:R0:W-:Y:S04]  /*63f0*/  STL.64 [R1+0x14d8], R16 ;  /* 0x0014d81001007387 */ /* 0x0081e80000100a00 */
[----:B0-----:R-:W3:Y:S04]  /*6400*/  LDL.LU R16, [R1+0x10] ;  /* 0x0000100001107983 */ /* 0x001ee80000300800 */
[----:B------:R-:W3:Y:S04]  /*6410*/  LDL.LU R17, [R1+0x14] ;  /* 0x0000140001117983 */ /* 0x000ee80000300800 */
[----:B------:R-:W4:Y:S04]  /*6420*/  LDL.LU R18, [R1+0x18] ;  /* 0x0000180001127983 */ /* 0x000f280000300800 */
[----:B------:R-:W4:Y:S01]  /*6430*/  LDL.LU R19, [R1+0x1c] ;  /* 0x00001c0001137983 */ /* 0x000f220000300800 */
[----:B------:R-:W-:Y:S01]  /*6440*/  IMAD.MOV.U32 R21, RZ, RZ, R8 ;  /* 0x000000ffff157224 */ /* 0x000fe200078e0008 */
[----:B------:R-:W-:-:S02]  /*6450*/  MOV R20, R9 ;  /* 0x0000000900147202 */ /* 0x000fc40000000f00 */
[----:B------:R-:W5:Y:S04]  /*6460*/  LDL.LU R8, [R1+0xb0] ;  /* 0x0000b00001087983 */ /* 0x000f680000300800 */
[----:B------:R-:W5:Y:S04]  /*6470*/  LDL.LU R9, [R1+0xb4] ;  /* 0x0000b40001097983 */ /* 0x000f680000300800 */
[----:B------:R-:W5:Y:S04]  /*6480*/  LDL.LU R10, [R1+0xb8] ;  /* 0x0000b800010a7983 */ /* 0x000f680000300800 */
[----:B------:R-:W5:Y:S04]  /*6490*/  LDL.LU R11, [R1+0xbc] ;  /* 0x0000bc00010b7983 */ /* 0x000f680000300800 */
[----:B----4-:R-:W-:Y:S04]  /*64a0*/  STL.64 [R1+0x14f0], R18 ;  /* 0x0014f01201007387 */ /* 0x010fe80000100a00 */
[----:B---3--:R0:W-:Y:S04]  /*64b0*/  STL.64 [R1+0x14e8], R16 ;  /* 0x0014e81001007387 */ /* 0x0081e80000100a00 */
[----:B0-----:R-:W3:Y:S04]  /*64c0*/  LDL.LU R16, [R1+0xa0] ;  /* 0x0000a00001107983 */ /* 0x001ee80000300800 */
[----:B------:R-:W3:Y:S04]  /*64d0*/  LDL.LU R17, [R1+0xa4] ;  /* 0x0000a40001117983 */ /* 0x000ee80000300800 */
[----:B------:R-:W3:Y:S04]  /*64e0*/  LDL.LU R18, [R1+0xa8] ;  /* 0x0000a80001127983 */ /* 0x000ee80000300800 */
[----:B------:R-:W3:Y:S04]  /*64f0*/  LDL.LU R19, [R1+0xac] ;  /* 0x0000ac0001137983 */ /* 0x000ee80000300800 */
[----:B------:R-:W-:Y:S04]  /*6500*/  STL.64 [R1+0x1478], R26 ;  /* 0x0014781a01007387 */ /* 0x000fe80000100a00 */
[----:B------:R0:W-:Y:S04]  /*6510*/  STL.64 [R1+0x1470], R24 ;  /* 0x0014701801007387 */ /* 0x0001e80000100a00 */
[----:B0-----:R-:W4:Y:S04]  /*6520*/  LDL.LU R24, [R1+0x120] ;  /* 0x0001200001187983 */ /* 0x001f280000300800 */
[----:B------:R-:W4:Y:S04]  /*6530*/  LDL.LU R25, [R1+0x124] ;  /* 0x0001240001197983 */ /* 0x000f280000300800 */
[----:B------:R-:W4:Y:S04]  /*6540*/  LDL.LU R26, [R1+0x128] ;  /* 0x00012800011a7983 */ /* 0x000f280000300800 */
[----:B------:R-:W4:Y:S02]  /*6550*/  LDL.LU R27, [R1+0x12c] ;  /* 0x00012c00011b7983 */ /* 0x000f240000300800 */
[C---:B----4-:R-:W-:Y:S11]  /*6560*/  HMMA.16816.F32 R20, R4.reuse, R20, R24 ;  /* 0x000000140414723c */ /* 0x050ff60000001818 */
[----:B------:R-:W-:Y:S11]  /*6570*/  @!UPT UIADD3 URZ, URZ, URZ, URZ ;  /* 0x0000003f3f3ff290 */ /* 0x000ff6000fffe03f */
[----:B------:R-:W-:Y:S01]  /*6580*/  @!UPT UIADD3 URZ, URZ, URZ, URZ ;  /* 0x0000003f3f3ff290 */ /* 0x000fe2000fffe03f */
[----:B------:R0:W-:Y:S04]  /*6590*/  STL.64 [R1+0x140], R20 ;  /* 0x0001401401007387 */ /* 0x0001e80000100a00 */
[----:B0-----:R-:W2:Y:S01]  /*65a0*/  LDL.LU.64 R20, [R1+0x1580] ;  /* 0x0015800001147983 */ /* 0x001ea20000300a00 */
[----:B------:R-:W-:Y:S01]  /*65b0*/  MOV R25, R22 ;  /* 0x0000001600197202 */ /* 0x000fe20000000f00 */
[----:B------:R-:W-:Y:S02]  /*65c0*/  IMAD.MOV.U32 R24, RZ, RZ, R23 ;  /* 0x000000ffff187224 */ /* 0x000fe400078e0017 */
[C---:B--2---:R-:W-:Y:S01]  /*65d0*/  HMMA.16816.F32 R20, R4.reuse, R20, R12 ;  /* 0x000000140414723c */ /* 0x044fe2000000180c */
[----:B------:R-:W2:Y:S04]  /*65e0*/  LDL.LU.64 R14, [R1+0x1578] ;  /* 0x00157800010e7983 */ /* 0x000ea80000300a00 */
[----:B------:R-:W2:Y:S11]  /*65f0*/  LDL.LU.64 R12, [R1+0x1570] ;  /* 0x00157000010c7983 */ /* 0x000eb60000300a00 */
[----:B------:R-:W-:Y:S07]  /*6600*/  @!UPT UIADD3 URZ, URZ, URZ, URZ ;  /* 0x0000003f3f3ff290 */ /* 0x000fee000fffe03f */
[----:B------:R0:W-:Y:S04]  /*6610*/  STL.64 [R1+0x130], R20 ;  /* 0x0001301401007387 */ /* 0x0001e80000100a00 */
[----:B------:R2:W-:Y:S04]  /*6620*/  STL.64 [R1+0x138], R22 ;  /* 0x0001381601007387 */ /* 0x0005e80000100a00 */
[----:B0-----:R-:W2:Y:S02]  /*6630*/  LDL.LU.64 R20, [R1+0x1568] ;  /* 0x0015680001147983 */ /* 0x001ea40000300a00 */
[C---:B--2---:R-:W-:Y:S02]  /*6640*/  HMMA.16816.F32 R20, R4.reuse, R20, R12 ;  /* 0x000000140414723c */ /* 0x044fe4000000180c */
[----:B------:R-:W2:Y:S04]  /*6650*/  LDL.LU.64 R14, [R1+0x1560] ;  /* 0x00156000010e7983 */ /* 0x000ea80000300a00 */
[----:B------:R-:W2:Y:S11]  /*6660*/  LDL.LU.64 R12, [R1+0x1558] ;  /* 0x00155800010c7983 */ /* 0x000eb60000300a00 */
[----:B------:R-:W-:Y:S06]  /*6670*/  @!UPT UIADD3 URZ, URZ, URZ, URZ ;  /* 0x0000003f3f3ff290 */ /* 0x000fec000fffe03f */
[----:B------:R0:W-:Y:S04]  /*6680*/  STL.64 [R1+0x120], R20 ;  /* 0x0001201401007387 */ /* 0x0001e80000100a00 */
[----:B------:R2:W-:Y:S04]  /*6690*/  STL.64 [R1+0x128], R22 ;  /* 0x0001281601007387 */ /* 0x0005e80000100a00 */
[----:B0-----:R-:W2:Y:S02]  /*66a0*/  LDL.LU.64 R20, [R1+0x1550] ;  /* 0x0015500001147983 */ /* 0x001ea40000300a00 */
[----:B--2---:R-:W-:Y:S02]  /*66b0*/  HMMA.16816.F32 R20, R4, R20, R12 ;  /* 0x000000140414723c */ /* 0x004fe4000000180c */
[----:B------:R-:W3:Y:S11]  /*66c0*/  LDL.LU.64 R12, [R1+0x1548] ;  /* 0x00154800010c7983 */ /* 0x000ef60000300a00 */
[----:B------:R-:W-:Y:S10]  /*66d0*/  @!UPT UIADD3 URZ, URZ, URZ, URZ ;  /* 0x0000003f3f3ff290 */ /* 0x000ff4000fffe03f */
[----:B------:R-:W-:Y:S04]  /*66e0*/  STL.64 [R1+0x110], R20 ;  /* 0x0001101401007387 */ /* 0x000fe80000100a00 */
[----:B------:R0:W-:Y:S04]  /*66f0*/  STL.64 [R1+0x118], R22 ;  /* 0x0001181601007387 */ /* 0x0001e80000100a00 */
[----:B0-----:R-:W2:Y:S04]  /*6700*/  LDL.LU R22, [R1+0x238] ;  /* 0x0002380001167983 */ /* 0x001ea80000300800 */
[----:B------:R-:W2:Y:S04]  /*6710*/  LDL.LU R23, [R1+0x23c] ;  /* 0x00023c0001177983 */ /* 0x000ea80000300800 */
[----:B--2---:R0:W-:Y:S04]  /*6720*/  STL.64 [R1+0x14a0], R22 ;  /* 0x0014a01601007387 */ /* 0x0041e80000100a00 */
[----:B------:R-:W2:Y:S04]  /*6730*/  LDL.LU R20, [R1] ;  /* 0x0000000001147983 */ /* 0x000ea80000300800 */
[----:B------:R-:W2:Y:S01]  /*6740*/  LDL.LU R21, [R1+0x4] ;  /* 0x0000040001157983 */ /* 0x000ea20000300800 */
[----:B0-----:R-:W-:Y:S01]  /*6750*/  MOV R22, R3 ;  /* 0x0000000300167202 */ /* 0x001fe20000000f00 */
[----:B------:R-:W-:-:S02]  /*6760*/  IMAD.MOV.U32 R23, RZ, RZ, R28 ;  /* 0x000000ffff177224 */ /* 0x000fc400078e001c */
[----:B------:R-:W4:Y:S04]  /*6770*/  LDL.LU R3, [R1+0x1544] ;  /* 0x0015440001037983 */ /* 0x000f280000300800 */
[----:B------:R-:W3:Y:S04]  /*6780*/  LDL.LU R28, [R1+0x1540] ;  /* 0x00154000011c7983 */ /* 0x000ee80000300800 */
[----:B------:R-:W-:Y:S04]  /*6790*/  STL.64 [R1+0x1500], R22 ;  /* 0x0015001601007387 */ /* 0x000fe80000100a00 */
[----:B--2---:R0:W-:Y:S04]  /*67a0*/  STL.64 [R1+0x14f8], R20 ;  /* 0x0014f81401007387 */ /* 0x0041e80000100a00 */
[----:B0-----:R-:W2:Y:S04]  /*67b0*/  LDL.LU R20, [R1+0x50] ;  /* 0x0000500001147983 */ /* 0x001ea80000300800 */
[----:B------:R-:W2:Y:S04]  /*67c0*/  LDL.LU R21, [R1+0x54] ;  /* 0x0000540001157983 */ /* 0x000ea80000300800 */
[----:B------:R-:W2:Y:S04]  /*67d0*/  LDL.LU R22, [R1+0x58] ;  /* 0x0000580001167983 */ /* 0x000ea80000300800 */
[----:B------:R-:W2:Y:S01]  /*67e0*/  LDL.LU R23, [R1+0x5c] ;  /* 0x00005c0001177983 */ /* 0x000ea20000300800 */
[C---:B---3--:R-:W-:Y:S03]  /*67f0*/  HMMA.16816.F32 R12, R4.reuse, R12, R16 ;  /* 0x0000000c040c723c */ /* 0x048fe60000001810 */
[----:B------:R-:W-:Y:S04]  /*6800*/  LDSM.16.M88.4 R16, [R2+0x15800] ;  /* 0x015800000210783b */ /* 0x000fe80000000200 */
[----:B--2---:R-:W-:Y:S04]  /*6810*/  STL.64 [R1+0x1510], R22 ;  /* 0x0015101601007387 */ /* 0x004fe80000100a00 */
[----:B------:R0:W-:Y:S02]  /*6820*/  STL.64 [R1+0x1508], R20 ;  /* 0x0015081401007387 */ /* 0x0001e40000100a00 */
[----:B0-----:R-:W-:Y:S01]  /*6830*/  MOV R20, R29 ;  /* 0x0000001d00147202 */ /* 0x001fe20000000f00 */
[----:B------:R-:W-:Y:S01]  /*6840*/  IMAD.MOV.U32 R21, RZ, RZ, R0 ;  /* 0x000000ffff157224 */ /* 0x000fe200078e0000 */
[----:B------:R-:W2:Y:S04]  /*6850*/  LDL.LU R29, [R1+0x153c] ;  /* 0x00153c00011d7983 */ /* 0x000ea80000300800 */
[----:B------:R-:W3:Y:S02]  /*6860*/  LDL.LU R0, [R1+0x1538] ;  /* 0x0015380001007983 */ /* 0x000ee40000300800 */
[----:B-----5:R-:W-:Y:S02]  /*6870*/  HMMA.16816.F32 R20, R4, R20, R8 ;  /* 0x000000140414723c */ /* 0x020fe40000001808 */
[----:B------:R-:W5:Y:S11]  /*6880*/  LDL.LU.64 R8, [R1+0x1530] ;  /* 0x0015300001087983 */ /* 0x000f760000300a00 */
[----:B------:R-:W-:Y:S10]  /*6890*/  @!UPT UIADD3 URZ, URZ, URZ, URZ ;  /* 0x0000003f3f3ff290 */ /* 0x000ff4000fffe03f */
[----:B------:R-:W-:Y:S04]  /*68a0*/  STL.64 [R1+0x100], R20 ;  /* 0x0001001401007387 */ /* 0x000fe80000100a00 */
[----:B------:R-:W-:Y:S04]  /*68b0*/  STL.64 [R1+0x108], R22 ;  /* 0x0001081601007387 */ /* 0x000fe80000100a00 */
[----:B------:R-:W0:Y:S04]  /*68c0*/  LDSM.16.M88.4 R20, [R2+0x15000] ;  /* 0x015000000214783b */ /* 0x000e280000000200 */
[----:B------:R-:W-:Y:S04]  /*68d0*/  STL.64 [R1+0xf0], R12 ;  /* 0x0000f00c01007387 */ /* 0x000fe80000100a00 */
[----:B------:R-:W-:Y:S04]  /*68e0*/  STL.64 [R1+0xf8], R14 ;  /* 0x0000f80e01007387 */ /* 0x000fe80000100a00 */
[----:B------:R-:W1:Y:S01]  /*68f0*/  LDSM.16.M88.4 R12, [R2+0x16000] ;  /* 0x01600000020c783b */ /* 0x000e620000000200 */
[----:B-----5:R-:W-:Y:S01]  /*6900*/  MOV R26, R9 ;  /* 0x00000009001a7202 */ /* 0x020fe20000000f00 */
[----:B------:R-:W-:-:S02]  /*6910*/  IMAD.MOV.U32 R27, RZ, RZ, R8 ;  /* 0x000000ffff1b7224 */ /* 0x000fc400078e0008 */
[----:B------:R-:W5:Y:S04]  /*6920*/  LDSM.16.M88.4 R8, [R2+0x16800] ;  /* 0x016800000208783b */ /* 0x000f680000000200 */
[----:B------:R0:W-:Y:S04]  /*6930*/  STL.64 [R1+0x1520], R26 ;  /* 0x0015201a01007387 */ /* 0x0001e80000100a00 */
[----:B------:R3:W-:Y:S01]  /*6940*/  STL.64 [R1+0x1518], R24 ;  /* 0x0015181801007387 */ /* 0x0007e20000100a00 */
[----:B0-----:R-:W-:Y:S01]  /*6950*/  MOV R26, R28 ;  /* 0x0000001c001a7202 */ /* 0x001fe20000000f00 */
[----:B----4-:R-:W-:Y:S01]  /*6960*/  IMAD.MOV.U32 R27, RZ, RZ, R3 ;  /* 0x000000ffff1b7224 */ /* 0x010fe200078e0003 */
[----:B---3--:R-:W-:Y:S01]  /*6970*/  MOV R24, R0 ;  /* 0x0000000000187202 */ /* 0x008fe20000000f00 */
[----:B--2---:R-:W-:Y:S01]  /*6980*/  IMAD.MOV.U32 R25, RZ, RZ, R29 ;  /* 0x000000ffff197224 */ /* 0x004fe200078e001d */
[----:B------:R-:W2:Y:S04]  /*6990*/  LDL.LU R0, [R1+0x1528] ;  /* 0x0015280001007983 */ /* 0x000ea80000300800 */
[----:B------:R0:W-:Y:S02]  /*69a0*/  STL.64 [R1+0x188], R22 ;  /* 0x0001881601007387 */ /* 0x0001e40000100a00 */
[----:B0-----:R-:W-:Y:S01]  /*69b0*/  HMMA.16816.F32 R20, R4, R20, R24 ;  /* 0x000000140414723c */ /* 0x001fe20000001818 */
[----:B-1----:R-:W-:-:S05]  /*69c0*/  MOV R3, R15 ;  /* 0x0000000f00037202 */ /* 0x002fca0000000f00 */
[----:B------:R0:W-:Y:S04]  /*69d0*/  STL [R1+0x1468], R3 ;  /* 0x0014680301007387 */ /* 0x0001e80000100800 */
[----:B------:R-:W-:Y:S04]  /*69e0*/  STL.64 [R1+0x1a8], R18 ;  /* 0x0001a81201007387 */ /* 0x000fe80000100a00 */
[----:B------:R-:W-:Y:S04]  /*69f0*/  STL [R1+0x1c8], R14 ;  /* 0x0001c80e01007387 */ /* 0x000fe80000100800 */
[----:B------:R-:W3:Y:S04]  /*6a00*/  LDL.LU.64 R26, [R1+0x1520] ;  /* 0x00152000011a7983 */ /* 0x000ee80000300a00 */
[----:B------:R-:W4:Y:S02]  /*6a10*/  LDL.LU.64 R24, [R1+0x1518] ;  /* 0x0015180001187983 */ /* 0x000f240000300a00 */
[----:B0-----:R-:W-:-:S02]  /*6a20*/  IMAD.MOV.U32 R3, RZ, RZ, R23 ;  /* 0x000000ffff037224 */ /* 0x001fc400078e0017 */
[----:B------:R-:W-:Y:S04]  /*6a30*/  STL.64 [R1+0xe0], R20 ;  /* 0x0000e01401007387 */ /* 0x000fe80000100a00 */
[----:B------:R0:W-:Y:S04]  /*6a40*/  STL [R1+0xe8], R22 ;  /* 0x0000e81601007387 */ /* 0x0001e80000100800 */
        /* <DEDUP_REMOVED lines=8> */
[----:B0-----:R-:W2:Y:S04]  /*6ad0*/  LDL.LU.64 R18, [R1+0x14f0] ;  /* 0x0014f00001127983 */ /* 0x001ea80000300a00 */
[----:B------:R-:W2:Y:S04]  /*6ae0*/  LDL.LU.64 R16, [R1+0x14e8] ;  /* 0x0014e80001107983 */ /* 0x000ea80000300a00 */
[----:B-----5:R-:W-:Y:S01]  /*6af0*/  STL.64 [R1+0x1e8], R10 ;  /* 0x0001e80a01007387 */ /* 0x020fe20000100a00 */
[C---:B--2---:R-:W-:Y:S03]  /*6b00*/  HMMA.16816.F32 R12, R4.reuse, R12, R16 ;  /* 0x0000000c040c723c */ /* 0x044fe60000001810 */
[----:B------:R-:W2:Y:S04]  /*6b10*/  LDL.LU.64 R18, [R1+0x14e0] ;  /* 0x0014e00001127983 */ /* 0x000ea80000300a00 */
[----:B------:R-:W2:Y:S11]  /*6b20*/  LDL.LU.64 R16, [R1+0x14d8] ;  /* 0x0014d80001107983 */ /* 0x000eb60000300a00 */
[----:B------:R-:W-:Y:S05]  /*6b30*/  @!UPT UIADD3 URZ, URZ, URZ, URZ ;  /* 0x0000003f3f3ff290 */ /* 0x000fea000fffe03f */
[----:B------:R-:W-:Y:S04]  /*6b40*/  STL.64 [R1+0xc0], R12 ;  /* 0x0000c00c01007387 */ /* 0x000fe80000100a00 */
[----:B------:R0:W-:Y:S04]  /*6b50*/  STL.64 [R1+0xc8], R14 ;  /* 0x0000c80e01007387 */ /* 0x0001e80000100a00 */
[----:B0-----:R-:W5:Y:S04]  /*6b60*/  LDL.LU.64 R14, [R1+0x14d0] ;  /* 0x0014d000010e7983 */ /* 0x001f680000300a00 */
[----:B------:R-:W5:Y:S02]  /*6b70*/  LDL.LU.64 R12, [R1+0x14c8] ;  /* 0x0014c800010c7983 */ /* 0x000f640000300a00 */
[C---:B-----5:R-:W-:Y:S02]  /*6b80*/  HMMA.16816.F32 R12, R4.reuse, R8, R12 ;  /* 0x00000008040c723c */ /* 0x060fe4000000180c */
[----:B------:R-:W0:Y:S11]  /*6b90*/  LDSM.16.M88.4 R8, [R2+0x17000] ;  /* 0x017000000208783b */ /* 0x000e360000000200 */
[----:B------:R-:W-:Y:S10]  /*6ba0*/  @!UPT UIADD3 URZ, URZ, URZ, URZ ;  /* 0x0000003f3f3ff290 */ /* 0x000ff4000fffe03f */
[----:B------:R-:W-:Y:S04]  /*6bb0*/  STL.64 [R1+0xb0], R12 ;  /* 0x0000b00c01007387 */ /* 0x000fe80000100a00 */
[----:B------:R-:W-:Y:S04]  /*6bc0*/  STL.64 [R1+0xb8], R14 ;  /* 0x0000b80e01007387 */ /* 0x000fe80000100a00 */
[----:B------:R-:W1:Y:S04]  /*6bd0*/  LDSM.16.MT88.4 R12, [R0+0x6000] ;  /* 0x00600000000c783b */ /* 0x000e680000004200 */
[----:B0-----:R2:W-:Y:S02]  /*6be0*/  STL.64 [R1+0x178], R10 ;  /* 0x0001780a01007387 */ /* 0x0015e40000100a00 */
[----:B--2---:R-:W-:Y:S02]  /*6bf0*/  HMMA.16816.F32 R8, R4, R8, R16 ;  /* 0x000000080408723c */ /* 0x004fe40000001810 */
[----:B------:R-:W1:Y:S11]  /*6c00*/  LDL.LU.64 R18, [R1+0x14c0] ;  /* 0x0014c00001127983 */ /* 0x000e760000300a00 */
[----:B------:R-:W-:Y:S10]  /*6c10*/  @!UPT UIADD3 URZ, URZ, URZ, URZ ;  /* 0x0000003f3f3ff290 */ /* 0x000ff4000fffe03f */
[----:B------:R-:W-:Y:S04]  /*6c20*/  STL.64 [R1+0xa0], R8 ;  /* 0x0000a00801007387 */ /* 0x000fe80000100a00 */
[----:B------:R0:W-:Y:S04]  /*6c30*/  STL.64 [R1+0xa8], R10 ;  /* 0x0000a80a01007387 */ /* 0x0001e80000100a00 */
[----:B0-----:R-:W1:Y:S04]  /*6c40*/  LDL.LU.64 R10, [R1+0x14b8] ;  /* 0x0014b800010a7983 */ /* 0x001e680000300a00 */
[----:B------:R-:W1:Y:S04]  /*6c50*/  LDL.LU.64 R8, [R1+0x14b0] ;  /* 0x0014b00001087983 */ /* 0x000e680000300a00 */
[----:B------:R-:W2:Y:S01]  /*6c60*/  LDL.LU.64 R16, [R1+0x14a8] ;  /* 0x0014a80001107983 */ /* 0x000ea20000300a00 */
[----:B-1----:R-:W-:Y:S11]  /*6c70*/  HMMA.16816.F32 R8, R12, R18, R8 ;  /* 0x000000120c08723c */ /* 0x002ff60000001808 */
[----:B------:R-:W-:Y:S11]  /*6c80*/  @!UPT UIADD3 URZ, URZ, URZ, URZ ;  /* 0x0000003f3f3ff290 */ /* 0x000ff6000fffe03f */
[----:B------:R-:W-:Y:S02]  /*6c90*/  @!UPT UIADD3 URZ, URZ, URZ, URZ ;  /* 0x0000003f3f3ff290 */ /* 0x000fe4000fffe03f */
[----:B------:R-:W-:Y:S01]  /*6ca0*/  MOV R29, R10 ;  /* 0x0000000a001d7202 */ /* 0x000fe20000000f00 */
[----:B------:R-:W-:Y:S01]  /*6cb0*/  IMAD.MOV.U32 R28, RZ, RZ, R11 ;  /* 0x000000ffff1c7224 */ /* 0x000fe200078e000b */
[----:B--2---:R-:W-:Y:S01]  /*6cc0*/  MOV R10, R17 ;  /* 0x00000011000a7202 */ /* 0x004fe20000000f00 */
[----:B------:R-:W-:Y:S02]  /*6cd0*/  IMAD.MOV.U32 R11, RZ, RZ, R16 ;  /* 0x000000ffff0b7224 */ /* 0x000fe400078e0010 */
[----:B------:R-:W0:Y:S04]  /*6ce0*/  LDSM.16.M88.4 R16, [R2+0x17800] ;  /* 0x017800000210783b */ /* 0x000e280000000200 */
[----:B------:R-:W-:Y:S04]  /*6cf0*/  STL.64 [R1+0x160], R8 ;  /* 0x0001600801007387 */ /* 0x000fe80000100a00 */
[----:B------:R-:W-:Y:S04]  /*6d00*/  STL [R1+0x13c8], R29 ;  /* 0x0013c81d01007387 */ /* 0x000fe80000100800 */
[----:B------:R-:W-:Y:S04]  /*6d10*/  STL [R1+0x13c4], R28 ;  /* 0x0013c41c01007387 */ /* 0x000fe80000100800 */
[----:B------:R-:W-:Y:S04]  /*6d20*/  STL [R1+0x1280], R2 ;  /* 0x0012800201007387 */ /* 0x000fe80000100800 */
[----:B0-----:R0:W-:Y:S01]  /*6d30*/  STL.64 [R1+0x158], R18 ;  /* 0x0001581201007387 */ /* 0x0011e20000100a00 */
[----:B------:R-:W-:Y:S03]  /*6d40*/  HMMA.16816.F32 R4, R4, R16, R20 ;  /* 0x000000100404723c */ /* 0x000fe60000001814 */
[----:B------:R-:W2:Y:S04]  /*6d50*/  LDL.LU.64 R22, [R1+0x14a0] ;  /* 0x0014a00001167983 */ /* 0x000ea80000300a00 */
[----:B0-----:R-:W2:Y:S04]  /*6d60*/  LDL.LU.64 R18, [R1+0x1498] ;  /* 0x0014980001127983 */ /* 0x001ea80000300a00 */
[----:B------:R-:W2:Y:S11]  /*6d70*/  LDL.LU.64 R16, [R1+0x1490] ;  /* 0x0014900001107983 */ /* 0x000eb60000300a00 */
[----:B------:R-:W-:Y:S01]  /*6d80*/  @!UPT UIADD3 URZ, URZ, URZ, URZ ;  /* 0x0000003f3f3ff290 */ /* 0x000fe2000fffe03f */
[----:B------:R-:W-:Y:S04]  /*6d90*/  STL.64 [R1+0x90], R4 ;  /* 0x0000900401007387 */ /* 0x000fe80000100a00 */
[----:B------:R0:W-:Y:S04]  /*6da0*/  STL.64 [R1+0x98], R6 ;  /* 0x0000980601007387 */ /* 0x0001e80000100a00 */
[----:B0-----:R-:W5:Y:S04]  /*6db0*/  LDL.LU R6, [R1+0x28] ;  /* 0x0000280001067983 */ /* 0x001f680000300800 */
[----:B------:R-:W5:Y:S01]  /*6dc0*/  LDL.LU R7, [R1+0x2c] ;  /* 0x00002c0001077983 */ /* 0x000f620000300800 */
[C---:B--2---:R-:W-:Y:S03]  /*6dd0*/  HMMA.16816.F32 R16, R12.reuse, R22, R16 ;  /* 0x000000160c10723c */ /* 0x044fe60000001810 */
[----:B------:R-:W3:Y:S04]  /*6de0*/  LDL.LU.64 R22, [R1+0x1488] ;  /* 0x0014880001167983 */ /* 0x000ee80000300a00 */
[----:B------:R-:W3:Y:S11]  /*6df0*/  LDL.LU.64 R20, [R1+0x1480] ;  /* 0x0014800001147983 */ /* 0x000ef60000300a00 */
[----:B------:R-:W-:Y:S05]  /*6e00*/  @!UPT UIADD3 URZ, URZ, URZ, URZ ;  /* 0x0000003f3f3ff290 */ /* 0x000fea000fffe03f */
[----:B------:R0:W-:Y:S04]  /*6e10*/  STL.64 [R1+0x80], R16 ;  /* 0x0000801001007387 */ /* 0x0001e80000100a00 */
[----:B------:R4:W-:Y:S04]  /*6e20*/  STL.64 [R1+0x88], R18 ;  /* 0x0000881201007387 */ /* 0x0009e80000100a00 */
[----:B0-----:R-:W2:Y:S04]  /*6e30*/  LDL.LU R16, [R1+0x140] ;  /* 0x0001400001107983 */ /* 0x001ea80000300800 */
[----:B------:R-:W2:Y:S01]  /*6e40*/  LDL.LU R17, [R1+0x144] ;  /* 0x0001440001117983 */ /* 0x000ea20000300800 */
[----:B----4-:R-:W-:Y:S01]  /*6e50*/  MOV R18, R25 ;  /* 0x0000001900127202 */ /* 0x010fe20000000f00 */
[----:B------:R-:W-:Y:S01]  /*6e60*/  IMAD.MOV.U32 R19, RZ, RZ, R24 ;  /* 0x000000ffff137224 */ /* 0x000fe200078e0018 */
[----:B---3--:R-:W-:Y:S01]  /*6e70*/  HMMA.16816.F32 R20, R12, R26, R20 ;  /* 0x0000001a0c14723c */ /* 0x008fe20000001814 */
[----:B------:R-:W5:Y:S04]  /*6e80*/  LDL.LU.64 R26, [R1+0x1478] ;  /* 0x00147800011a7983 */ /* 0x000f680000300a00 */
[----:B------:R-:W5:Y:S04]  /*6e90*/  LDL.LU.64 R24, [R1+0x1470] ;  /* 0x0014700001187983 */ /* 0x000f680000300a00 */
[----:B------:R-:W0:Y:S11]  /*6ea0*/  S2R R8, SR_TID.X ;  /* 0x0000000000087919 */ /* 0x000e360000002100 */
[----:B------:R-:W-:Y:S03]  /*6eb0*/  @!UPT UIADD3 URZ, URZ, URZ, URZ ;  /* 0x0000003f3f3ff290 */ /* 0x000fe6000fffe03f */
[----:B------:R-:W-:Y:S04]  /*6ec0*/  STL.64 [R1+0x70], R20 ;  /* 0x0000701401007387 */ /* 0x000fe80000100a00 */
[----:B------:R5:W-:Y:S01]  /*6ed0*/  STL.64 [R1+0x78], R22 ;  /* 0x0000781601007387 */ /* 0x000be20000100a00 */
[C---:B0-----:R-:W-:Y:S02]  /*6ee0*/  LOP3.LUT R9, R8.reuse, 0x7, RZ, 0xc0, !PT ;  /* 0x0000000708097812 */ /* 0x041fe400078ec0ff */
[----:B------:R-:W-:-:S03]  /*6ef0*/  SHF.L.U32 R8, R8, 0x1, RZ ;  /* 0x0000000108087819 */ /* 0x000fc600000006ff */
[----:B------:R-:W-:-:S05]  /*6f00*/  IMAD R9, R9, 0x110, RZ ;  /* 0x0000011009097824 */ /* 0x000fca00078e02ff */
[----:B------:R-:W-:Y:S01]  /*6f10*/  LOP3.LUT R9, R9, 0x30, R8, 0x78, !PT ;  /* 0x0000003009097812 */ /* 0x000fe200078e7808 */
[----:B-----5:R-:W-:Y:S01]  /*6f20*/  HMMA.16816.F32 R20, R12, R6, R24 ;  /* 0x000000060c14723c */ /* 0x020fe20000001818 */
[----:B------:R-:W0:Y:S04]  /*6f30*/  LDSM.16.MT88.4 R4, [R0+0x8000] ;  /* 0x008000000004783b */ /* 0x000e280000004200 */
[----:B------:R-:W1:Y:S11]  /*6f40*/  LDSM.16.M88.4 R24, [R9+0x10080] ;  /* 0x010080000918783b */ /* 0x000e760000000200 */
[----:B------:R-:W-:Y:S07]  /*6f50*/  @!UPT UIADD3 URZ, URZ, URZ, URZ ;  /* 0x0000003f3f3ff290 */ /* 0x000fee000fffe03f */
[----:B------:R-:W-:Y:S04]  /*6f60*/  STL.64 [R1+0x60], R20 ;  /* 0x0000601401007387 */ /* 0x000fe80000100a00 */
[----:B------:R-:W-:Y:S04]  /*6f70*/  STL.64 [R1+0x68], R22 ;  /* 0x0000681601007387 */ /* 0x000fe80000100a00 */
[----:B------:R-:W3:Y:S04]  /*6f80*/  LDSM.16.M88.4 R20, [R9+0x10880] ;  /* 0x010880000914783b */ /* 0x000ee80000000200 */
[----:B0-----:R-:W-:Y:S04]  /*6f90*/  STL.64 [R1+0x1398], R6 ;  /* 0x0013980601007387 */ /* 0x001fe80000100a00 */
[----:B------:R3:W-:Y:S04]  /*6fa0*/  STL.64 [R1+0x1390], R4 ;  /* 0x0013900401007387 */ /* 0x0007e80000100a00 */
[----:B------:R-:W-:Y:S04]  /*6fb0*/  STL [R1+0x12a8], R0 ;  /* 0x0012a80001007387 */ /* 0x000fe80000100800 */
[----:B-1----:R-:W-:Y:S04]  /*6fc0*/  STL.64 [R1+0x240], R24 ;  /* 0x0002401801007387 */ /* 0x002fe80000100a00 */
[----:B------:R0:W-:Y:S01]  /*6fd0*/  STL.64 [R1+0x248], R26 ;  /* 0x0002481a01007387 */ /* 0x0001e20000100a00 */
[----:B---3--:R-:W-:Y:S01]  /*6fe0*/  IMAD.MOV.U32 R5, RZ, RZ, R20 ;  /* 0x000000ffff057224 */ /* 0x008fe200078e0014 */
[----:B------:R-:W-:-:S02]  /*6ff0*/  MOV R4, R21 ;  /* 0x0000001500047202 */ /* 0x000fc40000000f00 */
[----:B------:R-:W-:Y:S04]  /*7000*/  STL.64 [R1+0x258], R22 ;  /* 0x0002581601007387 */ /* 0x000fe80000100a00 */
[----:B------:R2:W-:Y:S04]  /*7010*/  STL.64 [R1+0x13e0], R4 ;  /* 0x0013e00401007387 */ /* 0x0005e80000100a00 */
[----:B0-----:R-:W3:Y:S01]  /*7020*/  LDL.LU R26, [R1+0x1e8] ;  /* 0x0001e800011a7983 */ /* 0x001ee20000300800 */
[----:B--2---:R-:W-:Y:S11]  /*7030*/  HMMA.16816.F32 R4, R12, R10, R16 ;  /* 0x0000000a0c04723c */ /* 0x004ff60000001810 */
[----:B------:R-:W-:Y:S11]  /*7040*/  @!UPT UIADD3 URZ, URZ, URZ, URZ ;  /* 0x0000003f3f3ff290 */ /* 0x000ff6000fffe03f */
[----:B------:R-:W-:Y:S01]  /*7050*/  @!UPT UIADD3 URZ, URZ, URZ, URZ ;  /* 0x0000003f3f3ff290 */ /* 0x000fe2000fffe03f */
[----:B------:R-:W-:Y:S04]  /*7060*/  STL.64 [R1+0x50], R4 ;  /* 0x0000500401007387 */ /* 0x000fe80000100a00 */
[----:B------:R-:W-:Y:S04]  /*7070*/  STL.64 [R1+0x58], R6 ;  /* 0x0000580601007387 */ /* 0x000fe80000100a00 */
[----:B------:R-:W3:Y:S04]  /*7080*/  LDL.LU R27, [R1+0x1ec] ;  /* 0x0001ec00011b7983 */ /* 0x000ee80000300800 */
[----:B---3--:R-:W-:Y:S04]  /*7090*/  STL.64 [R1+0x13e8], R26 ;  /* 0x0013e81a01007387 */ /* 0x008fe80000100a00 */
[----:B------:R-:W2:Y:S04]  /*70a0*/  LDL.LU R10, [R1+0x188] ;  /* 0x00018800010a7983 */ /* 0x000ea80000300800 */
[----:B------:R-:W2:Y:S04]  /*70b0*/  LDL.LU R11, [R1+0x18c] ;  /* 0x00018c00010b7983 */ /* 0x000ea80000300800 */
[----:B--2---:R0:W-:Y:S04]  /*70c0*/  STL.64 [R1+0x13f0], R10 ;  /* 0x0013f00a01007387 */ /* 0x0041e80000100a00 */
[----:B0-----:R-:W2:Y:S04]  /*70d0*/  LDL.LU R10, [R1+0x218] ;  /* 0x00021800010a7983 */ /* 0x001ea80000300800 */
[----:B------:R-:W2:Y:S04]  /*70e0*/  LDL.LU R11, [R1+0x21c] ;  /* 0x00021c00010b7983 */ /* 0x000ea80000300800 */
[----:B--2---:R0:W-:Y:S04]  /*70f0*/  STL.64 [R1+0x1408], R10 ;  /* 0x0014080a01007387 */ /* 0x0041e80000100a00 */
[----:B0-----:R-:W2:Y:S04]  /*7100*/  LDL.LU R10, [R1+0x208] ;  /* 0x00020800010a7983 */ /* 0x001ea80000300800 */
[----:B------:R-:W2:Y:S04]  /*7110*/  LDL.LU R11, [R1+0x20c] ;  /* 0x00020c00010b7983 */ /* 0x000ea80000300800 */
[----:B--2---:R0:W-:Y:S04]  /*7120*/  STL.64 [R1+0x1420], R10 ;  /* 0x0014200a01007387 */ /* 0x0041e80000100a00 */
[----:B0-----:R-:W2:Y:S04]  /*7130*/  LDL.LU R10, [R1+0x1f8] ;  /* 0x0001f800010a7983 */ /* 0x001ea80000300800 */
[----:B------:R-:W2:Y:S01]  /*7140*/  LDL.LU R11, [R1+0x1fc] ;  /* 0x0001fc00010b7983 */ /* 0x000ea20000300800 */
[----:B------:R-:W-:-:S03]  /*7150*/  IMAD.MOV.U32 R27, RZ, RZ, R3 ;  /* 0x000000ffff1b7224 */ /* 0x000fc600078e0003 */
[----:B--2---:R0:W-:Y:S04]  /*7160*/  STL.64 [R1+0x1438], R10 ;  /* 0x0014380a01007387 */ /* 0x0041e80000100a00 */
[----:B------:R-:W2:Y:S04]  /*7170*/  LDL.LU R24, [R1+0xe0] ;  /* 0x0000e00001187983 */ /* 0x000ea80000300800 */
[----:B------:R-:W2:Y:S04]  /*7180*/  LDL.LU R25, [R1+0xe4] ;  /* 0x0000e40001197983 */ /* 0x000ea80000300800 */
[----:B------:R-:W3:Y:S04]  /*7190*/  LDL.LU R26, [R1+0xe8] ;  /* 0x0000e800011a7983 */ /* 0x000ee80000300800 */
[----:B------:R-:W4:Y:S04]  /*71a0*/  LDL.LU R3, [R1+0x1468] ;  /* 0x0014680001037983 */ /* 0x000f280000300800 */
[----:B0-----:R-:W5:Y:S04]  /*71b0*/  LDL.LU R10, [R1+0x1d8] ;  /* 0x0001d800010a7983 */ /* 0x001f680000300800 */
[----:B------:R-:W5:Y:S04]  /*71c0*/  LDL.LU R11, [R1+0x1dc] ;  /* 0x0001dc00010b7983 */ /* 0x000f680000300800 */
[----:B-----5:R0:W-:Y:S04]  /*71d0*/  STL.64 [R1+0x1450], R10 ;  /* 0x0014500a01007387 */ /* 0x0201e80000100a00 */
[----:B0-----:R-:W5:Y:S04]  /*71e0*/  LDL.LU R10, [R1+0x1b8] ;  /* 0x0001b800010a7983 */ /* 0x001f680000300800 */
[----:B------:R-:W5:Y:S04]  /*71f0*/  LDL.LU R11, [R1+0x1bc] ;  /* 0x0001bc00010b7983 */ /* 0x000f680000300800 */
        /* <DEDUP_REMOVED lines=26> */
[----:B0-----:R-:W5:Y:S04]  /*73a0*/  LDL.LU R24, [R1+0x130] ;  /* 0x0001300001187983 */ /* 0x001f680000300800 */
[----:B------:R-:W5:Y:S04]  /*73b0*/  LDL.LU R25, [R1+0x134] ;  /* 0x0001340001197983 */ /* 0x000f680000300800 */
[----:B------:R-:W5:Y:S04]  /*73c0*/  LDL.LU R26, [R1+0x138] ;  /* 0x00013800011a7983 */ /* 0x000f680000300800 */
[----:B------:R-:W5:Y:S04]  /*73d0*/  LDL.LU R27, [R1+0x13c] ;  /* 0x00013c00011b7983 */ /* 0x000f680000300800 */
[----:B------:R-:W2:Y:S04]  /*73e0*/  LDL.LU R18, [R1+0x1a8] ;  /* 0x0001a80001127983 */ /* 0x000ea80000300800 */
[----:B------:R-:W2:Y:S04]  /*73f0*/  LDL.LU R19, [R1+0x1ac] ;  /* 0x0001ac0001137983 */ /* 0x000ea80000300800 */
[----:B------:R-:W2:Y:S04]  /*7400*/  LDL.LU R4, [R1+0xd0] ;  /* 0x0000d00001047983 */ /* 0x000ea80000300800 */
[----:B------:R-:W2:Y:S04]  /*7410*/  LDL.LU R5, [R1+0xd4] ;  /* 0x0000d40001057983 */ /* 0x000ea80000300800 */
[----:B------:R-:W2:Y:S01]  /*7420*/  LDL.LU R6, [R1+0xd8] ;  /* 0x0000d80001067983 */ /* 0x000ea20000300800 */
[----:B----4-:R-:W-:-:S03]  /*7430*/  MOV R23, R3 ;  /* 0x0000000300177202 */ /* 0x010fc60000000f00 */
[----:B------:R-:W2:Y:S04]  /*7440*/  LDL.LU R7, [R1+0xdc] ;  /* 0x0000dc0001077983 */ /* 0x000ea80000300800 */
[----:B------:R-:W3:Y:S01]  /*7450*/  LDL.LU R22, [R1+0x1c8] ;  /* 0x0001c80001167983 */ /* 0x000ee20000300800 */
[C---:B-----5:R-:W-:Y:S03]  /*7460*/  HMMA.16816.F32 R8, R12.reuse, R10, R24 ;  /* 0x0000000a0c08723c */ /* 0x060fe60000001818 */
[----:B------:R-:W4:Y:S04]  /*7470*/  LDL.LU.64 R26, [R1+0x1460] ;  /* 0x00146000011a7983 */ /* 0x000f280000300a00 */
[----:B------:R-:W4:Y:S11]  /*7480*/  LDL.LU.64 R24, [R1+0x1458] ;  /* 0x0014580001187983 */ /* 0x000f360000300a00 */
[----:B------:R-:W-:Y:S05]  /*7490*/  @!UPT UIADD3 URZ, URZ, URZ, URZ ;  /* 0x0000003f3f3ff290 */ /* 0x000fea000fffe03f */
[----:B------:R4:W-:Y:S01]  /*74a0*/  STL.64 [R1+0x40], R8 ;  /* 0x0000400801007387 */ /* 0x0009e20000100a00 */
[----:B------:R-:W-:Y:S01]  /*74b0*/  IMAD.MOV.U32 R3, RZ, RZ, R10 ;  /* 0x000000ffff037224 */ /* 0x000fe200078e000a */
[----:B------:R-:W-:Y:S02]  /*74c0*/  MOV R2, R11 ;  /* 0x0000000b00027202 */ /* 0x000fe40000000f00 */
[----:B------:R-:W4:Y:S04]  /*74d0*/  LDL.LU.64 R10, [R1+0x1450] ;  /* 0x00145000010a7983 */ /* 0x000f280000300a00 */
[----:B------:R-:W-:Y:S04]  /*74e0*/  STL [R1+0x13cc], R2 ;  /* 0x0013cc0201007387 */ /* 0x000fe80000100800 */
[----:B------:R-:W-:Y:S01]  /*74f0*/  STL [R1+0x13c0], R3 ;  /* 0x0013c00301007387 */ /* 0x000fe20000100800 */
[C---:B----4-:R-:W-:Y:S03]  /*7500*/  HMMA.16816.F32 R8, R12.reuse, R10, R24 ;  /* 0x0000000a0c08723c */ /* 0x050fe60000001818 */
[----:B------:R-:W4:Y:S04]  /*7510*/  LDL.LU.64 R26, [R1+0x1448] ;  /* 0x00144800011a7983 */ /* 0x000f280000300a00 */
[----:B------:R-:W4:Y:S11]  /*7520*/  LDL.LU.64 R24, [R1+0x1440] ;  /* 0x0014400001187983 */ /* 0x000f360000300a00 */
[----:B------:R-:W-:Y:S05]  /*7530*/  @!UPT UIADD3 URZ, URZ, URZ, URZ ;  /* 0x0000003f3f3ff290 */ /* 0x000fea000fffe03f */
[----:B------:R-:W-:Y:S04]  /*7540*/  STL.64 [R1+0x30], R8 ;  /* 0x0000300801007387 */ /* 0x000fe80000100a00 */
[----:B------:R0:W-:Y:S04]  /*7550*/  STL.64 [R1+0x38], R10 ;  /* 0x0000380a01007387 */ /* 0x0001e80000100a00 */
[----:B0-----:R-:W4:Y:S02]  /*7560*/  LDL.LU.64 R10, [R1+0x1438] ;  /* 0x00143800010a7983 */ /* 0x001f240000300a00 */
[C---:B----4-:R-:W-:Y:S02]  /*7570*/  HMMA.16816.F32 R8, R12.reuse, R10, R24 ;  /* 0x0000000a0c08723c */ /* 0x050fe40000001818 */
[----:B------:R-:W4:Y:S04]  /*7580*/  LDL.LU.64 R26, [R1+0x1430] ;  /* 0x00143000011a7983 */ /* 0x000f280000300a00 */
[----:B------:R-:W4:Y:S11]  /*7590*/  LDL.LU.64 R24, [R1+0x1428] ;  /* 0x0014280001187983 */ /* 0x000f360000300a00 */
[----:B------:R-:W-:Y:S07]  /*75a0*/  @!UPT UIADD3 URZ, URZ, URZ, URZ ;  /* 0x0000003f3f3ff290 */ /* 0x000fee000fffe03f */
[----:B------:R-:W-:Y:S01]  /*75b0*/  IMAD.MOV.U32 R3, RZ, RZ, R10 ;  /* 0x000000ffff037224 */ /* 0x000fe200078e000a */
[----:B------:R-:W-:Y:S02]  /*75c0*/  MOV R0, R11 ;  /* 0x0000000b00007202 */ /* 0x000fe40000000f00 */
[----:B------:R-:W4:Y:S01]  /*75d0*/  LDL.LU.64 R10, [R1+0x1420] ;  /* 0x00142000010a7983 */ /* 0x000f220000300a00 */
[----:B------:R-:W-:Y:S01]  /*75e0*/  IMAD.MOV.U32 R29, RZ, RZ, R8 ;  /* 0x000000ffff1d7224 */ /* 0x000fe200078e0008 */
[----:B------:R-:W-:Y:S02]  /*75f0*/  MOV R28, R9 ;  /* 0x00000009001c7202 */ /* 0x000fe40000000f00 */
[----:B------:R-:W-:Y:S04]  /*7600*/  STL [R1+0x13dc], R0 ;  /* 0x0013dc0001007387 */ /* 0x000fe80000100800 */
[----:B------:R-:W-:Y:S04]  /*7610*/  STL [R1+0x13d8], R3 ;  /* 0x0013d80301007387 */ /* 0x000fe80000100800 */
[----:B------:R-:W-:Y:S04]  /*7620*/  STL [R1+0x13d4], R28 ;  /* 0x0013d41c01007387 */ /* 0x000fe80000100800 */
[----:B------:R-:W-:Y:S01]  /*7630*/  STL [R1+0x13d0], R29 ;  /* 0x0013d01d01007387 */ /* 0x000fe20000100800 */
[----:B----4-:R-:W-:Y:S03]  /*7640*/  HMMA.16816.F32 R8, R12, R10, R24 ;  /* 0x0000000a0c08723c */ /* 0x010fe60000001818 */
[----:B------:R-:W4:Y:S04]  /*7650*/  LDL.LU.64 R26, [R1+0x1418] ;  /* 0x00141800011a7983 */ /* 0x000f280000300a00 */
[----:B------:R-:W4:Y:S11]  /*7660*/  LDL.LU.64 R24, [R1+0x1410] ;  /* 0x0014100001187983 */ /* 0x000f360000300a00 */
[----:B------:R-:W-:Y:S05]  /*7670*/  @!UPT UIADD3 URZ, URZ, URZ, URZ ;  /* 0x0000003f3f3ff290 */ /* 0x000fea000fffe03f */
[----:B------:R-:W-:Y:S01]  /*7680*/  STL.64 [R1+0x10], R8 ;  /* 0x0000100801007387 */ /* 0x000fe20000100a00 */
[----:B------:R-:W-:-:S03]  /*7690*/  IMAD.MOV.U32 R2, RZ, RZ, R11 ;  /* 0x000000ffff027224 */ /* 0x000fc600078e000b */
[----:B------:R0:W-:Y:S04]  /*76a0*/  STL [R1+0x18], R10 ;  /* 0x0000180a01007387 */ /* 0x0001e80000100800 */
[----:B0-----:R-:W4:Y:S02]  /*76b0*/  LDL.LU.64 R10, [R1+0x1408] ;  /* 0x00140800010a7983 */ /* 0x001f240000300a00 */
[C---:B----4-:R-:W-:Y:S02]  /*76c0*/  HMMA.16816.F32 R8, R12.reuse, R10, R24 ;  /* 0x0000000a0c08723c */ /* 0x050fe40000001818 */
[----:B------:R-:W4:Y:S04]  /*76d0*/  LDL.LU.64 R26, [R1+0x1400] ;  /* 0x00140000011a7983 */ /* 0x000f280000300a00 */
[----:B------:R-:W4:Y:S11]  /*76e0*/  LDL.LU.64 R24, [R1+0x13f8] ;  /* 0x0013f80001187983 */ /* 0x000f360000300a00 */
[----:B------:R-:W-:Y:S07]  /*76f0*/  @!UPT UIADD3 URZ, URZ, URZ, URZ ;  /* 0x0000003f3f3ff290 */ /* 0x000fee000fffe03f */
[----:B------:R-:W-:Y:S01]  /*7700*/  MOV R28, R10 ;  /* 0x0000000a001c7202 */ /* 0x000fe20000000f00 */
[----:B------:R-:W-:Y:S02]  /*7710*/  IMAD.MOV.U32 R29, RZ, RZ, R11 ;  /* 0x000000ffff1d7224 */ /* 0x000fe400078e000b */
[----:B------:R-:W4:Y:S01]  /*7720*/  LDL.LU.64 R10, [R1+0x13f0] ;  /* 0x0013f000010a7983 */ /* 0x000f220000300a00 */
[----:B------:R-:W-:Y:S01]  /*7730*/  MOV R0, R8 ;  /* 0x0000000800007202 */ /* 0x000fe20000000f00 */
[----:B------:R-:W-:Y:S01]  /*7740*/  IMAD.MOV.U32 R3, RZ, RZ, R9 ;  /* 0x000000ffff037224 */ /* 0x000fe200078e0009 */
[C---:B--2---:R-:W-:Y:S08]  /*7750*/  HMMA.16816.F32 R16, R12.reuse, R18, R4 ;  /* 0x000000120c10723c */ /* 0x044ff00000001804 */
[C---:B----4-:R-:W-:Y:S01]  /*7760*/  HMMA.16816.F32 R8, R12.reuse, R10, R24 ;  /* 0x0000000a0c08723c */ /* 0x050fe20000001818 */
[----:B------:R-:W2:Y:S11]  /*7770*/  LDL.LU.64 R26, [R1+0x13e8] ;  /* 0x0013e800011a7983 */ /* 0x000eb60000300a00 */
[----:B------:R-:W-:Y:S11]  /*7780*/  @!UPT UIADD3 URZ, URZ, URZ, URZ ;  /* 0x0000003f3f3ff290 */ /* 0x000ff6000fffe03f */
[----:B------:R-:W-:Y:S04]  /*7790*/  STL.64 [R1+0x12d8], R10 ;  /* 0x0012d80a01007387 */ /* 0x000fe80000100a00 */
[----:B------:R0:W-:Y:S04]  /*77a0*/  STL.64 [R1+0x12d0], R8 ;  /* 0x0012d00801007387 */ /* 0x0001e80000100a00 */
[----:B0-----:R-:W2:Y:S04]  /*77b0*/  LDL.LU R8, [R1+0xb0] ;  /* 0x0000b00001087983 */ /* 0x001ea80000300800 */
[----:B------:R-:W2:Y:S04]  /*77c0*/  LDL.LU R9, [R1+0xb4] ;  /* 0x0000b40001097983 */ /* 0x000ea80000300800 */
[----:B------:R-:W2:Y:S04]  /*77d0*/  LDL.LU R10, [R1+0xb8] ;  /* 0x0000b800010a7983 */ /* 0x000ea80000300800 */
[----:B------:R-:W2:Y:S04]  /*77e0*/  LDL.LU R11, [R1+0xbc] ;  /* 0x0000bc00010b7983 */ /* 0x000ea80000300800 */
[----:B------:R-:W4:Y:S04]  /*77f0*/  LDL.LU.64 R4, [R1+0x13e0] ;  /* 0x0013e00001047983 */ /* 0x000f280000300a00 */
[----:B------:R-:W-:Y:S04]  /*7800*/  STL.64 [R1+0x12c8], R18 ;  /* 0x0012c81201007387 */ /* 0x000fe80000100a00 */
[----:B------:R0:W-:Y:S04]  /*7810*/  STL.64 [R1+0x12c0], R16 ;  /* 0x0012c01001007387 */ /* 0x0001e80000100a00 */
[----:B0-----:R-:W3:Y:S04]  /*7820*/  LDL.LU R16, [R1+0xc0] ;  /* 0x0000c00001107983 */ /* 0x001ee80000300800 */
[----:B------:R-:W3:Y:S04]  /*7830*/  LDL.LU R17, [R1+0xc4] ;  /* 0x0000c40001117983 */ /* 0x000ee80000300800 */
[----:B------:R-:W3:Y:S04]  /*7840*/  LDL.LU R18, [R1+0xc8] ;  /* 0x0000c80001127983 */ /* 0x000ee80000300800 */
[----:B------:R-:W3:Y:S01]  /*7850*/  LDL.LU R19, [R1+0xcc] ;  /* 0x0000cc0001137983 */ /* 0x000ee20000300800 */
[C---:B--2---:R-:W-:Y:S07]  /*7860*/  HMMA.16816.F32 R24, R12.reuse, R26, R8 ;  /* 0x0000001a0c18723c */ /* 0x044fee0000001808 */
[----:B----4-:R-:W-:Y:S01]  /*7870*/  MOV R8, R5 ;  /* 0x0000000500087202 */ /* 0x010fe20000000f00 */
[----:B------:R-:W-:Y:S01]  /*7880*/  IMAD.MOV.U32 R9, RZ, RZ, R4 ;  /* 0x000000ffff097224 */ /* 0x000fe200078e0004 */
[----:B---3--:R-:W-:Y:S11]  /*7890*/  HMMA.16816.F32 R20, R12, R22, R16 ;  /* 0x000000160c14723c */ /* 0x008ff60000001810 */
[----:B------:R-:W-:Y:S11]  /*78a0*/  @!UPT UIADD3 URZ, URZ, URZ, URZ ;  /* 0x0000003f3f3ff290 */ /* 0x000ff6000fffe03f */
[----:B------:R-:W-:Y:S01]  /*78b0*/  @!UPT UIADD3 URZ, URZ, URZ, URZ ;  /* 0x0000003f3f3ff290 */ /* 0x000fe2000fffe03f */
[----:B------:R-:W-:Y:S04]  /*78c0*/  STL [R1+0x12b8], R23 ;  /* 0x0012b81701007387 */ /* 0x000fe80000100800 */
[----:B------:R-:W-:Y:S04]  /*78d0*/  STL [R1+0x12e8], R22 ;  /* 0x0012e81601007387 */ /* 0x000fe80000100800 */
[----:B------:R0:W-:Y:S04]  /*78e0*/  STL.64 [R1+0x12e0], R20 ;  /* 0x0012e01401007387 */ /* 0x0001e80000100a00 */
[----:B------:R-:W-:Y:S04]  /*78f0*/  STL.64 [R1+0x13b0], R8 ;  /* 0x0013b00801007387 */ /* 0x000fe80000100a00 */
[----:B0-----:R-:W2:Y:S04]  /*7900*/  LDL.LU R20, [R1+0x80] ;  /* 0x0000800001147983 */ /* 0x001ea80000300800 */
[----:B------:R-:W2:Y:S04]  /*7910*/  LDL.LU R21, [R1+0x84] ;  /* 0x0000840001157983 */ /* 0x000ea80000300800 */
[----:B------:R-:W3:Y:S04]  /*7920*/  LDL.LU R22, [R1+0x88] ;  /* 0x0000880001167983 */ /* 0x000ee80000300800 */
[----:B------:R-:W3:Y:S04]  /*7930*/  LDL.LU R23, [R1+0x8c] ;  /* 0x00008c0001177983 */ /* 0x000ee80000300800 */
[----:B---3--:R-:W-:Y:S04]  /*7940*/  STL.64 [R1+0x13a8], R22 ;  /* 0x0013a81601007387 */ /* 0x008fe80000100a00 */
[----:B--2---:R-:W-:Y:S04]  /*7950*/  STL.64 [R1+0x13a0], R20 ;  /* 0x0013a01401007387 */ /* 0x004fe80000100a00 */
[----:B------:R-:W2:Y:S04]  /*7960*/  LDL.LU R6, [R1+0x158] ;  /* 0x0001580001067983 */ /* 0x000ea80000300800 */
[----:B------:R-:W2:Y:S01]  /*7970*/  LDL.LU R7, [R1+0x15c] ;  /* 0x00015c0001077983 */ /* 0x000ea20000300800 */
[----:B------:R-:W-:Y:S01]  /*7980*/  MOV R16, R0 ;  /* 0x0000000000107202 */ /* 0x000fe20000000f00 */
[----:B------:R-:W-:Y:S01]  /*7990*/  IMAD.MOV.U32 R19, RZ, RZ, R29 ;  /* 0x000000ffff137224 */ /* 0x000fe200078e001d */
[----:B------:R-:W-:Y:S01]  /*79a0*/  MOV R18, R28 ;  /* 0x0000001c00127202 */ /* 0x000fe20000000f00 */
[----:B------:R-:W-:Y:S01]  /*79b0*/  IMAD.MOV.U32 R17, RZ, RZ, R3 ;  /* 0x000000ffff117224 */ /* 0x000fe200078e0003 */
[----:B--2---:R0:W-:Y:S04]  /*79c0*/  STL.64 [R1+0x13b8], R6 ;  /* 0x0013b80601007387 */ /* 0x0041e80000100a00 */
[----:B------:R-:W2:Y:S04]  /*79d0*/  LDL.LU R10, [R1+0x178] ;  /* 0x00017800010a7983 */ /* 0x000ea80000300800 */
[----:B------:R-:W2:Y:S04]  /*79e0*/  LDL.LU R11, [R1+0x17c] ;  /* 0x00017c00010b7983 */ /* 0x000ea80000300800 */
[----:B------:R-:W2:Y:S04]  /*79f0*/  LDL.LU R4, [R1+0xa0] ;  /* 0x0000a00001047983 */ /* 0x000ea80000300800 */
[----:B------:R-:W2:Y:S04]  /*7a00*/  LDL.LU R5, [R1+0xa4] ;  /* 0x0000a40001057983 */ /* 0x000ea80000300800 */
[----:B0-----:R-:W2:Y:S04]  /*7a10*/  LDL.LU R6, [R1+0xa8] ;  /* 0x0000a80001067983 */ /* 0x001ea80000300800 */
[----:B------:R-:W2:Y:S04]  /*7a20*/  LDL.LU R7, [R1+0xac] ;  /* 0x0000ac0001077983 */ /* 0x000ea80000300800 */
[----:B------:R-:W3:Y:S04]  /*7a30*/  LDL.LU R20, [R1+0x90] ;  /* 0x0000900001147983 */ /* 0x000ee80000300800 */
[----:B------:R-:W3:Y:S04]  /*7a40*/  LDL.LU R21, [R1+0x94] ;  /* 0x0000940001157983 */ /* 0x000ee80000300800 */
[----:B------:R-:W3:Y:S04]  /*7a50*/  LDL.LU R22, [R1+0x98] ;  /* 0x0000980001167983 */ /* 0x000ee80000300800 */
[----:B------:R-:W3:Y:S04]  /*7a60*/  LDL.LU R23, [R1+0x9c] ;  /* 0x00009c0001177983 */ /* 0x000ee80000300800 */
[----:B------:R-:W4:Y:S04]  /*7a70*/  LDL.LU R0, [R1+0x13dc] ;  /* 0x0013dc0001007983 */ /* 0x000f280000300800 */
[----:B------:R-:W5:Y:S04]  /*7a80*/  LDL.LU R3, [R1+0x13d8] ;  /* 0x0013d80001037983 */ /* 0x000f680000300800 */
[----:B------:R-:W3:Y:S04]  /*7a90*/  LDL.LU R28, [R1+0x13d4] ;  /* 0x0013d400011c7983 */ /* 0x000ee80000300800 */
[----:B------:R-:W3:Y:S04]  /*7aa0*/  LDL.LU R29, [R1+0x13d0] ;  /* 0x0013d000011d7983 */ /* 0x000ee80000300800 */
[----:B------:R-:W-:Y:S04]  /*7ab0*/  STL.64 [R1+0x12f8], R18 ;  /* 0x0012f81201007387 */ /* 0x000fe80000100a00 */
[----:B------:R0:W-:Y:S04]  /*7ac0*/  STL.64 [R1+0x12f0], R16 ;  /* 0x0012f01001007387 */ /* 0x0001e80000100a00 */
[----:B0-----:R-:W3:Y:S04]  /*7ad0*/  LDL.LU R16, [R1+0x10] ;  /* 0x0000100001107983 */ /* 0x001ee80000300800 */
[----:B------:R-:W3:Y:S04]  /*7ae0*/  LDL.LU R17, [R1+0x14] ;  /* 0x0000140001117983 */ /* 0x000ee80000300800 */
[----:B------:R-:W3:Y:S01]  /*7af0*/  LDL.LU R18, [R1+0x18] ;  /* 0x0000180001127983 */ /* 0x000ee20000300800 */
[----:B------:R-:W-:-:S03]  /*7b00*/  MOV R19, R2 ;  /* 0x0000000200137202 */ /* 0x000fc60000000f00 */
[----:B------:R-:W4:Y:S01]  /*7b10*/  LDL.LU R2, [R1+0x13cc] ;  /* 0x0013cc0001027983 */ /* 0x000f220000300800 */
[C---:B--2---:R-:W-:Y:S03]  /*7b20*/  HMMA.16816.F32 R8, R12.reuse, R10, R4 ;  /* 0x0000000a0c08723c */ /* 0x044fe60000001804 */
[----:B---3--:R-:W-:Y:S04]  /*7b30*/  STL.64 [R1+0x1308], R18 ;  /* 0x0013081201007387 */ /* 0x008fe80000100a00 */
[----:B------:R0:W-:Y:S04]  /*7b40*/  STL.64 [R1+0x1300], R16 ;  /* 0x0013001001007387 */ /* 0x0001e80000100a00 */
[----:B0-----:R-:W2:Y:S04]  /*7b50*/  LDL.LU R16, [R1+0x240] ;  /* 0x0002400001107983 */ /* 0x001ea80000300800 */
[----:B------:R-:W2:Y:S04]  /*7b60*/  LDL.LU R17, [R1+0x244] ;  /* 0x0002440001117983 */ /* 0x000ea80000300800 */
[----:B------:R5:W-:Y:S04]  /*7b70*/  STL [R1+0x12b4], R26 ;  /* 0x0012b41a01007387 */ /* 0x000be80000100800 */
[----:B------:R4:W-:Y:S04]  /*7b80*/  STL [R1+0x12b0], R27 ;  /* 0x0012b01b01007387 */ /* 0x0009e80000100800 */
[----:B------:R0:W-:Y:S01]  /*7b90*/  STL.64 [R1+0x1310], R24 ;  /* 0x0013101801007387 */ /* 0x0001e20000100a00 */
[----:B-----5:R-:W-:Y:S01]  /*7ba0*/  IMAD.MOV.U32 R26, RZ, RZ, R3 ;  /* 0x000000ffff1a7224 */ /* 0x020fe200078e0003 */
[----:B----4-:R-:W-:Y:S01]  /*7bb0*/  MOV R27, R0 ;  /* 0x00000000001b7202 */ /* 0x010fe20000000f00 */
[----:B0-----:R-:W-:Y:S01]  /*7bc0*/  IMAD.MOV.U32 R24, RZ, RZ, R29 ;  /* 0x000000ffff187224 */ /* 0x001fe200078e001d */
[----:B------:R-:W-:Y:S01]  /*7bd0*/  MOV R25, R28 ;  /* 0x0000001c00197202 */ /* 0x000fe20000000f00 */
[----:B------:R-:W3:Y:S04]  /*7be0*/  LDL.LU R29, [R1+0x13c8] ;  /* 0x0013c800011d7983 */ /* 0x000ee80000300800 */
[----:B------:R-:W4:Y:S04]  /*7bf0*/  LDL.LU R28, [R1+0x13c4] ;  /* 0x0013c400011c7983 */ /* 0x000f280000300800 */
[----:B------:R-:W5:Y:S04]  /*7c00*/  LDL.LU R3, [R1+0x13c0] ;  /* 0x0013c00001037983 */ /* 0x000f680000300800 */
[----:B------:R-:W-:Y:S04]  /*7c10*/  STL.64 [R1+0x1320], R26 ;  /* 0x0013201a01007387 */ /* 0x000fe80000100a00 */
[----:B------:R0:W-:Y:S04]  /*7c20*/  STL.64 [R1+0x1318], R24 ;  /* 0x0013181801007387 */ /* 0x0001e80000100a00 */
[----:B0-----:R-:W2:Y:S04]  /*7c30*/  LDL.LU R24, [R1+0x160] ;  /* 0x0001600001187983 */ /* 0x001ea80000300800 */
[----:B------:R-:W2:Y:S04]  /*7c40*/  LDL.LU R25, [R1+0x164] ;  /* 0x0001640001197983 */ /* 0x000ea80000300800 */
[----:B------:R-:W2:Y:S04]  /*7c50*/  LDL.LU.64 R6, [R1+0x13b8] ;  /* 0x0013b80001067983 */ /* 0x000ea80000300a00 */
[----:B------:R0:W-:Y:S04]  /*7c60*/  STL.64 [R1+0xd0], R8 ;  /* 0x0000d00801007387 */ /* 0x0001e80000100a00 */
[----:B------:R1:W-:Y:S04]  /*7c70*/  STL [R1+0xd8], R10 ;  /* 0x0000d80a01007387 */ /* 0x0003e80000100800 */
[----:B0-----:R-:W5:Y:S01]  /*7c80*/  LDL.LU.64 R8, [R1+0x13b0] ;  /* 0x0013b00001087983 */ /* 0x001f620000300a00 */
[----:B--2---:R-:W-:Y:S03]  /*7c90*/  HMMA.16816.F32 R12, R12, R6, R20 ;  /* 0x000000060c0c723c */ /* 0x004fe60000001814 */
[----:B------:R-:W5:Y:S04]  /*7ca0*/  LDL.LU.64 R22, [R1+0x13a8] ;  /* 0x0013a80001167983 */ /* 0x000f680000300a00 */
[----:B------:R-:W5:Y:S04]  /*7cb0*/  LDL.LU.64 R20, [R1+0x13a0] ;  /* 0x0013a00001147983 */ /* 0x000f680000300a00 */
[----:B------:R-:W2:Y:S04]  /*7cc0*/  LDL.LU.64 R6, [R1+0x1398] ;  /* 0x0013980001067983 */ /* 0x000ea80000300a00 */
[----:B------:R-:W2:Y:S01]  /*7cd0*/  LDL.LU.64 R4, [R1+0x1390] ;  /* 0x0013900001047983 */ /* 0x000ea20000300a00 */
[----:B---3--:R-:W-:Y:S01]  /*7ce0*/  IMAD.MOV.U32 R26, RZ, RZ, R29 ;  /* 0x000000ffff1a7224 */ /* 0x008fe200078e001d */
[----:B----4-:R-:W-:Y:S01]  /*7cf0*/  MOV R27, R28 ;  /* 0x0000001c001b7202 */ /* 0x010fe20000000f00 */
[----:B------:R-:W-:-:S02]  /*7d00*/  IMAD.MOV.U32 R0, RZ, RZ, R11 ;  /* 0x000000ffff007224 */ /* 0x000fc400078e000b */
[----:B------:R-:W1:Y:S04]  /*7d10*/  S2R R11, SR_TID.X ;  /* 0x00000000000b7919 */ /* 0x000e680000002100 */
[----:B------:R2:W-:Y:S01]  /*7d20*/  STL.64 [R1+0x170], R12 ;  /* 0x0001700c01007387 */ /* 0x0005e20000100a00 */
[----:B------:R-:W-:Y:S01]  /*7d30*/  MOV R29, R14 ;  /* 0x0000000e001d7202 */ /* 0x000fe20000000f00 */
[----:B------:R-:W-:Y:S01]  /*7d40*/  IMAD.MOV.U32 R28, RZ, RZ, R15 ;  /* 0x000000ffff1c7224 */ /* 0x000fe200078e000f */
[C---:B-1----:R-:W-:Y:S02]  /*7d50*/  LOP3.LUT R10, R11.reuse, 0x7, RZ, 0xc0, !PT ;  /* 0x000000070b0a7812 */ /* 0x042fe400078ec0ff */
[----:B------:R-:W-:Y:S01]  /*7d60*/  SHF.L.U32 R11, R11, 0x1, RZ ;  /* 0x000000010b0b7819 */ /* 0x000fe200000006ff */
[----:B--2---:R-:W-:Y:S11]  /*7d70*/  HMMA.16816.F32 R12, R4, R16, R24 ;  /* 0x00000010040c723c */ /* 0x004ff60000001818 */
[----:B------:R-:W-:Y:S11]  /*7d80*/  @!UPT UIADD3 URZ, URZ, URZ, URZ ;  /* 0x0000003f3f3ff290 */ /* 0x000ff6000fffe03f */
[----:B------:R-:W-:Y:S01]  /*7d90*/  @!UPT UIADD3 URZ, URZ, URZ, URZ ;  /* 0x0000003f3f3ff290 */ /* 0x000fe2000fffe03f */
[----:B------:R0:W-:Y:S02]  /*7da0*/  STL.64 [R1+0x12a0], R14 ;  /* 0x0012a00e01007387 */ /* 0x0001e40000100a00 */
[----:B0-----:R-:W-:-:S05]  /*7db0*/  IMAD R15, R10, 0x110, RZ ;  /* 0x000001100a0f7824 */ /* 0x001fca00078e02ff */
[----:B------:R-:W-:-:S05]  /*7dc0*/  LOP3.LUT R15, R15, 0x30, R11, 0x78, !PT ;  /* 0x000000300f0f7812 */ /* 0x000fca00078e780b */
[----:B------:R-:W0:Y:S01]  /*7dd0*/  LDSM.16.M88.4 R16, [R15+0x11080] ;  /* 0x011080000f10783b */ /* 0x000e220000000200 */
[----:B-----5:R-:W-:Y:S03]  /*7de0*/  HMMA.16816.F32 R20, R4, R8, R20 ;  /* 0x000000080414723c */ /* 0x020fe60000001814 */
[----:B------:R-:W-:Y:S04]  /*7df0*/  STL.64 [R1+0x1298], R12 ;  /* 0x0012980c01007387 */ /* 0x000fe80000100a00 */
[----:B------:R-:W-:Y:S11]  /*7e00*/  LDSM.16.M88.4 R24, [R15+0x13080] ;  /* 0x013080000f18783b */ /* 0x000ff60000000200 */
[----:B------:R-:W-:Y:S05]  /*7e10*/  @!UPT UIADD3 URZ, URZ, URZ, URZ ;  /* 0x0000003f3f3ff290 */ /* 0x000fea000fffe03f */
[----:B------:R-:W-:Y:S04]  /*7e20*/  STL.64 [R1+0x160], R20 ;  /* 0x0001601401007387 */ /* 0x000fe80000100a00 */
[----:B------:R-:W-:Y:S01]  /*7e30*/  STL.64 [R1+0x168], R22 ;  /* 0x0001681601007387 */ /* 0x000fe20000100a00 */
[----:B0-----:R-:W-:-:S03]  /*7e40*/  IMAD.MOV.U32 R9, RZ, RZ, R16 ;  /* 0x000000ffff097224 */ /* 0x001fc600078e0010 */
[----:B------:R-:W-:Y:S01]  /*7e50*/  STL.64 [R1+0x1d8], R18 ;  /* 0x0001d81201007387 */ /* 0x000fe20000100a00 */
[----:B------:R-:W-:-:S03]  /*7e60*/  MOV R8, R17 ;  /* 0x0000001100087202 */ /* 0x000fc60000000f00 */
[----:B------:R-:W0:Y:S02]  /*7e70*/  LDSM.16.M88.4 R16, [R15+0x11880] ;  /* 0x011880000f10783b */ /* 0x000e240000000200 */
[----:B0-----:R-:W-:Y:S02]  /*7e80*/  IMAD.MOV.U32 R11, RZ, RZ, R16 ;  /* 0x000000ffff0b7224 */ /* 0x001fe400078e0010 */
        /* <DEDUP_REMOVED lines=10> */
[----:B------:R-:W0:Y:S04]  /*7f30*/  LDSM.16.M88.4 R16, [R15+0x13880] ;  /* 0x013880000f10783b */ /* 0x000e280000000200 */
[----:B0-----:R0:W-:Y:S02]  /*7f40*/  STL.64 [R1+0x1380], R18 ;  /* 0x0013801201007387 */ /* 0x0011e40000100a00 */
[----:B0-----:R-:W-:Y:S02]  /*7f50*/  IMAD.MOV.U32 R19, RZ, RZ, R20 ;  /* 0x000000ffff137224 */ /* 0x001fe400078e0014 */
[----:B------:R-:W0:Y:S04]  /*7f60*/  LDSM.16.M88.4 R20, [R15+0x14080] ;  /* 0x014080000f14783b */ /* 0x000e280000000200 */
[----:B------:R1:W-:Y:S02]  /*7f70*/  STL.64 [R1+0x1378], R16 ;  /* 0x0013781001007387 */ /* 0x0003e40000100a00 */
[----:B-1----:R-:W-:Y:S01]  /*7f80*/  IMAD.MOV.U32 R16, RZ, RZ, R9 ;  /* 0x000000ffff107224 */ /* 0x002fe200078e0009 */
[----:B------:R-:W-:Y:S01]  /*7f90*/  MOV R17, R8 ;  /* 0x0000000800117202 */ /* 0x000fe20000000f00 */
[----:B0-----:R-:W-:Y:S04]  /*7fa0*/  STL.64 [R1+0x1368], R22 ;  /* 0x0013681601007387 */ /* 0x001fe80000100a00 */
[----:B------:R0:W-:Y:S02]  /*7fb0*/  STL.64 [R1+0x1360], R20 ;  /* 0x0013601401007387 */ /* 0x0001e40000100a00 */
[----:B0-----:R-:W-:Y:S01]  /*7fc0*/  IMAD.MOV.U32 R20, RZ, RZ, R11 ;  /* 0x000000ffff147224 */ /* 0x001fe200078e000b */
[----:B------:R-:W-:-:S02]  /*7fd0*/  MOV R21, R10 ;  /* 0x0000000a00157202 */ /* 0x000fc40000000f00 */
[----:B------:R-:W0:Y:S04]  /*7fe0*/  LDSM.16.M88.4 R8, [R15+0x14880] ;  /* 0x014880000f08783b */ /* 0x000e280000000200 */
[----:B------:R1:W-:Y:S04]  /*7ff0*/  STL.64 [R1+0x1388], R20 ;  /* 0x0013881401007387 */ /* 0x0003e80000100a00 */
[----:B-1----:R-:W2:Y:S04]  /*8000*/  LDL.LU R20, [R1+0x70] ;  /* 0x0000700001147983 */ /* 0x002ea80000300800 */
[----:B------:R-:W2:Y:S04]  /*8010*/  LDL.LU R21, [R1+0x74] ;  /* 0x0000740001157983 */ /* 0x000ea80000300800 */
[----:B------:R-:W2:Y:S04]  /*8020*/  LDL.LU R22, [R1+0x78] ;  /* 0x0000780001167983 */ /* 0x000ea80000300800 */
[----:B------:R-:W2:Y:S04]  /*8030*/  LDL.LU R23, [R1+0x7c] ;  /* 0x00007c0001177983 */ /* 0x000ea80000300800 */
[----:B0-----:R-:W-:Y:S04]  /*8040*/  STL.64 [R1+0x1350], R10 ;  /* 0x0013500a01007387 */ /* 0x001fe80000100a00 */
[----:B------:R0:W-:Y:S02]  /*8050*/  STL.64 [R1+0x1348], R8 ;  /* 0x0013480801007387 */ /* 0x0001e40000100a00 */
[----:B0-----:R-:W-:Y:S01]  /*8060*/  IMAD.MOV.U32 R8, RZ, RZ, R13 ;  /* 0x000000ffff087224 */ /* 0x001fe200078e000d */
[----:B------:R-:W-:-:S05]  /*8070*/  MOV R9, R12 ;  /* 0x0000000c00097202 */ /* 0x000fca0000000f00 */
[----:B------:R0:W-:Y:S01]  /*8080*/  STL.64 [R1+0x1370], R8 ;  /* 0x0013700801007387 */ /* 0x0001e20000100a00 */
[----:B------:R-:W-:-:S03]  /*8090*/  MOV R18, R14 ;  /* 0x0000000e00127202 */ /* 0x000fc60000000f00 */
[----:B0-----:R-:W3:Y:S04]  /*80a0*/  LDL.LU R8, [R1+0x60] ;  /* 0x0000600001087983 */ /* 0x001ee80000300800 */
[----:B------:R-:W3:Y:S04]  /*80b0*/  LDL.LU R9, [R1+0x64] ;  /* 0x0000640001097983 */ /* 0x000ee80000300800 */
[----:B------:R-:W3:Y:S04]  /*80c0*/  LDL.LU R10, [R1+0x68] ;  /* 0x00006800010a7983 */ /* 0x000ee80000300800 */
[----:B------:R-:W3:Y:S04]  /*80d0*/  LDL.LU R11, [R1+0x6c] ;  /* 0x00006c00010b7983 */ /* 0x000ee80000300800 */
[----:B------:R0:W-:Y:S04]  /*80e0*/  STL [R1+0x1328], R15 ;  /* 0x0013280f01007387 */ /* 0x0001e80000100800 */
[----:B------:R-:W4:Y:S04]  /*80f0*/  LDL.LU R12, [R1+0x30] ;  /* 0x00003000010c7983 */ /* 0x000f280000300800 */
[----:B------:R-:W4:Y:S04]  /*8100*/  LDL.LU R13, [R1+0x34] ;  /* 0x00003400010d7983 */ /* 0x000f280000300800 */
[----:B------:R-:W5:Y:S04]  /*8110*/  LDL.LU R14, [R1+0x38] ;  /* 0x00003800010e7983 */ /* 0x000f680000300800 */
[----:B0-----:R-:W5:Y:S04]  /*8120*/  LDL.LU R15, [R1+0x3c] ;  /* 0x00003c00010f7983 */ /* 0x001f680000300800 */
[----:B-----5:R-:W-:Y:S04]  /*8130*/  STL.64 [R1+0x1338], R14 ;  /* 0x0013380e01007387 */ /* 0x020fe80000100a00 */
[----:B----4-:R0:W-:Y:S02]  /*8140*/  STL.64 [R1+0x1330], R12 ;  /* 0x0013300c01007387 */ /* 0x0101e40000100a00 */
[----:B0-----:R-:W-:Y:S01]  /*8150*/  IMAD.MOV.U32 R12, RZ, RZ, R18 ;  /* 0x000000ffff0c7224 */ /* 0x001fe200078e0012 */
[----:B------:R-:W-:-:S05]  /*8160*/  MOV R13, R19 ;  /* 0x00000013000d7202 */ /* 0x000fca0000000f00 */
[----:B------:R0:W-:Y:S01]  /*8170*/  STL.64 [R1+0x1358], R12 ;  /* 0x0013580c01007387 */ /* 0x0001e20000100a00 */
[C---:B--2---:R-:W-:Y:S03]  /*8180*/  HMMA.16816.F32 R16, R4.reuse, R16, R20 ;  /* 0x000000100410723c */ /* 0x044fe60000001814 */
[----:B0-----:R-:W2:Y:S04]  /*8190*/  LDL.LU R12, [R1+0x50] ;  /* 0x00005000010c7983 */ /* 0x001ea80000300800 */
[----:B------:R-:W2:Y:S04]  /*81a0*/  LDL.LU R13, [R1+0x54] ;  /* 0x00005400010d7983 */ /* 0x000ea80000300800 */
[----:B------:R-:W2:Y:S04]  /*81b0*/  LDL.LU R14, [R1+0x58] ;  /* 0x00005800010e7983 */ /* 0x000ea80000300800 */
[----:B------:R-:W2:Y:S04]  /*81c0*/  LDL.LU R15, [R1+0x5c] ;  /* 0x00005c00010f7983 */ /* 0x000ea80000300800 */
[----:B------:R-:W-:Y:S04]  /*81d0*/  STL.64 [R1+0x208], R26 ;  /* 0x0002081a01007387 */ /* 0x000fe80000100a00 */
[----:B------:R0:W-:Y:S04]  /*81e0*/  STL.64 [R1+0x1340], R24 ;  /* 0x0013401801007387 */ /* 0x0001e80000100a00 */
[----:B0-----:R-:W4:Y:S04]  /*81f0*/  LDL.LU R24, [R1+0x40] ;  /* 0x0000400001187983 */ /* 0x001f280000300800 */
[----:B------:R-:W4:Y:S04]  /*8200*/  LDL.LU R25, [R1+0x44] ;  /* 0x0000440001197983 */ /* 0x000f280000300800 */
[----:B------:R-:W3:Y:S04]  /*8210*/  LDL.LU.64 R20, [R1+0x1388] ;  /* 0x0013880001147983 */ /* 0x000ee80000300a00 */
[----:B------:R-:W-:Y:S04]  /*8220*/  STL.64 [R1+0x150], R16 ;  /* 0x0001501001007387 */ /* 0x000fe80000100a00 */
[----:B------:R0:W-:Y:S04]  /*8230*/  STL.64 [R1+0x158], R18 ;  /* 0x0001581201007387 */ /* 0x0001e80000100a00 */
[----:B0-----:R-:W5:Y:S04]  /*8240*/  LDL.LU.64 R18, [R1+0x1380] ;  /* 0x0013800001127983 */ /* 0x001f680000300a00 */
[----:B------:R-:W2:Y:S01]  /*8250*/  LDL.LU.64 R16, [R1+0x1378] ;  /* 0x0013780001107983 */ /* 0x000ea20000300a00 */
[C---:B---3--:R-:W-:Y:S03]  /*8260*/  HMMA.16816.F32 R20, R4.reuse, R20, R8 ;  /* 0x000000140414723c */ /* 0x048fe60000001808 */
[----:B-----5:R-:W-:Y:S04]  /*8270*/  STL.64 [R1+0x218], R18 ;  /* 0x0002181201007387 */ /* 0x020fe80000100a00 */
[----:B------:R-:W2:Y:S11]  /*8280*/  LDL.LU.64 R8, [R1+0x1370] ;  /* 0x0013700001087983 */ /* 0x000eb60000300a00 */
[----:B------:R-:W-:Y:S05]  /*8290*/  @!UPT UIADD3 URZ, URZ, URZ, URZ ;  /* 0x0000003f3f3ff290 */ /* 0x000fea000fffe03f */
[----:B------:R-:W-:Y:S04]  /*82a0*/  STL.64 [R1+0xc0], R20 ;  /* 0x0000c01401007387 */ /* 0x000fe80000100a00 */
[----:B------:R0:W-:Y:S04]  /*82b0*/  STL.64 [R1+0xc8], R22 ;  /* 0x0000c81601007387 */ /* 0x0001e80000100a00 */
[----:B0-----:R-:W3:Y:S04]  /*82c0*/  LDL.LU.64 R22, [R1+0x1368] ;  /* 0x0013680001167983 */ /* 0x001ee80000300a00 */
[----:B------:R-:W5:Y:S01]  /*82d0*/  LDL.LU.64 R20, [R1+0x1360] ;  /* 0x0013600001147983 */ /* 0x000f620000300a00 */
[----:B------:R-:W-:Y:S01]  /*82e0*/  MOV R27, R2 ;  /* 0x00000002001b7202 */ /* 0x000fe20000000f00 */
[----:B--2---:R-:W-:Y:S02]  /*82f0*/  HMMA.16816.F32 R8, R4, R8, R12 ;  /* 0x000000080408723c */ /* 0x004fe4000000180c */
[----:B---3--:R-:W-:Y:S04]  /*8300*/  STL.64 [R1+0x228], R22 ;  /* 0x0002281601007387 */ /* 0x008fe80000100a00 */
[----:B------:R-:W4:Y:S11]  /*8310*/  LDL.LU.64 R12, [R1+0x1358] ;  /* 0x00135800010c7983 */ /* 0x000f360000300a00 */
[----:B------:R-:W-:Y:S07]  /*8320*/  @!UPT UIADD3 URZ, URZ, URZ, URZ ;  /* 0x0000003f3f3ff290 */ /* 0x000fee000fffe03f */
[----:B------:R-:W-:Y:S01]  /*8330*/  IMAD.MOV.U32 R2, RZ, RZ, R11 ;  /* 0x000000ffff027224 */ /* 0x000fe200078e000b */
[----:B------:R-:W-:Y:S04]  /*8340*/  STL.64 [R1+0x140], R8 ;  /* 0x0001400801007387 */ /* 0x000fe80000100a00 */
[----:B------:R0:W-:Y:S04]  /*8350*/  STL [R1+0x148], R10 ;  /* 0x0001480a01007387 */ /* 0x0001e80000100800 */
[----:B0-----:R-:W2:Y:S01]  /*8360*/  LDL.LU.64 R10, [R1+0x1350] ;  /* 0x00135000010a7983 */ /* 0x001ea20000300a00 */
[----:B------:R-:W-:-:S03]  /*8370*/  IMAD.MOV.U32 R26, RZ, RZ, R3 ;  /* 0x000000ffff1a7224 */ /* 0x000fc600078e0003 */
[----:B------:R-:W3:Y:S04]  /*8380*/  LDL.LU.64 R8, [R1+0x1348] ;  /* 0x0013480001087983 */ /* 0x000ee80000300a00 */
[C---:B----4-:R-:W-:Y:S01]  /*8390*/  HMMA.16816.F32 R12, R4.reuse, R12, R24 ;  /* 0x0000000c040c723c */ /* 0x050fe20000001818 */
[----:B--2---:R-:W-:Y:S04]  /*83a0*/  STL.64 [R1+0x238], R10 ;  /* 0x0002380a01007387 */ /* 0x004fe80000100a00 */
[----:B------:R-:W-:Y:S04]  /*83b0*/  STL [R1+0x1284], R2 ;  /* 0x0012840201007387 */ /* 0x000fe80000100800 */
[----:B------:R-:W2:Y:S11]  /*83c0*/  LDL.LU.64 R24, [R1+0x1340] ;  /* 0x0013400001187983 */ /* 0x000eb60000300a00 */
[----:B------:R-:W-:Y:S03]  /*83d0*/  @!UPT UIADD3 URZ, URZ, URZ, URZ ;  /* 0x0000003f3f3ff290 */ /* 0x000fe6000fffe03f */
[----:B------:R-:W-:Y:S04]  /*83e0*/  STL.64 [R1+0x130], R12 ;  /* 0x0001300c01007387 */ /* 0x000fe80000100a00 */
[----:B------:R0:W-:Y:S04]  /*83f0*/  STL.64 [R1+0x138], R14 ;  /* 0x0001380e01007387 */ /* 0x0001e80000100a00 */
[----:B0-----:R-:W2:Y:S04]  /*8400*/  LDL.LU.64 R14, [R1+0x1338] ;  /* 0x00133800010e7983 */ /* 0x001ea80000300a00 */
[----:B------:R-:W2:Y:S02]  /*8410*/  LDL.LU.64 R12, [R1+0x1330] ;  /* 0x00133000010c7983 */ /* 0x000ea40000300a00 */
[----:B--2---:R-:W-:Y:S02]  /*8420*/  HMMA.16816.F32 R24, R4, R24, R12 ;  /* 0x000000180418723c */ /* 0x004fe4000000180c */
[----:B------:R-:W2:Y:S11]  /*8430*/  LDL.LU R15, [R1+0x1328] ;  /* 0x00132800010f7983 */ /* 0x000eb60000300800 */
[----:B------:R-:W-:Y:S10]  /*8440*/  @!UPT UIADD3 URZ, URZ, URZ, URZ ;  /* 0x0000003f3f3ff290 */ /* 0x000ff4000fffe03f */
[----:B------:R-:W-:Y:S01]  /*8450*/  STL.64 [R1+0x120], R24 ;  /* 0x0001201801007387 */ /* 0x000fe20000100a00 */
[----:B------:R-:W-:-:S03]  /*8460*/  MOV R2, R27 ;  /* 0x0000001b00027202 */ /* 0x000fc60000000f00 */
[----:B------:R0:W-:Y:S04]  /*8470*/  STL [R1+0x128], R26 ;  /* 0x0001281a01007387 */ /* 0x0001e80000100800 */
[----:B0-----:R-:W4:Y:S04]  /*8480*/  LDL.LU.64 R26, [R1+0x1320] ;  /* 0x00132000011a7983 */ /* 0x001f280000300a00 */
[----:B------:R-:W4:Y:S02]  /*8490*/  LDL.LU.64 R24, [R1+0x1318] ;  /* 0x0013180001187983 */ /* 0x000f240000300a00 */
[C---:B----4-:R-:W-:Y:S02]  /*84a0*/  HMMA.16816.F32 R16, R4.reuse, R16, R24 ;  /* 0x000000100410723c */ /* 0x050fe40000001818 */
[----:B------:R-:W4:Y:S11]  /*84b0*/  LDL.LU.64 R24, [R1+0x1310] ;  /* 0x0013100001187983 */ /* 0x000f360000300a00 */
[----:B------:R-:W-:Y:S10]  /*84c0*/  @!UPT UIADD3 URZ, URZ, URZ, URZ ;  /* 0x0000003f3f3ff290 */ /* 0x000ff4000fffe03f */
[----:B------:R-:W-:Y:S04]  /*84d0*/  STL.64 [R1+0x110], R16 ;  /* 0x0001101001007387 */ /* 0x000fe80000100a00 */
[----:B------:R0:W-:Y:S04]  /*84e0*/  STL.64 [R1+0x118], R18 ;  /* 0x0001181201007387 */ /* 0x0001e80000100a00 */
[----:B0-----:R-:W5:Y:S04]  /*84f0*/  LDL.LU.64 R18, [R1+0x1308] ;  /* 0x0013080001127983 */ /* 0x001f680000300a00 */
[----:B------:R-:W5:Y:S02]  /*8500*/  LDL.LU.64 R16, [R1+0x1300] ;  /* 0x0013000001107983 */ /* 0x000f640000300a00 */
[C---:B-----5:R-:W-:Y:S02]  /*8510*/  HMMA.16816.F32 R20, R4.reuse, R20, R16 ;  /* 0x000000140414723c */ /* 0x060fe40000001810 */
[----:B------:R-:W3:Y:S04]  /*8520*/  LDL.LU.64 R18, [R1+0x12f8] ;  /* 0x0012f80001127983 */ /* 0x000ee80000300a00 */
[----:B------:R-:W3:Y:S11]  /*8530*/  LDL.LU.64 R16, [R1+0x12f0] ;  /* 0x0012f00001107983 */ /* 0x000ef60000300a00 */
[----:B------:R-:W-:Y:S06]  /*8540*/  @!UPT UIADD3 URZ, URZ, URZ, URZ ;  /* 0x0000003f3f3ff290 */ /* 0x000fec000fffe03f */
[----:B------:R-:W-:Y:S04]  /*8550*/  STL.64 [R1+0x100], R20 ;  /* 0x0001001401007387 */ /* 0x000fe80000100a00 */
[----:B------:R0:W-:Y:S04]  /*8560*/  STL.64 [R1+0x108], R22 ;  /* 0x0001081601007387 */ /* 0x0001e80000100a00 */
[----:B0-----:R-:W5:Y:S04]  /*8570*/  LDL.LU R22, [R1+0x12e8] ;  /* 0x0012e80001167983 */ /* 0x001f680000300800 */
[----:B------:R-:W5:Y:S01]  /*8580*/  LDL.LU.64 R20, [R1+0x12e0] ;  /* 0x0012e00001147983 */ /* 0x000f620000300a00 */
[----:B---3--:R-:W-:Y:S03]  /*8590*/  HMMA.16816.F32 R8, R4, R8, R16 ;  /* 0x000000080408723c */ /* 0x008fe60000001810 */
[----:B--2---:R-:W-:Y:S11]  /*85a0*/  LDSM.16.M88.4 R16, [R15+0x15080] ;  /* 0x015080000f10783b */ /* 0x004ff60000000200 */
[----:B------:R-:W-:Y:S09]  /*85b0*/  @!UPT UIADD3 URZ, URZ, URZ, URZ ;  /* 0x0000003f3f3ff290 */ /* 0x000ff2000fffe03f */
[----:B------:R-:W-:Y:S04]  /*85c0*/  STL.64 [R1+0xf0], R8 ;  /* 0x0000f00801007387 */ /* 0x000fe80000100a00 */
[----:B------:R-:W-:Y:S04]  /*85d0*/  STL.64 [R1+0xf8], R10 ;  /* 0x0000f80a01007387 */ /* 0x000fe80000100a00 */
[----:B------:R-:W0:Y:S02]  /*85e0*/  LDSM.16.M88.4 R8, [R15+0x15880] ;  /* 0x015880000f08783b */ /* 0x000e240000000200 */
[----:B0-----:R-:W-:-:S02]  /*85f0*/  IMAD.MOV.U32 R23, RZ, RZ, R8 ;  /* 0x000000ffff177224 */ /* 0x001fc400078e0008 */
[----:B------:R-:W-:Y:S01]  /*8600*/  STL.64 [R1+0x1a8], R10 ;  /* 0x0001a80a01007387 */ /* 0x000fe20000100a00 */
[----:B------:R-:W-:-:S03]  /*8610*/  MOV R26, R9 ;  /* 0x00000009001a7202 */ /* 0x000fc60000000f00 */
[----:B------:R-:W0:Y:S04]  /*8620*/  LDSM.16.M88.4 R8, [R15+0x16080] ;  /* 0x016080000f08783b */ /* 0x000e280000000200 */
[----:B------:R-:W-:Y:S04]  /*8630*/  STL.64 [R1+0x1b8], R18 ;  /* 0x0001b81201007387 */ /* 0x000fe80000100a00 */
[----:B------:R-:W1:Y:S04]  /*8640*/  LDSM.16.M88.4 R12, [R15+0x16880] ;  /* 0x016880000f0c783b */ /* 0x000e680000000200 */
[----:B0-----:R0:W-:Y:S01]  /*8650*/  STL.64 [R1+0x198], R10 ;  /* 0x0001980a01007387 */ /* 0x0011e20000100a00 */
[----:B------:R-:W-:Y:S01]  /*8660*/  IMAD.MOV.U32 R27, RZ, RZ, R8 ;  /* 0x000000ffff1b7224 */ /* 0x000fe200078e0008 */
[----:B------:R-:W-:-:S02]  /*8670*/  MOV R3, R9 ;  /* 0x0000000900037202 */ /* 0x000fc40000000f00 */
[----:B0-----:R-:W2:Y:S04]  /*8680*/  LDL.LU.64 R10, [R1+0x12d8] ;  /* 0x0012d800010a7983 */ /* 0x001ea80000300a00 */
[----:B------:R-:W2:Y:S04]  /*8690*/  LDL.LU.64 R8, [R1+0x12d0] ;  /* 0x0012d00001087983 */ /* 0x000ea80000300a00 */
[----:B------:R-:W3:Y:S01]  /*86a0*/  LDL.LU.64 R18, [R1+0x12c8] ;  /* 0x0012c80001127983 */ /* 0x000ee20000300a00 */
[----:B--2---:R-:W-:Y:S03]  /*86b0*/  HMMA.16816.F32 R8, R4, R16, R8 ;  /* 0x000000100408723c */ /* 0x004fe60000001808 */
[----:B------:R-:W3:Y:S11]  /*86c0*/  LDL.LU.64 R16, [R1+0x12c0] ;  /* 0x0012c00001107983 */ /* 0x000ef60000300a00 */
[----:B------:R-:W-:Y:S09]  /*86d0*/  @!UPT UIADD3 URZ, URZ, URZ, URZ ;  /* 0x0000003f3f3ff290 */ /* 0x000ff2000fffe03f */
[----:B------:R0:W-:Y:S04]  /*86e0*/  STL.64 [R1+0xe0], R8 ;  /* 0x0000e00801007387 */ /* 0x0001e80000100a00 */
[----:B------:R3:W-:Y:S01]  /*86f0*/  STL.64 [R1+0xe8], R10 ;  /* 0x0000e80a01007387 */ /* 0x0007e20000100a00 */
[----:B0-----:R-:W-:-:S03]  /*8700*/  IMAD.MOV.U32 R8, RZ, RZ, R23 ;  /* 0x000000ffff087224 */ /* 0x001fc600078e0017 */
[----:B------:R-:W5:Y:S01]  /*8710*/  LDL.LU R23, [R1+0x12b8] ;  /* 0x0012b80001177983 */ /* 0x000f620000300800 */
[----:B------:R-:W-:-:S03]  /*8720*/  MOV R9, R26 ;  /* 0x0000001a00097202 */ /* 0x000fc60000000f00 */
[----:B------:R-:W4:Y:S04]  /*8730*/  LDL.LU R26, [R1+0x12b4] ;  /* 0x0012b400011a7983 */ /* 0x000f280000300800 */
[----:B---3--:R-:W-:Y:S07]  /*8740*/  HMMA.16816.F32 R8, R4, R8, R16 ;  /* 0x000000080408723c */ /* 0x008fee0000001810 */
[----:B------:R-:W-:-:S02]  /*8750*/  IMAD.MOV.U32 R16, RZ, RZ, R27 ;  /* 0x000000ffff107224 */ /* 0x000fc400078e001b */
[----:B------:R-:W4:Y:S01]  /*8760*/  LDL.LU R27, [R1+0x12b0] ;  /* 0x0012b000011b7983 */ /* 0x000f220000300800 */
[----:B------:R-:W-:Y:S11]  /*8770*/  MOV R17, R3 ;  /* 0x0000000300117202 */ /* 0x000ff60000000f00 */
[----:B------:R-:W-:Y:S02]  /*8780*/  @!UPT UIADD3 URZ, URZ, URZ, URZ ;  /* 0x0000003f3f3ff290 */ /* 0x000fe4000fffe03f */
[----:B------:R-:W-:Y:S04]  /*8790*/  STL.64 [R1+0xb0], R8 ;  /* 0x0000b00801007387 */ /* 0x000fe80000100a00 */
[----:B------:R0:W-:Y:S04]  /*87a0*/  STL.64 [R1+0xb8], R10 ;  /* 0x0000b80a01007387 */ /* 0x0001e80000100a00 */
[----:B------:R-:W2:Y:S01]  /*87b0*/  LDL.LU R3, [R1+0x12ac] ;  /* 0x0012ac0001037983 */ /* 0x000ea20000300800 */
[----:B-----5:R-:W-:Y:S03]  /*87c0*/  HMMA.16816.F32 R16, R4, R16, R20 ;  /* 0x000000100410723c */ /* 0x020fe60000001814 */
[----:B-1----:R-:W-:Y:S04]  /*87d0*/  STL.64 [R1+0x188], R14 ;  /* 0x0001880e01007387 */ /* 0x002fe80000100a00 */
[----:B------:R-:W3:Y:S11]  /*87e0*/  LDL.LU R20, [R1+0xd0] ;  /* 0x0000d00001147983 */ /* 0x000ef60000300800 */
[----:B------:R-:W-:Y:S05]  /*87f0*/  @!UPT UIADD3 URZ, URZ, URZ, URZ ;  /* 0x0000003f3f3ff290 */ /* 0x000fea000fffe03f */
[----:B------:R1:W-:Y:S04]  /*8800*/  STL.64 [R1+0xa0], R16 ;  /* 0x0000a01001007387 */ /* 0x0003e80000100a00 */
[----:B------:R-:W-:Y:S04]  /*8810*/  STL.64 [R1+0xa8], R18 ;  /* 0x0000a81201007387 */ /* 0x000fe80000100a00 */
[----:B------:R-:W3:Y:S04]  /*8820*/  LDL.LU R21, [R1+0xd4] ;  /* 0x0000d40001157983 */ /* 0x000ee80000300800 */
[----:B------:R-:W3:Y:S04]  /*8830*/  LDL.LU R22, [R1+0xd8] ;  /* 0x0000d80001167983 */ /* 0x000ee80000300800 */
[----:B0-----:R-:W0:Y:S02]  /*8840*/  S2R R11, SR_TID.X ;  /* 0x00000000000b7919 */ /* 0x001e240000002100 */
[----:B0-----:R-:W-:-:S05]  /*8850*/  LOP3.LUT R11, R11, 0x7, RZ, 0xc0, !PT ;  /* 0x000000070b0b7812 */ /* 0x001fca00078ec0ff */
[----:B-1----:R-:W-:Y:S02]  /*8860*/  IMAD R17, R11, 0x110, RZ ;  /* 0x000001100b117824 */ /* 0x002fe400078e02ff */
[----:B------:R-:W-:Y:S02]  /*8870*/  IMAD.MOV.U32 R23, RZ, RZ, R0 ;  /* 0x000000ffff177224 */ /* 0x000fe400078e0000 */
[----:B------:R-:W5:Y:S01]  /*8880*/  LDL.LU R0, [R1+0x12a8] ;  /* 0x0012a80001007983 */ /* 0x000f620000300800 */
[----:B----4-:R-:W-:Y:S01]  /*8890*/  HMMA.16816.F32 R8, R4, R12, R24 ;  /* 0x0000000c0408723c */ /* 0x010fe20000001818 */
[----:B--2---:R-:W-:-:S05]  /*88a0*/  LOP3.LUT R17, R17, 0x30, R3, 0x78, !PT ;  /* 0x0000003011117812 */ /* 0x004fca00078e7803 */
[----:B------:R-:W0:Y:S11]  /*88b0*/  LDSM.16.M88.4 R12, [R17+0x17080] ;  /* 0x01708000110c783b */ /* 0x000e360000000200 */
[----:B------:R-:W-:Y:S07]  /*88c0*/  @!UPT UIADD3 URZ, URZ, URZ, URZ ;  /* 0x0000003f3f3ff290 */ /* 0x000fee000fffe03f */
[----:B------:R-:W-:Y:S01]  /*88d0*/  MOV R3, R11 ;  /* 0x0000000b00037202 */ /* 0x000fe20000000f00 */
[----:B------:R-:W-:Y:S04]  /*88e0*/  STL.64 [R1+0x80], R8 ;  /* 0x0000800801007387 */ /* 0x000fe80000100a00 */
[----:B------:R-:W-:Y:S04]  /*88f0*/  STL [R1+0x88], R10 ;  /* 0x0000880a01007387 */ /* 0x000fe80000100800 */
[----:B------:R-:W-:Y:S01]  /*8900*/  STL [R1+0x1200], R3 ;  /* 0x0012000301007387 */ /* 0x000fe20000100800 */
[----:B0-----:R-:W-:-:S05]  /*8910*/  IMAD.MOV.U32 R27, RZ, RZ, R15 ;  /* 0x000000ffff1b7224 */ /* 0x001fca00078e000f */
[----:B------:R-:W-:Y:S04]  /*8920*/  STL [R1+0x1214], R27 ;  /* 0x0012141b01007387 */ /* 0x000fe80000100800 */
[----:B------:R3:W-:Y:S02]  /*8930*/  STL [R1+0x98], R14 ;  /* 0x0000980e01007387 */ /* 0x0007e40000100800 */
[----:B---3--:R-:W-:Y:S02]  /*8940*/  HMMA.16816.F32 R12, R4, R12, R20 ;  /* 0x0000000c040c723c */ /* 0x008fe40000001814 */
[----:B-----5:R-:W0:Y:S11]  /*8950*/  LDSM.16.MT88.4 R8, [R0+0xa000] ;  /* 0x00a000000008783b */ /* 0x020e360000004200 */
[----:B------:R-:W-:Y:S11]  /*8960*/  @!UPT UIADD3 URZ, URZ, URZ, URZ ;  /* 0x0000003f3f3ff290 */ /* 0x000ff6000fffe03f */
[----:B------:R-:W-:Y:S01]  /*8970*/  IMAD.MOV.U32 R22, RZ, RZ, R15 ;  /* 0x000000ffff167224 */ /* 0x000fe200078e000f */
[----:B------:R-:W-:Y:S01]  /*8980*/  MOV R23, R14 ;  /* 0x0000000e00177202 */ /* 0x000fe20000000f00 */
[----:B------:R-:W-:Y:S01]  /*8990*/  IMAD.MOV.U32 R25, RZ, RZ, R13 ;  /* 0x000000ffff197224 */ /* 0x000fe200078e000d */
[----:B------:R-:W-:Y:S01]  /*89a0*/  MOV R26, R12 ;  /* 0x0000000c001a7202 */ /* 0x000fe20000000f00 */
[----:B------:R-:W0:Y:S04]  /*89b0*/  LDL.LU.64 R14, [R1+0x12a0] ;  /* 0x0012a000010e7983 */ /* 0x000e280000300a00 */
[----:B------:R-:W0:Y:S04]  /*89c0*/  LDL.LU.64 R12, [R1+0x1298] ;  /* 0x00129800010c7983 */ /* 0x000e280000300a00 */
[----:B------:R1:W-:Y:S04]  /*89d0*/  STL [R1+0x1218], R22 ;  /* 0x0012181601007387 */ /* 0x0003e80000100800 */
[----:B------:R2:W-:Y:S04]  /*89e0*/  STL [R1+0x1210], R23 ;  /* 0x0012101701007387 */ /* 0x0005e80000100800 */
[----:B-1----:R-:W0:Y:S04]  /*89f0*/  LDL.LU R22, [R1+0x248] ;  /* 0x0002480001167983 */ /* 0x002e280000300800 */
[----:B--2---:R-:W0:Y:S04]  /*8a00*/  LDL.LU R23, [R1+0x24c] ;  /* 0x00024c0001177983 */ /* 0x004e280000300800 */
[----:B------:R1:W-:Y:S04]  /*8a10*/  STL [R1+0x120c], R25 ;  /* 0x00120c1901007387 */ /* 0x0003e80000100800 */
[----:B------:R2:W-:Y:S04]  /*8a20*/  STL [R1+0x1208], R26 ;  /* 0x0012081a01007387 */ /* 0x0005e80000100800 */
[----:B------:R-:W3:Y:S04]  /*8a30*/  LDL.LU R24, [R1+0x170] ;  /* 0x0001700001187983 */ /* 0x000ee80000300800 */
[----:B-1----:R-:W3:Y:S01]  /*8a40*/  LDL.LU R25, [R1+0x174] ;  /* 0x0001740001197983 */ /* 0x002ee20000300800 */
[----:B0-----:R-:W-:Y:S11]  /*8a50*/  HMMA.16816.F32 R12, R8, R22, R12 ;  /* 0x00000016080c723c */ /* 0x001ff6000000180c */
[----:B------:R-:W-:Y:S11]  /*8a60*/  @!UPT UIADD3 URZ, URZ, URZ, URZ ;  /* 0x0000003f3f3ff290 */ /* 0x000ff6000fffe03f */
[----:B------:R-:W-:Y:S01]  /*8a70*/  @!UPT UIADD3 URZ, URZ, URZ, URZ ;  /* 0x0000003f3f3ff290 */ /* 0x000fe2000fffe03f */
[----:B------:R-:W-:Y:S04]  /*8a80*/  STL.64 [R1+0x50], R12 ;  /* 0x0000500c01007387 */ /* 0x000fe80000100a00 */
[----:B------:R-:W4:Y:S04]  /*8a90*/  LDL.LU R18, [R1+0x218] ;  /* 0x0002180001127983 */ /* 0x000f280000300800 */
[----:B------:R-:W4:Y:S01]  /*8aa0*/  LDL.LU R19, [R1+0x21c] ;  /* 0x00021c0001137983 */ /* 0x000f220000300800 */
[----:B--2---:R-:W-:Y:S01]  /*8ab0*/  MOV R26, R29 ;  /* 0x0000001d001a7202 */ /* 0x004fe20000000f00 */
[----:B------:R-:W-:Y:S01]  /*8ac0*/  IMAD.MOV.U32 R27, RZ, RZ, R28 ;  /* 0x000000ffff1b7224 */ /* 0x000fe200078e001c */
[----:B------:R-:W-:Y:S01]  /*8ad0*/  MOV R29, R14 ;  /* 0x0000000e001d7202 */ /* 0x000fe20000000f00 */
[----:B------:R-:W-:Y:S01]  /*8ae0*/  IMAD.MOV.U32 R28, RZ, RZ, R15 ;  /* 0x000000ffff1c7224 */ /* 0x000fe200078e000f */
[----:B----4-:R-:W-:Y:S04]  /*8af0*/  STL.64 [R1+0x1268], R18 ;  /* 0x0012681201007387 */ /* 0x010fe80000100a00 */
[----:B------:R-:W2:Y:S04]  /*8b00*/  LDL.LU R14, [R1+0x208] ;  /* 0x00020800010e7983 */ /* 0x000ea80000300800 */
[----:B------:R-:W2:Y:S04]  /*8b10*/  LDL.LU R15, [R1+0x20c] ;  /* 0x00020c00010f7983 */ /* 0x000ea80000300800 */
[----:B------:R-:W3:Y:S04]  /*8b20*/  LDSM.16.M88.4 R16, [R17+0x17880] ;  /* 0x017880001110783b */ /* 0x000ee80000000200 */
[----:B--2---:R0:W-:Y:S04]  /*8b30*/  STL.64 [R1+0x1230], R14 ;  /* 0x0012300e01007387 */ /* 0x0041e80000100a00 */
[----:B0-----:R-:W2:Y:S04]  /*8b40*/  LDL.LU R14, [R1+0x1f8] ;  /* 0x0001f800010e7983 */ /* 0x001ea80000300800 */
[----:B------:R-:W2:Y:S01]  /*8b50*/  LDL.LU R15, [R1+0x1fc] ;  /* 0x0001fc00010f7983 */ /* 0x000ea20000300800 */
[----:B---3--:R-:W-:Y:S01]  /*8b60*/  HMMA.16816.F32 R4, R4, R16, R24 ;  /* 0x000000100404723c */ /* 0x008fe20000001818 */
[----:B------:R-:W-:Y:S11]  /*8b70*/  MOV R22, R19 ;  /* 0x0000001300167202 */ /* 0x000ff60000000f00 */
[----:B------:R-:W-:Y:S11]  /*8b80*/  @!UPT UIADD3 URZ, URZ, URZ, URZ ;  /* 0x0000003f3f3ff290 */ /* 0x000ff6000fffe03f */
[----:B------:R-:W-:Y:S01]  /*8b90*/  @!UPT UIADD3 URZ, URZ, URZ, URZ ;  /* 0x0000003f3f3ff290 */ /* 0x000fe2000fffe03f */
[----:B------:R-:W-:Y:S01]  /*8ba0*/  MOV R23, R5 ;  /* 0x0000000500177202 */ /* 0x000fe20000000f00 */
[----:B------:R-:W-:Y:S01]  /*8bb0*/  IMAD.MOV.U32 R27, RZ, RZ, R4 ;  /* 0x000000ffff1b7224 */ /* 0x000fe200078e0004 */
[----:B------:R-:W-:Y:S01]  /*8bc0*/  MOV R26, R7 ;  /* 0x00000007001a7202 */ /* 0x000fe20000000f00 */
[----:B------:R-:W-:Y:S01]  /*8bd0*/  IMAD.MOV.U32 R25, RZ, RZ, R6 ;  /* 0x000000ffff197224 */ /* 0x000fe200078e0006 */
[----:B--2---:R-:W-:Y:S04]  /*8be0*/  STL.64 [R1+0x1248], R14 ;  /* 0x0012480e01007387 */ /* 0x004fe80000100a00 */
[----:B------:R-:W-:Y:S04]  /*8bf0*/  STL [R1+0x1204], R29 ;  /* 0x0012041d01007387 */ /* 0x000fe80000100800 */
[----:B------:R-:W-:Y:S04]  /*8c00*/  STL [R1+0x68], R18 ;  /* 0x0000681201007387 */ /* 0x000fe80000100800 */
[----:B------:R0:W-:Y:S04]  /*8c10*/  STL.64 [R1+0x1290], R22 ;  /* 0x0012901601007387 */ /* 0x0001e80000100a00 */
[----:B------:R-:W2:Y:S04]  /*8c20*/  LDL.LU R20, [R1+0x160] ;  /* 0x0001600001147983 */ /* 0x000ea80000300800 */
[----:B------:R-:W2:Y:S04]  /*8c30*/  LDL.LU R21, [R1+0x164] ;  /* 0x0001640001157983 */ /* 0x000ea80000300800 */
[----:B0-----:R-:W2:Y:S04]  /*8c40*/  LDL.LU R22, [R1+0x168] ;  /* 0x0001680001167983 */ /* 0x001ea80000300800 */
[----:B------:R-:W2:Y:S04]  /*8c50*/  LDL.LU R23, [R1+0x16c] ;  /* 0x00016c0001177983 */ /* 0x000ea80000300800 */
[----:B------:R-:W-:Y:S04]  /*8c60*/  STL.64 [R1+0x1278], R26 ;  /* 0x0012781a01007387 */ /* 0x000fe80000100a00 */
[----:B------:R-:W-:Y:S04]  /*8c70*/  STL [R1+0x1270], R25 ;  /* 0x0012701901007387 */ /* 0x000fe80000100800 */
[----:B------:R-:W3:Y:S04]  /*8c80*/  LDL.LU R6, [R1+0x1c8] ;  /* 0x0001c80001067983 */ /* 0x000ee80000300800 */
[----:B------:R-:W3:Y:S04]  /*8c90*/  LDL.LU R7, [R1+0x1cc] ;  /* 0x0001cc0001077983 */ /* 0x000ee80000300800 */
[----:B---3--:R0:W-:Y:S04]  /*8ca0*/  STL.64 [R1+0x1288], R6 ;  /* 0x0012880601007387 */ /* 0x0081e80000100a00 */
[----:B0-----:R-:W2:Y:S04]  /*8cb0*/  LDL.LU R6, [R1+0x258] ;  /* 0x0002580001067983 */ /* 0x001ea80000300800 */
[----:B------:R-:W2:Y:S04]  /*8cc0*/  LDL.LU R7, [R1+0x25c] ;  /* 0x00025c0001077983 */ /* 0x000ea80000300800 */
[----:B------:R-:W3:Y:S04]  /*8cd0*/  LDL.LU R18, [R1+0x1d8] ;  /* 0x0001d80001127983 */ /* 0x000ee80000300800 */
[----:B------:R-:W3:Y:S04]  /*8ce0*/  LDL.LU R19, [R1+0x1dc] ;  /* 0x0001dc0001137983 */ /* 0x000ee80000300800 */
[----:B------:R-:W3:Y:S04]  /*8cf0*/  LDL.LU R24, [R1+0x150] ;  /* 0x0001500001187983 */ /* 0x000ee80000300800 */
[----:B------:R-:W3:Y:S04]  /*8d00*/  LDL.LU R25, [R1+0x154] ;  /* 0x0001540001197983 */ /* 0x000ee80000300800 */
[----:B------:R-:W3:Y:S04]  /*8d10*/  LDL.LU R26, [R1+0x158] ;  /* 0x00015800011a7983 */ /* 0x000ee80000300800 */
[----:B------:R-:W3:Y:S04]  /*8d20*/  LDL.LU R27, [R1+0x15c] ;  /* 0x00015c00011b7983 */ /* 0x000ee80000300800 */
[----:B------:R-:W4:Y:S04]  /*8d30*/  LDL.LU R14, [R1+0x1e8] ;  /* 0x0001e800010e7983 */ /* 0x000f280000300800 */
[----:B------:R-:W4:Y:S01]  /*8d40*/  LDL.LU R15, [R1+0x1ec] ;  /* 0x0001ec00010f7983 */ /* 0x000f220000300800 */
[----:B--2---:R-:W-:Y:S03]  /*8d50*/  HMMA.16816.F32 R4, R8, R6, R20 ;  /* 0x000000060804723c */ /* 0x004fe60000001814 */
[----:B----4-:R0:W-:Y:S04]  /*8d60*/  STL.64 [R1+0x1260], R14 ;  /* 0x0012600e01007387 */ /* 0x0101e80000100a00 */
[----:B------:R-:W2:Y:S04]  /*8d70*/  LDL.LU R12, [R1+0xc0] ;  /* 0x0000c000010c7983 */ /* 0x000ea80000300800 */
[----:B------:R-:W2:Y:S04]  /*8d80*/  LDL.LU R13, [R1+0xc4] ;  /* 0x0000c400010d7983 */ /* 0x000ea80000300800 */
[----:B0-----:R-:W2:Y:S04]  /*8d90*/  LDL.LU R14, [R1+0xc8] ;  /* 0x0000c800010e7983 */ /* 0x001ea80000300800 */
[----:B------:R-:W2:Y:S04]  /*8da0*/  LDL.LU R15, [R1+0xcc] ;  /* 0x0000cc00010f7983 */ /* 0x000ea80000300800 */
[----:B------:R-:W4:Y:S01]  /*8db0*/  LDL.LU.64 R22, [R1+0x1290] ;  /* 0x0012900001167983 */ /* 0x000f220000300a00 */
[----:B------:R-:W-:Y:S01]  /*8dc0*/  IMAD.MOV.U32 R21, RZ, RZ, R6 ;  /* 0x000000ffff157224 */ /* 0x000fe200078e0006 */
[----:B------:R-:W-:-:S02]  /*8dd0*/  MOV R20, R7 ;  /* 0x0000000700147202 */ /* 0x000fc40000000f00 */
[----:B------:R-:W2:Y:S04]  /*8de0*/  LDL.LU.64 R6, [R1+0x1288] ;  /* 0x0012880001067983 */ /* 0x000ea80000300a00 */
[----:B----4-:R-:W-:Y:S04]  /*8df0*/  STL.64 [R1+0x1228], R22 ;  /* 0x0012281601007387 */ /* 0x010fe80000100a00 */
[----:B------:R0:W-:Y:S04]  /*8e00*/  STL.64 [R1+0x1220], R20 ;  /* 0x0012201401007387 */ /* 0x0001e80000100a00 */
[----:B0-----:R-:W4:Y:S04]  /*8e10*/  LDL.LU R20, [R1+0x120] ;  /* 0x0001200001147983 */ /* 0x001f280000300800 */
[----:B------:R-:W4:Y:S04]  /*8e20*/  LDL.LU R21, [R1+0x124] ;  /* 0x0001240001157983 */ /* 0x000f280000300800 */
[----:B------:R-:W5:Y:S01]  /*8e30*/  LDL.LU R22, [R1+0x128] ;  /* 0x0001280001167983 */ /* 0x000f620000300800 */
[----:B------:R-:W-:-:S03]  /*8e40*/  IMAD.MOV.U32 R23, RZ, RZ, R2 ;  /* 0x000000ffff177224 */ /* 0x000fc600078e0002 */
[----:B------:R-:W2:Y:S04]  /*8e50*/  LDL.LU R2, [R1+0x1284] ;  /* 0x0012840001027983 */ /* 0x000ea80000300800 */
[----:B-----5:R-:W-:Y:S04]  /*8e60*/  STL.64 [R1+0x1240], R22 ;  /* 0x0012401601007387 */ /* 0x020fe80000100a00 */
[----:B----4-:R0:W-:Y:S04]  /*8e70*/  STL.64 [R1+0x1238], R20 ;  /* 0x0012381401007387 */ /* 0x0101e80000100a00 */
[----:B0-----:R-:W4:Y:S04]  /*8e80*/  LDL.LU R20, [R1+0x130] ;  /* 0x0001300001147983 */ /* 0x001f280000300800 */
[----:B------:R-:W4:Y:S04]  /*8e90*/  LDL.LU R21, [R1+0x134] ;  /* 0x0001340001157983 */ /* 0x000f280000300800 */
[----:B------:R-:W5:Y:S04]  /*8ea0*/  LDL.LU R22, [R1+0x138] ;  /* 0x0001380001167983 */ /* 0x000f680000300800 */
[----:B------:R-:W5:Y:S01]  /*8eb0*/  LDL.LU R23, [R1+0x13c] ;  /* 0x00013c0001177983 */ /* 0x000f620000300800 */
[----:B------:R-:W-:Y:S01]  /*8ec0*/  IMAD.MOV.U32 R29, RZ, RZ, R4 ;  /* 0x000000ffff1d7224 */ /* 0x000fe200078e0004 */
[----:B------:R-:W-:Y:S01]  /*8ed0*/  MOV R3, R5 ;  /* 0x0000000500037202 */ /* 0x000fe20000000f00 */
[C---:B--2---:R-:W-:Y:S01]  /*8ee0*/  HMMA.16816.F32 R12, R8.reuse, R6, R12 ;  /* 0x00000006080c723c */ /* 0x044fe2000000180c */
[----:B------:R-:W0:Y:S07]  /*8ef0*/  LDSM.16.MT88.4 R4, [R0+0xc000] ;  /* 0x00c000000004783b */ /* 0x000e2e0000004200 */
[----:B---3--:R-:W-:Y:S01]  /*8f00*/  HMMA.16816.F32 R16, R8, R18, R24 ;  /* 0x000000120810723c */ /* 0x008fe20000001818 */
[----:B-----5:R1:W-:Y:S04]  /*8f10*/  STL.64 [R1+0x1258], R22 ;  /* 0x0012581601007387 */ /* 0x0203e80000100a00 */
[----:B----4-:R2:W-:Y:S01]  /*8f20*/  STL.64 [R1+0x1250], R20 ;  /* 0x0012501401007387 */ /* 0x0105e20000100a00 */
[----:B-1----:R-:W-:-:S03]  /*8f30*/  MOV R23, R2 ;  /* 0x0000000200177202 */ /* 0x002fc60000000f00 */
[----:B--2---:R-:W2:Y:S04]  /*8f40*/  LDL.LU R20, [R1+0x140] ;  /* 0x0001400001147983 */ /* 0x004ea80000300800 */
[----:B------:R-:W2:Y:S04]  /*8f50*/  LDL.LU R21, [R1+0x144] ;  /* 0x0001440001157983 */ /* 0x000ea80000300800 */
[----:B------:R-:W2:Y:S04]  /*8f60*/  LDL.LU R22, [R1+0x148] ;  /* 0x0001480001167983 */ /* 0x000ea80000300800 */
[----:B------:R-:W3:Y:S04]  /*8f70*/  LDL.LU R2, [R1+0x1280] ;  /* 0x0012800001027983 */ /* 0x000ee80000300800 */
[----:B------:R-:W4:Y:S04]  /*8f80*/  LDL.LU.64 R26, [R1+0x1278] ;  /* 0x00127800011a7983 */ /* 0x000f280000300a00 */
[----:B------:R-:W5:Y:S04]  /*8f90*/  LDL.LU R25, [R1+0x1270] ;  /* 0x0012700001197983 */ /* 0x000f680000300800 */
[----:B------:R-:W-:Y:S04]  /*8fa0*/  STL.64 [R1+0xd0], R16 ;  /* 0x0000d01001007387 */ /* 0x000fe80000100a00 */
[----:B------:R1:W-:Y:S04]  /*8fb0*/  STL.64 [R1+0xd8], R18 ;  /* 0x0000d81201007387 */ /* 0x0003e80000100a00 */
[----:B-1----:R-:W2:Y:S04]  /*8fc0*/  LDL.LU.64 R18, [R1+0x1268] ;  /* 0x0012680001127983 */ /* 0x002ea80000300a00 */
[----:B0-----:R-:W-:Y:S04]  /*8fd0*/  STL.64 [R1+0x1170], R6 ;  /* 0x0011700601007387 */ /* 0x001fe80000100a00 */
[----:B------:R-:W-:Y:S04]  /*8fe0*/  STL.64 [R1+0x20], R12 ;  /* 0x0000200c01007387 */ /* 0x000fe80000100a00 */
[----:B------:R-:W-:Y:S04]  /*8ff0*/  STL.64 [R1+0x28], R14 ;  /* 0x0000280e01007387 */ /* 0x000fe80000100a00 */
[----:B------:R0:W-:Y:S04]  /*9000*/  STL.64 [R1+0x1168], R4 ;  /* 0x0011680401007387 */ /* 0x0001e80000100a00 */
[----:B0-----:R-:W2:Y:S04]  /*9010*/  LDL.LU R4, [R1+0x110] ;  /* 0x0001100001047983 */ /* 0x001ea80000300800 */
[----:B------:R-:W2:Y:S04]  /*9020*/  LDL.LU R5, [R1+0x114] ;  /* 0x0001140001057983 */ /* 0x000ea80000300800 */
[----:B------:R-:W2:Y:S04]  /*9030*/  LDL.LU R6, [R1+0x118] ;  /* 0x0001180001067983 */ /* 0x000ea80000300800 */
[----:B------:R-:W2:Y:S04]  /*9040*/  LDL.LU R7, [R1+0x11c] ;  /* 0x00011c0001077983 */ /* 0x000ea80000300800 */
[----:B------:R-:W-:Y:S04]  /*9050*/  STL [R1+0x1078], R0 ;  /* 0x0010780001007387 */ /* 0x000fe80000100800 */
[----:B---3--:R-:W0:Y:S02]  /*9060*/  LDSM.16.M88.4 R12, [R2+0x10080] ;  /* 0x01008000020c783b */ /* 0x008e240000000200 */
[----:B0-----:R-:W-:-:S02]  /*9070*/  IMAD.MOV.U32 R24, RZ, RZ, R12 ;  /* 0x000000ffff187224 */ /* 0x001fc400078e000c */
[----:B------:R-:W-:Y:S01]  /*9080*/  STL.64 [R1+0x248], R14 ;  /* 0x0002480e01007387 */ /* 0x000fe20000100a00 */
[----:B------:R-:W-:-:S03]  /*9090*/  MOV R0, R13 ;  /* 0x0000000d00007202 */ /* 0x000fc60000000f00 */
[----:B------:R-:W0:Y:S04]  /*90a0*/  LDSM.16.M88.4 R12, [R2+0x10880] ;  /* 0x01088000020c783b */ /* 0x000e280000000200 */
[----:B0-----:R0:W-:Y:S04]  /*90b0*/  STL.64 [R1+0x258], R14 ;  /* 0x0002580e01007387 */ /* 0x0011e80000100a00 */
[----:B0-----:R-:W2:Y:S01]  /*90c0*/  LDL.LU.64 R14, [R1+0x1260] ;  /* 0x00126000010e7983 */ /* 0x001ea20000300a00 */
[----:B------:R-:W-:Y:S01]  /*90d0*/  IMAD.MOV.U32 R17, RZ, RZ, R12 ;  /* 0x000000ffff117224 */ /* 0x000fe200078e000c */
[----:B------:R-:W-:-:S02]  /*90e0*/  MOV R16, R13 ;  /* 0x0000000d00107202 */ /* 0x000fc40000000f00 */
[C---:B--2---:R-:W-:Y:S01]  /*90f0*/  HMMA.16816.F32 R12, R8.reuse, R14, R20 ;  /* 0x0000000e080c723c */ /* 0x044fe20000001814 */
[----:B------:R-:W2:Y:S04]  /*9100*/  LDL.LU.64 R22, [R1+0x1258] ;  /* 0x0012580001167983 */ /* 0x000ea80000300a00 */
[----:B------:R-:W2:Y:S11]  /*9110*/  LDL.LU.64 R20, [R1+0x1250] ;  /* 0x0012500001147983 */ /* 0x000eb60000300a00 */
[----:B------:R-:W-:Y:S07]  /*9120*/  @!UPT UIADD3 URZ, URZ, URZ, URZ ;  /* 0x0000003f3f3ff290 */ /* 0x000fee000fffe03f */
[----:B------:R-:W-:Y:S04]  /*9130*/  STL.64 [R1+0x10], R12 ;  /* 0x0000100c01007387 */ /* 0x000fe80000100a00 */
[----:B------:R0:W-:Y:S04]  /*9140*/  STL.64 [R1+0x18], R14 ;  /* 0x0000180e01007387 */ /* 0x0001e80000100a00 */
[----:B0-----:R-:W2:Y:S02]  /*9150*/  LDL.LU.64 R14, [R1+0x1248] ;  /* 0x00124800010e7983 */ /* 0x001ea40000300a00 */
[C---:B--2---:R-:W-:Y:S02]  /*9160*/  HMMA.16816.F32 R12, R8.reuse, R14, R20 ;  /* 0x0000000e080c723c */ /* 0x044fe40000001814 */
[----:B------:R-:W2:Y:S04]  /*9170*/  LDL.LU.64 R22, [R1+0x1240] ;  /* 0x0012400001167983 */ /* 0x000ea80000300a00 */
[----:B------:R-:W2:Y:S11]  /*9180*/  LDL.LU.64 R20, [R1+0x1238] ;  /* 0x0012380001147983 */ /* 0x000eb60000300a00 */
[----:B------:R-:W-:Y:S06]  /*9190*/  @!UPT UIADD3 URZ, URZ, URZ, URZ ;  /* 0x0000003f3f3ff290 */ /* 0x000fec000fffe03f */
[----:B------:R-:W-:Y:S04]  /*91a0*/  STL.64 [R1], R12 ;  /* 0x0000000c01007387 */ /* 0x000fe80000100a00 */
[----:B------:R0:W-:Y:S04]  /*91b0*/  STL.64 [R1+0x8], R14 ;  /* 0x0000080e01007387 */ /* 0x0001e80000100a00 */
[----:B0-----:R-:W2:Y:S02]  /*91c0*/  LDL.LU.64 R14, [R1+0x1230] ;  /* 0x00123000010e7983 */ /* 0x001ea40000300a00 */
[C---:B--2---:R-:W-:Y:S02]  /*91d0*/  HMMA.16816.F32 R12, R8.reuse, R14, R20 ;  /* 0x0000000e080c723c */ /* 0x044fe40000001814 */
[----:B------:R-:W2:Y:S04]  /*91e0*/  LDL.LU.64 R22, [R1+0x1228] ;  /* 0x0012280001167983 */ /* 0x000ea80000300a00 */
[----:B------:R-:W3:Y:S11]  /*91f0*/  LDL.LU.64 R20, [R1+0x1220] ;  /* 0x0012200001147983 */ /* 0x000ef60000300a00 */
[----:B------:R-:W-:Y:S06]  /*9200*/  @!UPT UIADD3 URZ, URZ, URZ, URZ ;  /* 0x0000003f3f3ff290 */ /* 0x000fec000fffe03f */
[----:B------:R-:W-:Y:S04]  /*9210*/  STL.64 [R1+0x1108], R14 ;  /* 0x0011080e01007387 */ /* 0x000fe80000100a00 */
[----:B------:R0:W-:Y:S02]  /*9220*/  STL.64 [R1+0x1100], R12 ;  /* 0x0011000c01007387 */ /* 0x0001e40000100a00 */
[----:B0-----:R-:W-:Y:S01]  /*9230*/  IMAD.MOV.U32 R12, RZ, RZ, R17 ;  /* 0x000000ffff0c7224 */ /* 0x001fe200078e0011 */
[----:B------:R-:W-:Y:S02]  /*9240*/  MOV R13, R16 ;  /* 0x00000010000d7202 */ /* 0x000fe40000000f00 */
[----:B------:R-:W-:Y:S03]  /*9250*/  HMMA.16816.F32 R16, R8, R18, R4 ;  /* 0x000000120810723c */ /* 0x000fe60000001804 */
[----:B------:R0:W-:Y:S04]  /*9260*/  STL.64 [R1+0x1178], R12 ;  /* 0x0011780c01007387 */ /* 0x0001e80000100a00 */
[----:B------:R-:W3:Y:S01]  /*9270*/  LDL.LU R6, [R1+0x68] ;  /* 0x0000680001067983 */ /* 0x000ee20000300800 */
[----:B-----5:R-:W-:Y:S01]  /*9280*/  MOV R14, R25 ;  /* 0x00000019000e7202 */ /* 0x020fe20000000f00 */
[----:B----4-:R-:W-:Y:S01]  /*9290*/  IMAD.MOV.U32 R15, RZ, RZ, R26 ;  /* 0x000000ffff0f7224 */ /* 0x010fe200078e001a */
[----:B0-----:R-:W-:Y:S01]  /*92a0*/  MOV R12, R27 ;  /* 0x0000001b000c7202 */ /* 0x001fe20000000f00 */
[----:B--2---:R-:W-:-:S02]  /*92b0*/  IMAD.MOV.U32 R7, RZ, RZ, R22 ;  /* 0x000000ffff077224 */ /* 0x004fc400078e0016 */
[----:B------:R-:W2:Y:S01]  /*92c0*/  LDL.LU R22, [R1+0x1218] ;  /* 0x0012180001167983 */ /* 0x000ea20000300800 */
[----:B------:R-:W-:-:S03]  /*92d0*/  IMAD.MOV.U32 R13, RZ, RZ, R23 ;  /* 0x000000ffff0d7224 */ /* 0x000fc600078e0017 */
[----:B---3--:R0:W-:Y:S04]  /*92e0*/  STL.64 [R1+0x1180], R6 ;  /* 0x0011800601007387 */ /* 0x0081e80000100a00 */
[----:B------:R-:W3:Y:S04]  /*92f0*/  LDL.LU R27, [R1+0x1214] ;  /* 0x00121400011b7983 */ /* 0x000ee80000300800 */
[----:B------:R-:W4:Y:S04]  /*9300*/  LDL.LU R23, [R1+0x1210] ;  /* 0x0012100001177983 */ /* 0x000f280000300800 */
[----:B------:R-:W5:Y:S04]  /*9310*/  LDL.LU R25, [R1+0x120c] ;  /* 0x00120c0001197983 */ /* 0x000f680000300800 */
[----:B------:R-:W2:Y:S04]  /*9320*/  LDL.LU R26, [R1+0x1208] ;  /* 0x00120800011a7983 */ /* 0x000ea80000300800 */
[----:B------:R-:W-:Y:S04]  /*9330*/  STL.64 [R1+0x1190], R14 ;  /* 0x0011900e01007387 */ /* 0x000fe80000100a00 */
[----:B------:R-:W-:Y:S04]  /*9340*/  STL.64 [R1+0x1188], R12 ;  /* 0x0011880c01007387 */ /* 0x000fe80000100a00 */
[----:B0-----:R-:W2:Y:S01]  /*9350*/  LDL.LU R6, [R1+0x98] ;  /* 0x0000980001067983 */ /* 0x001ea20000300800 */
[----:B---3--:R-:W-:-:S05]  /*9360*/  MOV R7, R27 ;  /* 0x0000001b00077202 */ /* 0x008fca0000000f00 */
        /* <DEDUP_REMOVED lines=10> */
[----:B--2---:R-:W-:Y:S04]  /*9410*/  STL.64 [R1+0x11d0], R6 ;  /* 0x0011d00601007387 */ /* 0x004fe80000100a00 */
[----:B------:R-:W2:Y:S04]  /*9420*/  LDL.LU R26, [R1+0x238] ;  /* 0x00023800011a7983 */ /* 0x000ea80000300800 */
[----:B------:R-:W2:Y:S01]  /*9430*/  LDL.LU R27, [R1+0x23c] ;  /* 0x00023c00011b7983 */ /* 0x000ea20000300800 */
[----:B------:R-:W-:Y:S01]  /*9440*/  MOV R15, R22 ;  /* 0x00000016000f7202 */ /* 0x000fe20000000f00 */
[----:B----4-:R-:W-:Y:S01]  /*9450*/  IMAD.MOV.U32 R14, RZ, RZ, R23 ;  /* 0x000000ffff0e7224 */ /* 0x010fe200078e0017 */
[----:B-----5:R-:W-:Y:S01]  /*9460*/  MOV R13, R25 ;  /* 0x00000019000d7202 */ /* 0x020fe20000000f00 */
[----:B--2---:R-:W-:Y:S04]  /*9470*/  STL.64 [R1+0x11f8], R26 ;  /* 0x0011f81a01007387 */ /* 0x004fe80000100a00 */
[----:B------:R0:W-:Y:S04]  /*9480*/  STL [R1+0x11f0], R24 ;  /* 0x0011f01801007387 */ /* 0x0001e80000100800 */
[----:B------:R-:W2:Y:S04]  /*9490*/  LDL.LU R22, [R1+0x228] ;  /* 0x0002280001167983 */ /* 0x000ea80000300800 */
[----:B------:R-:W2:Y:S04]  /*94a0*/  LDL.LU R23, [R1+0x22c] ;  /* 0x00022c0001177983 */ /* 0x000ea80000300800 */
        /* <DEDUP_REMOVED lines=9> */
[----:B0-----:R-:W3:Y:S04]  /*9540*/  LDL.LU R6, [R1+0xf8] ;  /* 0x0000f80001067983 */ /* 0x001ee80000300800 */
[----:B------:R-:W3:Y:S04]  /*9550*/  LDL.LU R7, [R1+0xfc] ;  /* 0x0000fc0001077983 */ /* 0x000ee80000300800 */
[----:B------:R-:W-:Y:S04]  /*9560*/  STL.64 [R1+0x11b0], R14 ;  /* 0x0011b00e01007387 */ /* 0x000fe80000100a00 */
[----:B------:R0:W-:Y:S04]  /*9570*/  STL.64 [R1+0x11a8], R12 ;  /* 0x0011a80c01007387 */ /* 0x0001e80000100a00 */
[----:B0-----:R-:W4:Y:S04]  /*9580*/  LDL.LU R12, [R1+0xa0] ;  /* 0x0000a000010c7983 */ /* 0x001f280000300800 */
[----:B------:R-:W4:Y:S04]  /*9590*/  LDL.LU R13, [R1+0xa4] ;  /* 0x0000a400010d7983 */ /* 0x000f280000300800 */
[----:B------:R-:W5:Y:S04]  /*95a0*/  LDL.LU R14, [R1+0xa8] ;  /* 0x0000a800010e7983 */ /* 0x000f680000300800 */
[----:B------:R-:W5:Y:S04]  /*95b0*/  LDL.LU R15, [R1+0xac] ;  /* 0x0000ac00010f7983 */ /* 0x000f680000300800 */
[----:B-----5:R-:W-:Y:S04]  /*95c0*/  STL.64 [R1+0x11c8], R14 ;  /* 0x0011c80e01007387 */ /* 0x020fe80000100a00 */
[----:B----4-:R0:W-:Y:S04]  /*95d0*/  STL.64 [R1+0x11c0], R12 ;  /* 0x0011c00c01007387 */ /* 0x0101e80000100a00 */
        /* <DEDUP_REMOVED lines=8> */
[----:B------:R-:W4:Y:S04]  /*9660*/  LDL.LU R14, [R1+0xe8] ;  /* 0x0000e800010e7983 */ /* 0x000f280000300800 */
[----:B------:R-:W4:Y:S04]  /*9670*/  LDL.LU R15, [R1+0xec] ;  /* 0x0000ec00010f7983 */ /* 0x000f280000300800 */
[----:B------:R0:W-:Y:S04]  /*9680*/  STL.64 [R1+0x10f8], R18 ;  /* 0x0010f81201007387 */ /* 0x0001e80000100a00 */
[----:B------:R1:W-:Y:S01]  /*9690*/  STL.64 [R1+0x10f0], R16 ;  /* 0x0010f01001007387 */ /* 0x0003e20000100a00 */
[----:B0-----:R-:W-:Y:S01]  /*96a0*/  IMAD.MOV.U32 R18, RZ, RZ, R21 ;  /* 0x000000ffff127224 */ /* 0x001fe200078e0015 */
[----:B------:R-:W-:Y:S01]  /*96b0*/  MOV R19, R20 ;  /* 0x0000001400137202 */ /* 0x000fe20000000f00 */
[----:B-1----:R-:W-:Y:S01]  /*96c0*/  IMAD.MOV.U32 R16, RZ, RZ, R29 ;  /* 0x000000ffff107224 */ /* 0x002fe200078e001d */
[----:B------:R-:W-:Y:S01]  /*96d0*/  MOV R17, R3 ;  /* 0x0000000300117202 */ /* 0x000fe20000000f00 */
[----:B------:R-:W5:Y:S01]  /*96e0*/  LDL.LU R29, [R1+0x1204] ;  /* 0x00120400011d7983 */ /* 0x000f620000300800 */
[C---:B--2---:R-:W-:Y:S03]  /*96f0*/  HMMA.16816.F32 R20, R8.reuse, R22, R24 ;  /* 0x000000160814723c */ /* 0x044fe60000001818 */
[----:B------:R-:W2:Y:S04]  /*9700*/  LDL.LU R3, [R1+0x1200] ;  /* 0x0012000001037983 */ /* 0x000ea80000300800 */
[----:B------:R-:W3:Y:S04]  /*9710*/  LDL.LU.64 R26, [R1+0x11f8] ;  /* 0x0011f800011a7983 */ /* 0x000ee80000300a00 */
[----:B------:R-:W2:Y:S11]  /*9720*/  LDL.LU R24, [R1+0x11f0] ;  /* 0x0011f00001187983 */ /* 0x000eb60000300800 */
[----:B------:R-:W-:Y:S01]  /*9730*/  @!UPT UIADD3 URZ, URZ, URZ, URZ ;  /* 0x0000003f3f3ff290 */ /* 0x000fe2000fffe03f */
[----:B------:R-:W-:Y:S04]  /*9740*/  STL.64 [R1+0x10e8], R22 ;  /* 0x0010e81601007387 */ /* 0x000fe80000100a00 */
[----:B------:R2:W-:Y:S02]  /*9750*/  STL.64 [R1+0x10e0], R20 ;  /* 0x0010e01401007387 */ /* 0x0005e40000100a00 */
[----:B--2---:R-:W-:Y:S02]  /*9760*/  IMAD.MOV.U32 R20, RZ, RZ, R24 ;  /* 0x000000ffff147224 */ /* 0x004fe400078e0018 */
[C---:B---3--:R-:W-:Y:S01]  /*9770*/  HMMA.16816.F32 R24, R8.reuse, R26, R4 ;  /* 0x0000001a0818723c */ /* 0x048fe20000001804 */
[----:B------:R-:W4:Y:S11]  /*9780*/  LDL.LU.64 R6, [R1+0x11e8] ;  /* 0x0011e80001067983 */ /* 0x000f360000300a00 */
[----:B------:R-:W-:Y:S11]  /*9790*/  @!UPT UIADD3 URZ, URZ, URZ, URZ ;  /* 0x0000003f3f3ff290 */ /* 0x000ff6000fffe03f */
[----:B------:R0:W-:Y:S04]  /*97a0*/  STL [R1+0x10dc], R24 ;  /* 0x0010dc1801007387 */ /* 0x0001e80000100800 */
[----:B------:R1:W-:Y:S04]  /*97b0*/  STL [R1+0x10d8], R25 ;  /* 0x0010d81901007387 */ /* 0x0003e80000100800 */
[----:B------:R2:W-:Y:S04]  /*97c0*/  STL [R1+0x10d4], R26 ;  /* 0x0010d41a01007387 */ /* 0x0005e80000100800 */
[----:B------:R-:W-:Y:S04]  /*97d0*/  STL [R1+0x10d0], R27 ;  /* 0x0010d01b01007387 */ /* 0x000fe80000100800 */
[----:B0-----:R-:W3:Y:S04]  /*97e0*/  LDL.LU R24, [R1+0x80] ;  /* 0x0000800001187983 */ /* 0x001ee80000300800 */
[----:B-1----:R-:W3:Y:S04]  /*97f0*/  LDL.LU R25, [R1+0x84] ;  /* 0x0000840001197983 */ /* 0x002ee80000300800 */
[----:B--2---:R-:W3:Y:S01]  /*9800*/  LDL.LU R26, [R1+0x88] ;  /* 0x00008800011a7983 */ /* 0x004ee20000300800 */
[C---:B----4-:R-:W-:Y:S03]  /*9810*/  HMMA.16816.F32 R4, R8.reuse, R6, R12 ;  /* 0x000000060804723c */ /* 0x050fe6000000180c */
[----:B------:R-:W2:Y:S04]  /*9820*/  LDL.LU.64 R14, [R1+0x11e0] ;  /* 0x0011e000010e7983 */ /* 0x000ea80000300a00 */
[----:B------:R-:W2:Y:S11]  /*9830*/  LDL.LU.64 R12, [R1+0x11d8] ;  /* 0x0011d800010c7983 */ /* 0x000eb60000300a00 */
[----:B------:R-:W-:Y:S05]  /*9840*/  @!UPT UIADD3 URZ, URZ, URZ, URZ ;  /* 0x0000003f3f3ff290 */ /* 0x000fea000fffe03f */
        /* <DEDUP_REMOVED lines=9> */
[----:B0-----:R-:W2:Y:S01]  /*98e0*/  LDL.LU.64 R6, [R1+0x11b8] ;  /* 0x0011b80001067983 */ /* 0x001ea20000300a00 */
[----:B------:R-:W-:Y:S01]  /*98f0*/  IMAD.MOV.U32 R27, RZ, RZ, R3 ;  /* 0x000000ffff1b7224 */ /* 0x000fe200078e0003 */
[----:B--2---:R-:W-:Y:S02]  /*9900*/  HMMA.16816.F32 R4, R8, R6, R12 ;  /* 0x000000060804723c */ /* 0x004fe4000000180c */
[----:B------:R-:W2:Y:S04]  /*9910*/  LDL.LU.64 R14, [R1+0x11b0] ;  /* 0x0011b000010e7983 */ /* 0x000ea80000300a00 */
[----:B------:R-:W2:Y:S11]  /*9920*/  LDL.LU.64 R12, [R1+0x11a8] ;  /* 0x0011a800010c7983 */ /* 0x000eb60000300a00 */
[----:B------:R-:W-:Y:S06]  /*9930*/  @!UPT UIADD3 URZ, URZ, URZ, URZ ;  /* 0x0000003f3f3ff290 */ /* 0x000fec000fffe03f */
[----:B------:R-:W-:Y:S01]  /*9940*/  STL.64 [R1+0x1c0], R4 ;  /* 0x0001c00401007387 */ /* 0x000fe20000100a00 */
[----:B------:R-:W-:-:S03]  /*9950*/  MOV R3, R7 ;  /* 0x0000000700037202 */ /* 0x000fc60000000f00 */
[----:B------:R0:W-:Y:S04]  /*9960*/  STL [R1+0x1c8], R6 ;  /* 0x0001c80601007387 */ /* 0x0001e80000100800 */
[----:B0-----:R-:W3:Y:S02]  /*9970*/  LDL.LU.64 R6, [R1+0x11a0] ;  /* 0x0011a00001067983 */ /* 0x001ee40000300a00 */
[C---:B---3--:R-:W-:Y:S11]  /*9980*/  HMMA.16816.F32 R4, R8.reuse, R6, R24 ;  /* 0x000000060804723c */ /* 0x048ff60000001818 */
[----:B------:R-:W-:Y:S11]  /*9990*/  @!UPT UIADD3 URZ, URZ, URZ, URZ ;  /* 0x0000003f3f3ff290 */ /* 0x000ff6000fffe03f */
[----:B------:R-:W-:Y:S02]  /*99a0*/  @!UPT UIADD3 URZ, URZ, URZ, URZ ;  /* 0x0000003f3f3ff290 */ /* 0x000fe4000fffe03f */
[----:B------:R-:W-:Y:S01]  /*99b0*/  IMAD.MOV.U32 R26, RZ, RZ, R6 ;  /* 0x000000ffff1a7224 */ /* 0x000fe200078e0006 */
[----:B------:R-:W-:Y:S02]  /*99c0*/  MOV R27, R7 ;  /* 0x00000007001b7202 */ /* 0x000fe40000000f00 */
[----:B------:R-:W2:Y:S01]  /*99d0*/  LDL.LU.64 R6, [R1+0x1198] ;  /* 0x0011980001067983 */ /* 0x000ea20000300a00 */
[----:B------:R-:W-:Y:S01]  /*99e0*/  IMAD.MOV.U32 R24, RZ, RZ, R4 ;  /* 0x000000ffff187224 */ /* 0x000fe200078e0004 */
[----:B------:R-:W-:Y:S02]  /*99f0*/  MOV R25, R5 ;  /* 0x0000000500197202 */ /* 0x000fe40000000f00 */
[----:B------:R-:W-:Y:S04]  /*9a00*/  STL.64 [R1+0x1118], R26 ;  /* 0x0011181a01007387 */ /* 0x000fe80000100a00 */
[----:B------:R0:W-:Y:S04]  /*9a10*/  STL.64 [R1+0x1110], R24 ;  /* 0x0011101801007387 */ /* 0x0001e80000100a00 */
[----:B0-----:R-:W3:Y:S04]  /*9a20*/  LDL.LU R24, [R1+0x50] ;  /* 0x0000500001187983 */ /* 0x001ee80000300800 */
[----:B------:R-:W3:Y:S01]  /*9a30*/  LDL.LU R25, [R1+0x54] ;  /* 0x0000540001197983 */ /* 0x000ee20000300800 */
[C---:B--2---:R-:W-:Y:S03]  /*9a40*/  HMMA.16816.F32 R4, R8.reuse, R6, R12 ;  /* 0x000000060804723c */ /* 0x044fe6000000180c */
[----:B------:R-:W2:Y:S04]  /*9a50*/  LDL.LU.64 R14, [R1+0x1190] ;  /* 0x00119000010e7983 */ /* 0x000ea80000300a00 */
[----:B------:R-:W2:Y:S11]  /*9a60*/  LDL.LU.64 R12, [R1+0x1188] ;  /* 0x00118800010c7983 */ /* 0x000eb60000300a00 */
[----:B------:R-:W-:Y:S05]  /*9a70*/  @!UPT UIADD3 URZ, URZ, URZ, URZ ;  /* 0x0000003f3f3ff290 */ /* 0x000fea000fffe03f */
[----:B------:R-:W-:Y:S04]  /*9a80*/  STL.64 [R1+0x120], R4 ;  /* 0x0001200401007387 */ /* 0x000fe80000100a00 */
[----:B------:R0:W-:Y:S04]  /*9a90*/  STL.64 [R1+0x128], R6 ;  /* 0x0001280601007387 */ /* 0x0001e80000100a00 */
[----:B0-----:R-:W2:Y:S01]  /*9aa0*/  LDL.LU.64 R6, [R1+0x1180] ;  /* 0x0011800001067983 */ /* 0x001ea20000300a00 */
[----:B------:R-:W-:Y:S01]  /*9ab0*/  MOV R21, R0 ;  /* 0x0000000000157202 */ /* 0x000fe20000000f00 */
[----:B-----5:R-:W-:Y:S01]  /*9ac0*/  IMAD.MOV.U32 R26, RZ, RZ, R29 ;  /* 0x000000ffff1a7224 */ /* 0x020fe200078e001d */
[----:B------:R-:W-:Y:S01]  /*9ad0*/  MOV R27, R28 ;  /* 0x0000001c001b7202 */ /* 0x000fe20000000f00 */
[----:B--2---:R-:W-:Y:S01]  /*9ae0*/  HMMA.16816.F32 R8, R8, R6, R12 ;  /* 0x000000060808723c */ /* 0x004fe2000000180c */
[----:B------:R-:W2:Y:S04]  /*9af0*/  LDL.LU.64 R12, [R1+0x1178] ;  /* 0x00117800010c7983 */ /* 0x000ea80000300a00 */
[----:B------:R-:W3:Y:S04]  /*9b00*/  LDL.LU.64 R6, [R1+0x1170] ;  /* 0x0011700001067983 */ /* 0x000ee80000300a00 */
[----:B------:R-:W3:Y:S11]  /*9b10*/  LDL.LU.64 R4, [R1+0x1168] ;  /* 0x0011680001047983 */ /* 0x000ef60000300a00 */
[----:B------:R-:W-:Y:S03]  /*9b20*/  @!UPT UIADD3 URZ, URZ, URZ, URZ ;  /* 0x0000003f3f3ff290 */ /* 0x000fe6000fffe03f */
[----:B------:R2:W-:Y:S01]  /*9b30*/  STL [R1+0x110], R8 ;  /* 0x0001100801007387 */ /* 0x0005e20000100800 */
[----:B------:R-:W-:Y:S01]  /*9b40*/  IMAD.MOV.U32 R0, RZ, RZ, R9 ;  /* 0x000000ffff007224 */ /* 0x000fe200078e0009 */
[----:B------:R-:W-:Y:S01]  /*9b50*/  MOV R29, R10 ;  /* 0x0000000a001d7202 */ /* 0x000fe20000000f00 */
[----:B------:R-:W-:Y:S01]  /*9b60*/  IMAD.MOV.U32 R28, RZ, RZ, R11 ;  /* 0x000000ffff1c7224 */ /* 0x000fe200078e000b */
[C---:B---3--:R-:W-:Y:S01]  /*9b70*/  HMMA.16816.F32 R20, R4.reuse, R20, R24 ;  /* 0x000000140414723c */ /* 0x048fe20000001818 */
[----:B------:R-:W3:Y:S07]  /*9b80*/  LDL.LU R24, [R1] ;  /* 0x0000000001187983 */ /* 0x000eee0000300800 */
[----:B--2---:R-:W-:Y:S01]  /*9b90*/  HMMA.16816.F32 R8, R4, R12, R16 ;  /* 0x0000000c0408723c */ /* 0x004fe20000001810 */
[----:B------:R-:W0:Y:S04]  /*9ba0*/  LDSM.16.M88.4 R12, [R2+0x11080] ;  /* 0x01108000020c783b */ /* 0x000e280000000200 */
[----:B------:R-:W1:Y:S10]  /*9bb0*/  LDSM.16.M88.4 R16, [R2+0x13080] ;  /* 0x013080000210783b */ /* 0x000e740000000200 */
[----:B------:R-:W-:Y:S04]  /*9bc0*/  STL.64 [R1+0x40], R20 ;  /* 0x0000401401007387 */ /* 0x000fe80000100a00 */
[----:B------:R-:W-:Y:S04]  /*9bd0*/  STL.64 [R1+0x48], R22 ;  /* 0x0000481601007387 */ /* 0x000fe80000100a00 */
[----:B------:R-:W-:Y:S04]  /*9be0*/  STL.64 [R1+0xf0], R8 ;  /* 0x0000f00801007387 */ /* 0x000fe80000100a00 */
[----:B------:R0:W-:Y:S04]  /*9bf0*/  STL.64 [R1+0xf8], R10 ;  /* 0x0000f80a01007387 */ /* 0x0001e80000100a00 */
[----:B------:R-:W3:Y:S04]  /*9c00*/  LDL.LU R25, [R1+0x4] ;  /* 0x0000040001197983 */ /* 0x000ee80000300800 */
[----:B------:R-:W2:Y:S04]  /*9c10*/  LDL.LU R26, [R1+0x8] ;  /* 0x00000800011a7983 */ /* 0x000ea80000300800 */
[----:B------:R-:W2:Y:S01]  /*9c20*/  LDL.LU R27, [R1+0xc] ;  /* 0x00000c00011b7983 */ /* 0x000ea20000300800 */
[----:B0-----:R-:W-:Y:S01]  /*9c30*/  MOV R11, R12 ;  /* 0x0000000c000b7202 */ /* 0x001fe20000000f00 */
[----:B------:R-:W-:Y:S01]  /*9c40*/  IMAD.MOV.U32 R10, RZ, RZ, R13 ;  /* 0x000000ffff0a7224 */ /* 0x000fe200078e000d */
[----:B-1----:R-:W-:Y:S01]  /*9c50*/  MOV R9, R18 ;  /* 0x0000001200097202 */ /* 0x002fe20000000f00 */
[----:B------:R-:W-:Y:S01]  /*9c60*/  IMAD.MOV.U32 R8, RZ, RZ, R19 ;  /* 0x000000ffff087224 */ /* 0x000fe200078e0013 */
[----:B--2---:R-:W-:Y:S04]  /*9c70*/  STL.64 [R1+0x1128], R26 ;  /* 0x0011281a01007387 */ /* 0x004fe80000100a00 */
[----:B---3--:R-:W-:Y:S04]  /*9c80*/  STL.64 [R1+0x1120], R24 ;  /* 0x0011201801007387 */ /* 0x008fe80000100a00 */
[----:B------:R-:W-:Y:S04]  /*9c90*/  STL.64 [R1+0x1b8], R14 ;  /* 0x0001b80e01007387 */ /* 0x000fe80000100a00 */
[----:B------:R-:W0:Y:S04]  /*9ca0*/  LDSM.16.M88.4 R12, [R2+0x11880] ;  /* 0x01188000020c783b */ /* 0x000e280000000200 */
[----:B------:R-:W1:Y:S04]  /*9cb0*/  LDSM.16.M88.4 R24, [R2+0x12080] ;  /* 0x012080000218783b */ /* 0x000e680000000200 */
[----:B0-----:R-:W-:Y:S04]  /*9cc0*/  STL.64 [R1+0x1a8], R14 ;  /* 0x0001a80e01007387 */ /* 0x001fe80000100a00 */
[----:B------:R0:W-:Y:S04]  /*9cd0*/  STL.64 [R1+0x1130], R16 ;  /* 0x0011301001007387 */ /* 0x0001e80000100a00 */
[----:B0-----:R-:W2:Y:S04]  /*9ce0*/  LDL.LU R16, [R1+0x10] ;  /* 0x0000100001107983 */ /* 0x001ea80000300800 */
[----:B------:R-:W2:Y:S04]  /*9cf0*/  LDL.LU R17, [R1+0x14] ;  /* 0x0000140001117983 */ /* 0x000ea80000300800 */
[----:B------:R-:W3:Y:S04]  /*9d00*/  LDL.LU R18, [R1+0x18] ;  /* 0x0000180001127983 */ /* 0x000ee80000300800 */
[----:B------:R-:W3:Y:S01]  /*9d10*/  LDL.LU R19, [R1+0x1c] ;  /* 0x00001c0001137983 */ /* 0x000ee20000300800 */
[----:B------:R-:W-:Y:S01]  /*9d20*/  MOV R21, R12 ;  /* 0x0000000c00157202 */ /* 0x000fe20000000f00 */
[----:B------:R-:W-:-:S02]  /*9d30*/  IMAD.MOV.U32 R20, RZ, RZ, R13 ;  /* 0x000000ffff147224 */ /* 0x000fc400078e000d */
[----:B------:R-:W-:Y:S04]  /*9d40*/  LDSM.16.M88.4 R12, [R2+0x12880] ;  /* 0x01288000020c783b */ /* 0x000fe80000000200 */
[----:B---3--:R-:W-:Y:S04]  /*9d50*/  STL.64 [R1+0x1140], R18 ;  /* 0x0011401201007387 */ /* 0x008fe80000100a00 */
[----:B--2---:R0:W-:Y:S02]  /*9d60*/  STL.64 [R1+0x1138], R16 ;  /* 0x0011381001007387 */ /* 0x0041e40000100a00 */
[----:B0-----:R-:W-:Y:S01]  /*9d70*/  MOV R16, R21 ;  /* 0x0000001500107202 */ /* 0x001fe20000000f00 */
[----:B------:R-:W-:-:S02]  /*9d80*/  IMAD.MOV.U32 R17, RZ, RZ, R20 ;  /* 0x000000ffff117224 */ /* 0x000fc400078e0014 */
[----:B------:R-:W0:Y:S04]  /*9d90*/  LDSM.16.M88.4 R20, [R2+0x13880] ;  /* 0x013880000214783b */ /* 0x000e280000000200 */
[----:B------:R-:W-:Y:S04]  /*9da0*/  STL.64 [R1+0x1150], R16 ;  /* 0x0011501001007387 */ /* 0x000fe80000100a00 */
[----:B-1----:R-:W-:Y:S04]  /*9db0*/  STL.64 [R1+0x198], R26 ;  /* 0x0001981a01007387 */ /* 0x002fe80000100a00 */
[----:B------:R1:W-:Y:S04]  /*9dc0*/  STL.64 [R1+0x1148], R24 ;  /* 0x0011481801007387 */ /* 0x0003e80000100a00 */
[----:B-1----:R-:W2:Y:S04]  /*9dd0*/  LDL.LU R24, [R1+0x20] ;  /* 0x0000200001187983 */ /* 0x002ea80000300800 */
[----:B------:R-:W2:Y:S04]  /*9de0*/  LDL.LU R25, [R1+0x24] ;  /* 0x0000240001197983 */ /* 0x000ea80000300800 */
[----:B------:R-:W3:Y:S04]  /*9df0*/  LDL.LU R26, [R1+0x28] ;  /* 0x00002800011a7983 */ /* 0x000ee80000300800 */
[----:B------:R-:W3:Y:S01]  /*9e00*/  LDL.LU R27, [R1+0x2c] ;  /* 0x00002c00011b7983 */ /* 0x000ee20000300800 */
[----:B------:R-:W-:Y:S01]  /*9e10*/  MOV R16, R11 ;  /* 0x0000000b00107202 */ /* 0x000fe20000000f00 */
[----:B------:R-:W-:Y:S01]  /*9e20*/  IMAD.MOV.U32 R17, RZ, RZ, R10 ;  /* 0x000000ffff117224 */ /* 0x000fe200078e000a */
[----:B0-----:R-:W-:Y:S01]  /*9e30*/  MOV R11, R22 ;  /* 0x00000016000b7202 */ /* 0x001fe20000000f00 */
[----:B------:R-:W-:Y:S01]  /*9e40*/  IMAD.MOV.U32 R10, RZ, RZ, R23 ;  /* 0x000000ffff0a7224 */ /* 0x000fe200078e0017 */
[----:B---3--:R-:W-:Y:S04]  /*9e50*/  STL.64 [R1+0x1160], R26 ;  /* 0x0011601a01007387 */ /* 0x008fe80000100a00 */
[----:B--2---:R0:W-:Y:S04]  /*9e60*/  STL.64 [R1+0x1158], R24 ;  /* 0x0011581801007387 */ /* 0x0041e80000100a00 */
[----:B0-----:R-:W2:Y:S04]  /*9e70*/  LDL.LU R24, [R1+0xd0] ;  /* 0x0000d00001187983 */ /* 0x001ea80000300800 */
[----:B------:R-:W2:Y:S04]  /*9e80*/  LDL.LU R25, [R1+0xd4] ;  /* 0x0000d40001197983 */ /* 0x000ea80000300800 */
[----:B------:R-:W2:Y:S04]  /*9e90*/  LDL.LU R26, [R1+0xd8] ;  /* 0x0000d800011a7983 */ /* 0x000ea80000300800 */
[----:B------:R-:W2:Y:S04]  /*9ea0*/  LDL.LU R27, [R1+0xdc] ;  /* 0x0000dc00011b7983 */ /* 0x000ea80000300800 */
[----:B------:R-:W-:Y:S04]  /*9eb0*/  STL.64 [R1+0x188], R14 ;  /* 0x0001880e01007387 */ /* 0x000fe80000100a00 */
[----:B------:R-:W-:Y:S04]  /*9ec0*/  STL.64 [R1+0x1088], R10 ;  /* 0x0010880a01007387 */ /* 0x000fe80000100a00 */
[----:B------:R0:W-:Y:S04]  /*9ed0*/  STL.64 [R1+0x1080], R8 ;  /* 0x0010800801007387 */ /* 0x0001e80000100a00 */
[----:B0-----:R-:W3:Y:S04]  /*9ee0*/  LDL.LU R8, [R1+0x1c0] ;  /* 0x0001c00001087983 */ /* 0x001ee80000300800 */
[----:B------:R-:W3:Y:S04]  /*9ef0*/  LDL.LU R9, [R1+0x1c4] ;  /* 0x0001c40001097983 */ /* 0x000ee80000300800 */
[----:B------:R-:W4:Y:S01]  /*9f00*/  LDL.LU R10, [R1+0x1c8] ;  /* 0x0001c800010a7983 */ /* 0x000f220000300800 */
[----:B------:R-:W-:-:S05]  /*9f10*/  MOV R11, R3 ;  /* 0x00000003000b7202 */ /* 0x000fca0000000f00 */
[----:B----4-:R-:W-:Y:S04]  /*9f20*/  STL.64 [R1+0x1098], R10 ;  /* 0x0010980a01007387 */ /* 0x010fe80000100a00 */
[----:B---3--:R-:W-:Y:S04]  /*9f30*/  STL.64 [R1+0x1090], R8 ;  /* 0x0010900801007387 */ /* 0x008fe80000100a00 */
[----:B------:R-:W0:Y:S01]  /*9f40*/  LDSM.16.M88.4 R8, [R2+0x14080] ;  /* 0x014080000208783b */ /* 0x000e220000000200 */
[----:B--2---:R-:W-:Y:S01]  /*9f50*/  HMMA.16816.F32 R16, R4, R16, R24 ;  /* 0x000000100410723c */ /* 0x004fe20000001818 */
[----:B0-----:R-:W-:-:S02]  /*9f60*/  IMAD.MOV.U32 R23, RZ, RZ, R8 ;  /* 0x000000ffff177224 */ /* 0x001fc400078e0008 */
[----:B------:R-:W-:Y:S01]  /*9f70*/  STL.64 [R1+0x158], R10 ;  /* 0x0001580a01007387 */ /* 0x000fe20000100a00 */
[----:B------:R-:W-:-:S03]  /*9f80*/  MOV R22, R9 ;  /* 0x0000000900167202 */ /* 0x000fc60000000f00 */
[----:B------:R-:W0:Y:S02]  /*9f90*/  LDSM.16.M88.4 R8, [R2+0x14880] ;  /* 0x014880000208783b */ /* 0x000e240000000200 */
[----:B0-----:R-:W-:Y:S01]  /*9fa0*/  MOV R2, R11 ;  /* 0x0000000b00027202 */ /* 0x001fe20000000f00 */
[----:B------:R-:W-:-:S04]  /*9fb0*/  IMAD.MOV.U32 R3, RZ, RZ, R10 ;  /* 0x000000ffff037224 */ /* 0x000fc800078e000a */
[----:B------:R-:W-:Y:S04]  /*9fc0*/  STL [R1+0x105c], R2 ;  /* 0x00105c0201007387 */ /* 0x000fe80000100800 */
[----:B------:R-:W-:Y:S04]  /*9fd0*/  STL [R1+0x1058], R3 ;  /* 0x0010580301007387 */ /* 0x000fe80000100800 */
[----:B------:R-:W2:Y:S04]  /*9fe0*/  LDL.LU.64 R26, [R1+0x1160] ;  /* 0x00116000011a7983 */ /* 0x000ea80000300a00 */
[----:B------:R-:W2:Y:S04]  /*9ff0*/  LDL.LU.64 R24, [R1+0x1158] ;  /* 0x0011580001187983 */ /* 0x000ea80000300a00 */
[----:B------:R0:W-:Y:S04]  /*a000*/  STL.64 [R1+0x100], R16 ;  /* 0x0001001001007387 */ /* 0x0001e80000100a00 */
[----:B------:R2:W-:Y:S04]  /*a010*/  STL.64 [R1+0x108], R18 ;  /* 0x0001081201007387 */ /* 0x0005e80000100a00 */
[----:B0-----:R-:W2:Y:S02]  /*a020*/  LDL.LU.64 R16, [R1+0x1150] ;  /* 0x0011500001107983 */ /* 0x001ea40000300a00 */
[C---:B--2---:R-:W-:Y:S02]  /*a030*/  HMMA.16816.F32 R16, R4.reuse, R16, R24 ;  /* 0x000000100410723c */ /* 0x044fe40000001818 */
[----:B------:R-:W2:Y:S11]  /*a040*/  LDL.LU.64 R24, [R1+0x1148] ;  /* 0x0011480001187983 */ /* 0x000eb60000300a00 */
[----:B------:R-:W-:Y:S10]  /*a050*/  @!UPT UIADD3 URZ, URZ, URZ, URZ ;  /* 0x0000003f3f3ff290 */ /* 0x000ff4000fffe03f */
[----:B------:R-:W-:Y:S04]  /*a060*/  STL.64 [R1+0xe0], R16 ;  /* 0x0000e01001007387 */ /* 0x000fe80000100a00 */
[----:B------:R0:W-:Y:S04]  /*a070*/  STL.64 [R1+0xe8], R18 ;  /* 0x0000e81201007387 */ /* 0x0001e80000100a00 */
[----:B0-----:R-:W2:Y:S04]  /*a080*/  LDL.LU.64 R18, [R1+0x1140] ;  /* 0x0011400001127983 */ /* 0x001ea80000300a00 */
[----:B------:R-:W2:Y:S02]  /*a090*/  LDL.LU.64 R16, [R1+0x1138] ;  /* 0x0011380001107983 */ /* 0x000ea40000300a00 */
[C---:B--2---:R-:W-:Y:S02]  /*a0a0*/  HMMA.16816.F32 R24, R4.reuse, R24, R16 ;  /* 0x000000180418723c */ /* 0x044fe40000001810 */
[----:B------:R-:W2:Y:S11]  /*a0b0*/  LDL.LU.64 R16, [R1+0x1130] ;  /* 0x0011300001107983 */ /* 0x000eb60000300a00 */
[----:B------:R-:W-:Y:S10]  /*a0c0*/  @!UPT UIADD3 URZ, URZ, URZ, URZ ;  /* 0x0000003f3f3ff290 */ /* 0x000ff4000fffe03f */
[----:B------:R-:W-:Y:S04]  /*a0d0*/  STL.64 [R1+0xd0], R24 ;  /* 0x0000d01801007387 */ /* 0x000fe80000100a00 */
[----:B------:R0:W-:Y:S04]  /*a0e0*/  STL.64 [R1+0xd8], R26 ;  /* 0x0000d81a01007387 */ /* 0x0001e80000100a00 */
[----:B0-----:R-:W3:Y:S04]  /*a0f0*/  LDL.LU.64 R26, [R1+0x1128] ;  /* 0x00112800011a7983 */ /* 0x001ee80000300a00 */
[----:B------:R-:W3:Y:S02]  /*a100*/  LDL.LU.64 R24, [R1+0x1120] ;  /* 0x0011200001187983 */ /* 0x000ee40000300a00 */
[C---:B---3--:R-:W-:Y:S02]  /*a110*/  HMMA.16816.F32 R12, R4.reuse, R12, R24 ;  /* 0x0000000c040c723c */ /* 0x048fe40000001818 */
[----:B------:R-:W3:Y:S04]  /*a120*/  LDL.LU.64 R26, [R1+0x1118] ;  /* 0x00111800011a7983 */ /* 0x000ee80000300a00 */
[----:B------:R-:W4:Y:S11]  /*a130*/  LDL.LU.64 R24, [R1+0x1110] ;  /* 0x0011100001187983 */ /* 0x000f360000300a00 */
[----:B------:R-:W-:Y:S06]  /*a140*/  @!UPT UIADD3 URZ, URZ, URZ, URZ ;  /* 0x0000003f3f3ff290 */ /* 0x000fec000fffe03f */
[----:B------:R-:W-:Y:S04]  /*a150*/  STL.64 [R1+0xc0], R12 ;  /* 0x0000c00c01007387 */ /* 0x000fe80000100a00 */
[----:B------:R0:W-:Y:S04]  /*a160*/  STL.64 [R1+0xc8], R14 ;  /* 0x0000c80e01007387 */ /* 0x0001e80000100a00 */
[----:B0-----:R-:W2:Y:S04]  /*a170*/  LDL.LU.64 R14, [R1+0x1108] ;  /* 0x00110800010e7983 */ /* 0x001ea80000300a00 */
[----:B------:R-:W2:Y:S04]  /*a180*/  LDL.LU.64 R12, [R1+0x1100] ;  /* 0x00110000010c7983 */ /* 0x000ea80000300a00 */
[----:B------:R-:W5:Y:S01]  /*a190*/  LDL.LU.64 R18, [R1+0x10f8] ;  /* 0x0010f80001127983 */ /* 0x000f620000300a00 */
[C---:B--2---:R-:W-:Y:S03]  /*a1a0*/  HMMA.16816.F32 R12, R4.reuse, R16, R12 ;  /* 0x00000010040c723c */ /* 0x044fe6000000180c */
[----:B------:R-:W5:Y:S11]  /*a1b0*/  LDL.LU.64 R16, [R1+0x10f0] ;  /* 0x0010f00001107983 */ /* 0x000f760000300a00 */
[----:B------:R-:W-:Y:S09]  /*a1c0*/  @!UPT UIADD3 URZ, URZ, URZ, URZ ;  /* 0x0000003f3f3ff290 */ /* 0x000ff2000fffe03f */
[----:B------:R0:W-:Y:S04]  /*a1d0*/  STL.64 [R1+0xb0], R12 ;  /* 0x0000b00c01007387 */ /* 0x0001e80000100a00 */
[----:B------:R1:W-:Y:S01]  /*a1e0*/  STL.64 [R1+0xb8], R14 ;  /* 0x0000b80e01007387 */ /* 0x0003e20000100a00 */
[----:B0-----:R-:W-:Y:S01]  /*a1f0*/  IMAD.MOV.U32 R12, RZ, RZ, R23 ;  /* 0x000000ffff0c7224 */ /* 0x001fe200078e0017 */
[----:B------:R-:W-:Y:S02]  /*a200*/  MOV R13, R22 ;  /* 0x00000016000d7202 */ /* 0x000fe40000000f00 */
[----:B------:R-:W1:Y:S01]  /*a210*/  LDL.LU.64 R22, [R1+0x10e8] ;  /* 0x0010e80001167983 */ /* 0x000e620000300a00 */
[C---:B-----5:R-:W-:Y:S03]  /*a220*/  HMMA.16816.F32 R16, R4.reuse, R20, R16 ;  /* 0x000000140410723c */ /* 0x060fe60000001810 */
[----:B------:R-:W1:Y:S11]  /*a230*/  LDL.LU.64 R20, [R1+0x10e0] ;  /* 0x0010e00001147983 */ /* 0x000e760000300a00 */
[----:B------:R-:W-:Y:S09]  /*a240*/  @!UPT UIADD3 URZ, URZ, URZ, URZ ;  /* 0x0000003f3f3ff290 */ /* 0x000ff2000fffe03f */
[----:B------:R-:W-:Y:S04]  /*a250*/  STL.64 [R1+0xa0], R16 ;  /* 0x0000a01001007387 */ /* 0x000fe80000100a00 */
[----:B------:R0:W-:Y:S01]  /*a260*/  STL.64 [R1+0xa8], R18 ;  /* 0x0000a81201007387 */ /* 0x0001e20000100a00 */
[----:B-1----:R-:W-:Y:S11]  /*a270*/  HMMA.16816.F32 R12, R4, R12, R20 ;  /* 0x0000000c040c723c */ /* 0x002ff60000001814 */
[----:B------:R-:W-:Y:S11]  /*a280*/  @!UPT UIADD3 URZ, URZ, URZ, URZ ;  /* 0x0000003f3f3ff290 */ /* 0x000ff6000fffe03f */
[----:B------:R-:W-:Y:S02]  /*a290*/  @!UPT UIADD3 URZ, URZ, URZ, URZ ;  /* 0x0000003f3f3ff290 */ /* 0x000fe4000fffe03f */
[----:B0-----:R-:W-:Y:S01]  /*a2a0*/  IMAD.MOV.U32 R19, RZ, RZ, R12 ;  /* 0x000000ffff137224 */ /* 0x001fe200078e000c */
[----:B------:R-:W-:Y:S01]  /*a2b0*/  MOV R18, R13 ;  /* 0x0000000d00127202 */ /* 0x000fe20000000f00 */
[----:B------:R-:W-:Y:S01]  /*a2c0*/  IMAD.MOV.U32 R17, RZ, RZ, R14 ;  /* 0x000000ffff117224 */ /* 0x000fe200078e000e */
[----:B------:R-:W-:-:S03]  /*a2d0*/  MOV R16, R15 ;  /* 0x0000000f00107202 */ /* 0x000fc60000000f00 */
[----:B------:R-:W-:Y:S04]  /*a2e0*/  STL.64 [R1+0x10a8], R18 ;  /* 0x0010a81201007387 */ /* 0x000fe80000100a00 */
[----:B------:R0:W-:Y:S04]  /*a2f0*/  STL.64 [R1+0x10a0], R16 ;  /* 0x0010a01001007387 */ /* 0x0001e80000100a00 */
[----:B0-----:R-:W2:Y:S04]  /*a300*/  LDL.LU R16, [R1+0x1d0] ;  /* 0x0001d00001107983 */ /* 0x001ea80000300800 */
[----:B------:R-:W2:Y:S04]  /*a310*/  LDL.LU R17, [R1+0x1d4] ;  /* 0x0001d40001117983 */ /* 0x000ea80000300800 */
[----:B------:R-:W5:Y:S04]  /*a320*/  LDL.LU R18, [R1+0x1d8] ;  /* 0x0001d80001127983 */ /* 0x000f680000300800 */
[----:B------:R-:W5:Y:S01]  /*a330*/  LDL.LU R19, [R1+0x1dc] ;  /* 0x0001dc0001137983 */ /* 0x000f620000300800 */
[----:B----4-:R-:W-:Y:S01]  /*a340*/  IMAD.MOV.U32 R20, RZ, RZ, R24 ;  /* 0x000000ffff147224 */ /* 0x010fe200078e0018 */
[----:B------:R-:W-:Y:S01]  /*a350*/  MOV R21, R25 ;  /* 0x0000001900157202 */ /* 0x000fe20000000f00 */
[----:B---3--:R-:W-:Y:S01]  /*a360*/  IMAD.MOV.U32 R22, RZ, RZ, R26 ;  /* 0x000000ffff167224 */ /* 0x008fe200078e001a */
[----:B------:R-:W-:Y:S01]  /*a370*/  MOV R23, R27 ;  /* 0x0000001b00177202 */ /* 0x000fe20000000f00 */
[----:B------:R-:W0:Y:S02]  /*a380*/  S2R R10, SR_TID.X ;  /* 0x00000000000a7919 */ /* 0x000e240000002100 */
[----:B0-----:R-:W-:-:S02]  /*a390*/  LOP3.LUT R11, R10, 0x7, RZ, 0xc0, !PT ;  /* 0x000000070a0b7812 */ /* 0x001fc400078ec0ff */
[----:B-----5:R-:W-:Y:S04]  /*a3a0*/  STL.64 [R1+0x10b8], R18 ;  /* 0x0010b81201007387 */ /* 0x020fe80000100a00 */
[----:B--2---:R-:W-:Y:S04]  /*a3b0*/  STL.64 [R1+0x10b0], R16 ;  /* 0x0010b01001007387 */ /* 0x004fe80000100a00 */
[----:B------:R-:W2:Y:S04]  /*a3c0*/  LDL.LU R24, [R1+0x10dc] ;  /* 0x0010dc0001187983 */ /* 0x000ea80000300800 */
[----:B------:R-:W2:Y:S04]  /*a3d0*/  LDL.LU R25, [R1+0x10d8] ;  /* 0x0010d80001197983 */ /* 0x000ea80000300800 */
[----:B------:R-:W2:Y:S04]  /*a3e0*/  LDL.LU R26, [R1+0x10d4] ;  /* 0x0010d400011a7983 */ /* 0x000ea80000300800 */
[----:B------:R-:W2:Y:S04]  /*a3f0*/  LDL.LU R27, [R1+0x10d0] ;  /* 0x0010d000011b7983 */ /* 0x000ea80000300800 */
[----:B------:R-:W-:Y:S04]  /*a400*/  STL.64 [R1+0x10c8], R22 ;  /* 0x0010c81601007387 */ /* 0x000fe80000100a00 */
[----:B------:R0:W-:Y:S04]  /*a410*/  STL.64 [R1+0x10c0], R20 ;  /* 0x0010c01401007387 */ /* 0x0001e80000100a00 */
[----:B0-----:R-:W3:Y:S04]  /*a420*/  LDL.LU R20, [R1+0x1e0] ;  /* 0x0001e00001147983 */ /* 0x001ee80000300800 */
[----:B------:R-:W3:Y:S04]  /*a430*/  LDL.LU R21, [R1+0x1e4] ;  /* 0x0001e40001157983 */ /* 0x000ee80000300800 */
[----:B------:R-:W3:Y:S04]  /*a440*/  LDL.LU R22, [R1+0x1e8] ;  /* 0x0001e80001167983 */ /* 0x000ee80000300800 */
[----:B------:R-:W3:Y:S01]  /*a450*/  LDL.LU R23, [R1+0x1ec] ;  /* 0x0001ec0001177983 */ /* 0x000ee20000300800 */
[----:B------:R-:W-:-:S02]  /*a460*/  IMAD.SHL.U32 R10, R10, 0x2, RZ ;  /* 0x000000020a0a7824 */ /* 0x000fc400078e00ff */
[----:B------:R-:W-:-:S05]  /*a470*/  IMAD R2, R11, 0x110, RZ ;  /* 0x000001100b027824 */ /* 0x000fca00078e02ff */
[----:B------:R-:W-:-:S04]  /*a480*/  LOP3.LUT R2, R2, 0x30, R10, 0x78, !PT ;  /* 0x0000003002027812 */ /* 0x000fc800078e780a */
[----:B------:R-:W-:-:S05]  /*a490*/  LOP3.LUT R2, R2, 0x40, RZ, 0x3c, !PT ;  /* 0x0000004002027812 */ /* 0x000fca00078e3cff */
[----:B------:R-:W0:Y:S01]  /*a4a0*/  LDSM.16.M88.4 R16, [R2+0x15080] ;  /* 0x015080000210783b */ /* 0x000e220000000200 */
[C---:B--2---:R-:W-:Y:S03]  /*a4b0*/  HMMA.16816.F32 R12, R4.reuse, R8, R24 ;  /* 0x00000008040c723c */ /* 0x044fe60000001818 */
[----:B------:R-:W1:Y:S04]  /*a4c0*/  LDSM.16.M88.4 R8, [R2+0x15880] ;  /* 0x015880000208783b */ /* 0x000e680000000200 */
[----:B------:R-:W2:Y:S11]  /*a4d0*/  LDSM.16.M88.4 R24, [R2+0x16080] ;  /* 0x016080000218783b */ /* 0x000eb60000000200 */
[----:B------:R-:W-:Y:S05]  /*a4e0*/  @!UPT UIADD3 URZ, URZ, URZ, URZ ;  /* 0x0000003f3f3ff290 */ /* 0x000fea000fffe03f */
[----:B------:R-:W-:Y:S04]  /*a4f0*/  STL.64 [R1+0x30], R12 ;  /* 0x0000300c01007387 */ /* 0x000fe80000100a00 */
[----:B------:R-:W-:Y:S04]  /*a500*/  STL.64 [R1+0x38], R14 ;  /* 0x0000380e01007387 */ /* 0x000fe80000100a00 */
[----:B0-----:R3:W-:Y:S04]  /*a510*/  STL.64 [R1+0x88], R18 ;  /* 0x0000881201007387 */ /* 0x0017e80000100a00 */
[----:B------:R-:W0:Y:S01]  /*a520*/  LDSM.16.M88.4 R12, [R2+0x16880] ;  /* 0x01688000020c783b */ /* 0x000e220000000200 */
[C---:B---3--:R-:W-:Y:S03]  /*a530*/  HMMA.16816.F32 R16, R4.reuse, R16, R20 ;  /* 0x000000100410723c */ /* 0x048fe60000001814 */
[----:B-1----:R-:W-:Y:S04]  /*a540*/  STL.64 [R1+0x78], R10 ;  /* 0x0000780a01007387 */ /* 0x002fe80000100a00 */
[----:B--2---:R-:W-:Y:S04]  /*a550*/  STL.64 [R1+0x68], R26 ;  /* 0x0000681a01007387 */ /* 0x004fe80000100a00 */
[----:B------:R-:W2:Y:S04]  /*a560*/  LDL.LU.64 R22, [R1+0x10c8] ;  /* 0x0010c80001167983 */ /* 0x000ea80000300a00 */
[----:B------:R-:W2:Y:S08]  /*a570*/  LDL.LU.64 R20, [R1+0x10c0] ;  /* 0x0010c00001147983 */ /* 0x000eb00000300a00 */
[----:B------:R-:W-:Y:S04]  /*a580*/  STL.64 [R1+0x20], R16 ;  /* 0x0000201001007387 */ /* 0x000fe80000100a00 */
[----:B------:R1:W-:Y:S04]  /*a590*/  STL.64 [R1+0x28], R18 ;  /* 0x0000281201007387 */ /* 0x0003e80000100a00 */
[----:B-1----:R-:W3:Y:S04]  /*a5a0*/  LDL.LU.64 R18, [R1+0x10b8] ;  /* 0x0010b80001127983 */ /* 0x002ee80000300a00 */
[----:B------:R-:W3:Y:S02]  /*a5b0*/  LDL.LU.64 R16, [R1+0x10b0] ;  /* 0x0010b00001107983 */ /* 0x000ee40000300a00 */
[C---:B---3--:R-:W-:Y:S02]  /*a5c0*/  HMMA.16816.F32 R8, R4.reuse, R8, R16 ;  /* 0x000000080408723c */ /* 0x048fe40000001810 */
[----:B------:R-:W3:Y:S04]  /*a5d0*/  LDL.LU.64 R18, [R1+0x10a8] ;  /* 0x0010a80001127983 */ /* 0x000ee80000300a00 */
[----:B------:R-:W4:Y:S11]  /*a5e0*/  LDL.LU.64 R16, [R1+0x10a0] ;  /* 0x0010a00001107983 */ /* 0x000f360000300a00 */
[----:B------:R-:W-:Y:S06]  /*a5f0*/  @!UPT UIADD3 URZ, URZ, URZ, URZ ;  /* 0x0000003f3f3ff290 */ /* 0x000fec000fffe03f */
[----:B------:R-:W-:Y:S04]  /*a600*/  STL.64 [R1+0x10], R8 ;  /* 0x0000100801007387 */ /* 0x000fe80000100a00 */
[----:B------:R1:W-:Y:S04]  /*a610*/  STL.64 [R1+0x18], R10 ;  /* 0x0000180a01007387 */ /* 0x0003e80000100a00 */
[----:B-1----:R-:W5:Y:S04]  /*a620*/  LDL.LU.64 R10, [R1+0x1098] ;  /* 0x00109800010a7983 */ /* 0x002f680000300a00 */
[----:B------:R-:W5:Y:S01]  /*a630*/  LDL.LU.64 R8, [R1+0x1090] ;  /* 0x0010900001087983 */ /* 0x000f620000300a00 */
[----:B0-----:R-:W-:Y:S01]  /*a640*/  MOV R2, R14 ;  /* 0x0000000e00027202 */ /* 0x001fe20000000f00 */
[----:B------:R-:W-:Y:S01]  /*a650*/  IMAD.MOV.U32 R3, RZ, RZ, R15 ;  /* 0x000000ffff037224 */ /* 0x000fe200078e000f */
[C---:B-----5:R-:W-:Y:S01]  /*a660*/  HMMA.16816.F32 R24, R4.reuse, R24, R8 ;  /* 0x000000180418723c */ /* 0x060fe20000001808 */
[----:B------:R-:W5:Y:S04]  /*a670*/  LDL.LU.64 R10, [R1+0x1088] ;  /* 0x00108800010a7983 */ /* 0x000f680000300a00 */
[----:B------:R-:W3:Y:S04]  /*a680*/  LDL.LU.64 R8, [R1+0x1080] ;  /* 0x0010800001087983 */ /* 0x000ee80000300a00 */
[----:B------:R-:W3:Y:S11]  /*a690*/  LDL.LU R14, [R1+0x248] ;  /* 0x00024800010e7983 */ /* 0x000ef60000300800 */
[----:B------:R-:W-:Y:S03]  /*a6a0*/  @!UPT UIADD3 URZ, URZ, URZ, URZ ;  /* 0x0000003f3f3ff290 */ /* 0x000fe6000fffe03f */
[----:B------:R0:W-:Y:S04]  /*a6b0*/  STL.64 [R1], R24 ;  /* 0x0000001801007387 */ /* 0x0001e80000100a00 */
[----:B------:R1:W-:Y:S04]  /*a6c0*/  STL.64 [R1+0x8], R26 ;  /* 0x0000081a01007387 */ /* 0x0003e80000100a00 */
[----:B------:R-:W3:Y:S01]  /*a6d0*/  LDL.LU R15, [R1+0x24c] ;  /* 0x00024c00010f7983 */ /* 0x000ee20000300800 */
[----:B--2---:R-:W-:Y:S01]  /*a6e0*/  HMMA.16816.F32 R20, R4, R12, R20 ;  /* 0x0000000c0414723c */ /* 0x004fe20000001814 */
[----:B0-----:R-:W-:Y:S01]  /*a6f0*/  MOV R25, R0 ;  /* 0x0000000000197202 */ /* 0x001fe20000000f00 */
[----:B-1----:R-:W-:-:S02]  /*a700*/  IMAD.MOV.U32 R26, RZ, RZ, R29 ;  /* 0x000000ffff1a7224 */ /* 0x002fc400078e001d */
[----:B------:R-:W0:Y:S01]  /*a710*/  S2R R29, SR_TID.X ;  /* 0x00000000001d7919 */ /* 0x000e220000002100 */
[----:B------:R-:W-:Y:S02]  /*a720*/  MOV R27, R28 ;  /* 0x0000001c001b7202 */ /* 0x000fe40000000f00 */
[C---:B0-----:R-:W-:Y:S02]  /*a730*/  LOP3.LUT R28, R29.reuse, 0x7, RZ, 0xc0, !PT ;  /* 0x000000071d1c7812 */ /* 0x041fe400078ec0ff */
[----:B------:R-:W-:Y:S01]  /*a740*/  SHF.L.U32 R29, R29, 0x1, RZ ;  /* 0x000000011d1d7819 */ /* 0x000fe200000006ff */
[----:B---3--:R0:W-:Y:S04]  /*a750*/  STL.64 [R1+0x1070], R14 ;  /* 0x0010700e01007387 */ /* 0x0081e80000100a00 */
[----:B------:R-:W2:Y:S04]  /*a760*/  LDL.LU R12, [R1+0x120] ;  /* 0x00012000010c7983 */ /* 0x000ea80000300800 */
[----:B------:R-:W2:Y:S04]  /*a770*/  LDL.LU R13, [R1+0x124] ;  /* 0x00012400010d7983 */ /* 0x000ea80000300800 */
[----:B0-----:R-:W2:Y:S04]  /*a780*/  LDL.LU R14, [R1+0x128] ;  /* 0x00012800010e7983 */ /* 0x001ea80000300800 */
[----:B------:R-:W2:Y:S04]  /*a790*/  LDL.LU R15, [R1+0x12c] ;  /* 0x00012c00010f7983 */ /* 0x000ea80000300800 */
[----:B------:R-:W3:Y:S04]  /*a7a0*/  LDL.LU R24, [R1+0x110] ;  /* 0x0001100001187983 */ /* 0x000ee80000300800 */
[----:B------:R-:W3:Y:S04]  /*a7b0*/  LDL.LU R0, [R1+0x1078] ;  /* 0x0010780001007983 */ /* 0x000ee80000300800 */
[----:B------:R0:W-:Y:S04]  /*a7c0*/  STL.64 [R1+0xf60], R20 ;  /* 0x000f601401007387 */ /* 0x0001e80000100a00 */
[----:B------:R4:W-:Y:S04]  /*a7d0*/  STL [R1+0xf58], R23 ;  /* 0x000f581701007387 */ /* 0x0009e80000100800 */
[----:B------:R1:W-:Y:S01]  /*a7e0*/  STL [R1+0xfd8], R22 ;  /* 0x000fd81601007387 */ /* 0x0003e20000100800 */
[----:B0-----:R-:W-:Y:S01]  /*a7f0*/  IMAD.MOV.U32 R20, RZ, RZ, R19 ;  /* 0x000000ffff147224 */ /* 0x001fe200078e0013 */
[----:B------:R-:W-:-:S02]  /*a800*/  MOV R21, R18 ;  /* 0x0000001200157202 */ /* 0x000fc40000000f00 */
[----:B----4-:R-:W-:Y:S01]  /*a810*/  MOV R23, R16 ;  /* 0x0000001000177202 */ /* 0x010fe20000000f00 */
[----:B-1----:R-:W-:-:S05]  /*a820*/  IMAD.MOV.U32 R22, RZ, RZ, R17 ;  /* 0x000000ffff167224 */ /* 0x002fca00078e0011 */
[----:B------:R-:W-:Y:S04]  /*a830*/  STL.64 [R1+0xfe8], R22 ;  /* 0x000fe81601007387 */ /* 0x000fe80000100a00 */
[----:B------:R0:W-:Y:S02]  /*a840*/  STL.64 [R1+0xfe0], R20 ;  /* 0x000fe01401007387 */ /* 0x0001e40000100a00 */
[----:B0-----:R-:W-:-:S05]  /*a850*/  IMAD R21, R28, 0x110, RZ ;  /* 0x000001101c157824 */ /* 0x001fca00078e02ff */
[----:B------:R-:W-:-:S04]  /*a860*/  LOP3.LUT R21, R21, 0x30, R29, 0x78, !PT ;  /* 0x0000003015157812 */ /* 0x000fc800078e781d */
[----:B------:R-:W-:-:S05]  /*a870*/  LOP3.LUT R21, R21, 0x40, RZ, 0x3c, !PT ;  /* 0x0000004015157812 */ /* 0x000fca00078e3cff */
[----:B------:R-:W0:Y:S01]  /*a880*/  LDSM.16.M88.4 R16, [R21+0x17080] ;  /* 0x017080001510783b */ /* 0x000e220000000200 */
[----:B-----5:R-:W-:Y:S02]  /*a890*/  IMAD.MOV.U32 R22, RZ, RZ, R11 ;  /* 0x000000ffff167224 */ /* 0x020fe400078e000b */
[----:B------:R-:W-:-:S05]  /*a8a0*/  IMAD.MOV.U32 R23, RZ, RZ, R10 ;  /* 0x000000ffff177224 */ /* 0x000fca00078e000a */
[----:B------:R1:W-:Y:S02]  /*a8b0*/  STL.64 [R1+0xff8], R22 ;  /* 0x000ff81601007387 */ /* 0x0003e40000100a00 */
[----:B-1----:R-:W-:Y:S01]  /*a8c0*/  MOV R22, R9 ;  /* 0x0000000900167202 */ /* 0x002fe20000000f00 */
[----:B------:R-:W-:-:S05]  /*a8d0*/  IMAD.MOV.U32 R23, RZ, RZ, R8 ;  /* 0x000000ffff177224 */ /* 0x000fca00078e0008 */
[----:B------:R-:W-:Y:S01]  /*a8e0*/  STL.64 [R1+0x1010], R22 ;  /* 0x0010101601007387 */ /* 0x000fe20000100a00 */
[----:B0-----:R-:W-:Y:S01]  /*a8f0*/  MOV R29, R18 ;  /* 0x00000012001d7202 */ /* 0x001fe20000000f00 */
[----:B------:R-:W-:Y:S02]  /*a900*/  IMAD.MOV.U32 R28, RZ, RZ, R19 ;  /* 0x000000ffff1c7224 */ /* 0x000fe400078e0013 */
[----:B--2---:R-:W-:Y:S01]  /*a910*/  HMMA.16816.F32 R16, R4, R16, R12 ;  /* 0x000000100410723c */ /* 0x004fe2000000180c */
[----:B---3--:R0:W1:Y:S04]  /*a920*/  LDSM.16.MT88.4 R8, [R0+0xe000] ;  /* 0x00e000000008783b */ /* 0x0080680000004200 */
[----:B0-----:R-:W2:Y:S04]  /*a930*/  LDL R0, [R1+0x268] ;  /* 0x0002680001007983 */ /* 0x001ea80000100800 */
[----:B------:R-:W1:Y:S04]  /*a940*/  LDL.LU.64 R14, [R1+0x1070] ;  /* 0x00107000010e7983 */ /* 0x000e680000300a00 */
[----:B------:R-:W3:Y:S04]  /*a950*/  LDL.LU R22, [R1+0x188] ;  /* 0x0001880001167983 */ /* 0x000ee80000300800 */
[----:B------:R-:W3:Y:S04]  /*a960*/  LDL.LU R23, [R1+0x18c] ;  /* 0x00018c0001177983 */ /* 0x000ee80000300800 */
[----:B---3--:R-:W-:Y:S04]  /*a970*/  STL.64 [R1+0x1028], R22 ;  /* 0x0010281601007387 */ /* 0x008fe80000100a00 */
[----:B------:R-:W-:Y:S04]  /*a980*/  STL.64 [R1+0xf50], R18 ;  /* 0x000f501201007387 */ /* 0x000fe80000100a00 */
[----:B------:R0:W-:Y:S04]  /*a990*/  STL.64 [R1+0xf48], R16 ;  /* 0x000f481001007387 */ /* 0x0001e80000100a00 */
[----:B0-----:R-:W1:Y:S04]  /*a9a0*/  LDL.LU R16, [R1+0x40] ;  /* 0x0000400001107983 */ /* 0x001e680000300800 */
[----:B------:R-:W1:Y:S04]  /*a9b0*/  LDL.LU R17, [R1+0x44] ;  /* 0x0000440001117983 */ /* 0x000e680000300800 */
[----:B------:R-:W1:Y:S04]  /*a9c0*/  LDL.LU R18, [R1+0x48] ;  /* 0x0000480001127983 */ /* 0x000e680000300800 */
[----:B------:R-:W1:Y:S02]  /*a9d0*/  LDL.LU R19, [R1+0x4c] ;  /* 0x00004c0001137983 */ /* 0x000e640000300800 */
[----:B-1----:R-:W-:Y:S11]  /*a9e0*/  HMMA.16816.F32 R12, R8, R14, R16 ;  /* 0x0000000e080c723c */ /* 0x002ff60000001810 */
[----:B------:R-:W-:Y:S11]  /*a9f0*/  @!UPT UIADD3 URZ, URZ, URZ, URZ ;  /* 0x0000003f3f3ff290 */ /* 0x000ff6000fffe03f */
[----:B------:R-:W-:Y:S01]  /*aa00*/  @!UPT UIADD3 URZ, URZ, URZ, URZ ;  /* 0x0000003f3f3ff290 */ /* 0x000fe2000fffe03f */
[----:B------:R-:W-:Y:S04]  /*aa10*/  STL.64 [R1+0xf30], R14 ;  /* 0x000f300e01007387 */ /* 0x000fe80000100a00 */
[----:B------:R-:W-:Y:S04]  /*aa20*/  STL.64 [R1+0xf28], R12 ;  /* 0x000f280c01007387 */ /* 0x000fe80000100a00 */
[----:B------:R-:W3:Y:S04]  /*aa30*/  LDL.LU R22, [R1+0x198] ;  /* 0x0001980001167983 */ /* 0x000ee80000300800 */
[----:B------:R-:W3:Y:S04]  /*aa40*/  LDL.LU R23, [R1+0x19c] ;  /* 0x00019c0001177983 */ /* 0x000ee80000300800 */
[----:B------:R-:W0:Y:S02]  /*aa50*/  LDSM.16.M88.4 R12, [R21+0x17880] ;  /* 0x01788000150c783b */ /* 0x000e240000000200 */
[----:B0-----:R-:W-:Y:S02]  /*aa60*/  HMMA.16816.F32 R4, R4, R12, R24 ;  /* 0x0000000c0404723c */ /* 0x001fe40000001818 */
[----:B---3--:R-:W-:Y:S04]  /*aa70*/  STL.64 [R1+0x1040], R22 ;  /* 0x0010401601007387 */ /* 0x008fe80000100a00 */
[----:B------:R0:W-:Y:S04]  /*aa80*/  STL.64 [R1+0xff0], R14 ;  /* 0x000ff00e01007387 */ /* 0x0001e80000100a00 */
[----:B------:R-:W3:Y:S04]  /*aa90*/  LDL.LU R12, [R1+0xa0] ;  /* 0x0000a000010c7983 */ /* 0x000ee80000300800 */
[----:B------:R-:W3:Y:S04]  /*aaa0*/  LDL.LU R13, [R1+0xa4] ;  /* 0x0000a400010d7983 */ /* 0x000ee80000300800 */
[----:B0-----:R-:W4:Y:S04]  /*aab0*/  LDL.LU R14, [R1+0xa8] ;  /* 0x0000a800010e7983 */ /* 0x001f280000300800 */
[----:B------:R-:W4:Y:S04]  /*aac0*/  LDL.LU R15, [R1+0xac] ;  /* 0x0000ac00010f7983 */ /* 0x000f280000300800 */
[----:B------:R-:W5:Y:S04]  /*aad0*/  LDL.LU R22, [R1+0x1a8] ;  /* 0x0001a80001167983 */ /* 0x000f680000300800 */
[----:B------:R-:W5:Y:S04]  /*aae0*/  LDL.LU R23, [R1+0x1ac] ;  /* 0x0001ac0001177983 */ /* 0x000f680000300800 */
[----:B-----5:R-:W-:Y:S04]  /*aaf0*/  STL.64 [R1+0x1060], R22 ;  /* 0x0010601601007387 */ /* 0x020fe80000100a00 */
[----:B------:R-:W5:Y:S04]  /*ab00*/  LDL.LU R18, [R1+0x1b8] ;  /* 0x0001b80001127983 */ /* 0x000f680000300800 */
[----:B------:R-:W5:Y:S04]  /*ab10*/  LDL.LU R19, [R1+0x1bc] ;  /* 0x0001bc0001137983 */ /* 0x000f680000300800 */
[----:B-----5:R0:W-:Y:S04]  /*ab20*/  STL.64 [R1+0x1068], R18 ;  /* 0x0010681201007387 */ /* 0x0201e80000100a00 */
[----:B------:R-:W5:Y:S04]  /*ab30*/  LDL.LU R26, [R1+0x258] ;  /* 0x00025800011a7983 */ /* 0x000f680000300800 */
[----:B------:R-:W5:Y:S04]  /*ab40*/  LDL.LU R27, [R1+0x25c] ;  /* 0x00025c00011b7983 */ /* 0x000f680000300800 */
[----:B------:R-:W5:Y:S04]  /*ab50*/  LDL.LU R16, [R1+0xf0] ;  /* 0x0000f00001107983 */ /* 0x000f680000300800 */
[----:B------:R-:W5:Y:S04]  /*ab60*/  LDL.LU R17, [R1+0xf4] ;  /* 0x0000f40001117983 */ /* 0x000f680000300800 */
[----:B0-----:R-:W5:Y:S04]  /*ab70*/  LDL.LU R18, [R1+0xf8] ;  /* 0x0000f80001127983 */ /* 0x001f680000300800 */
[----:B------:R-:W5:Y:S04]  /*ab80*/  LDL.LU R19, [R1+0xfc] ;  /* 0x0000fc0001137983 */ /* 0x000f680000300800 */
[----:B------:R-:W2:Y:S04]  /*ab90*/  LDL.LU R20, [R1+0x100] ;  /* 0x0001000001147983 */ /* 0x000ea80000300800 */
[----:B------:R-:W2:Y:S04]  /*aba0*/  LDL.LU R21, [R1+0x104] ;  /* 0x0001040001157983 */ /* 0x000ea80000300800 */
[----:B------:R-:W2:Y:S04]  /*abb0*/  LDL.LU R22, [R1+0x108] ;  /* 0x0001080001167983 */ /* 0x000ea80000300800 */
[----:B------:R-:W2:Y:S04]  /*abc0*/  LDL.LU R23, [R1+0x10c] ;  /* 0x00010c0001177983 */ /* 0x000ea80000300800 */
[----:B----4-:R-:W-:Y:S04]  /*abd0*/  STL.64 [R1+0x1008], R14 ;  /* 0x0010080e01007387 */ /* 0x010fe80000100a00 */
[----:B---3--:R0:W-:Y:S04]  /*abe0*/  STL.64 [R1+0x1000], R12 ;  /* 0x0010000c01007387 */ /* 0x0081e80000100a00 */
[----:B0-----:R-:W3:Y:S04]  /*abf0*/  LDL.LU R12, [R1+0xb0] ;  /* 0x0000b000010c7983 */ /* 0x001ee80000300800 */
[----:B------:R-:W3:Y:S04]  /*ac00*/  LDL.LU R13, [R1+0xb4] ;  /* 0x0000b400010d7983 */ /* 0x000ee80000300800 */
[----:B------:R-:W4:Y:S04]  /*ac10*/  LDL.LU R14, [R1+0xb8] ;  /* 0x0000b800010e7983 */ /* 0x000f280000300800 */
[----:B------:R-:W4:Y:S04]  /*ac20*/  LDL.LU R15, [R1+0xbc] ;  /* 0x0000bc00010f7983 */ /* 0x000f280000300800 */
        /* <DEDUP_REMOVED lines=11> */
[----:B------:R-:W4:Y:S01]  /*ace0*/  LDL.LU R15, [R1+0xdc] ;  /* 0x0000dc00010f7983 */ /* 0x000f220000300800 */
[C---:B-----5:R-:W-:Y:S03]  /*acf0*/  HMMA.16816.F32 R24, R8.reuse, R26, R16 ;  /* 0x0000001a0818723c */ /* 0x060fe60000001810 */
[----:B----4-:R-:W-:Y:S04]  /*ad00*/  STL.64 [R1+0x1050], R14 ;  /* 0x0010500e01007387 */ /* 0x010fe80000100a00 */
[----:B---3--:R0:W-:Y:S04]  /*ad10*/  STL.64 [R1+0x1048], R12 ;  /* 0x0010480c01007387 */ /* 0x0081e80000100a00 */
[----:B0-----:R-:W3:Y:S04]  /*ad20*/  LDL.LU R12, [R1+0xe0] ;  /* 0x0000e000010c7983 */ /* 0x001ee80000300800 */
[----:B------:R-:W3:Y:S04]  /*ad30*/  LDL.LU R13, [R1+0xe4] ;  /* 0x0000e400010d7983 */ /* 0x000ee80000300800 */
[----:B------:R-:W3:Y:S04]  /*ad40*/  LDL.LU R14, [R1+0xe8] ;  /* 0x0000e800010e7983 */ /* 0x000ee80000300800 */
[----:B------:R-:W3:Y:S04]  /*ad50*/  LDL.LU R15, [R1+0xec] ;  /* 0x0000ec00010f7983 */ /* 0x000ee80000300800 */
[----:B------:R0:W-:Y:S04]  /*ad60*/  STL.64 [R1+0xf40], R6 ;  /* 0x000f400601007387 */ /* 0x0001e80000100a00 */
[----:B------:R-:W-:Y:S04]  /*ad70*/  STL.64 [R1+0xf38], R4 ;  /* 0x000f380401007387 */ /* 0x000fe80000100a00 */
[----:B0-----:R-:W4:Y:S04]  /*ad80*/  LDL.LU R6, [R1+0x158] ;  /* 0x0001580001067983 */ /* 0x001f280000300800 */
[----:B------:R-:W4:Y:S04]  /*ad90*/  LDL.LU R7, [R1+0x15c] ;  /* 0x00015c0001077983 */ /* 0x000f280000300800 */
[----:B------:R-:W2:Y:S04]  /*ada0*/  LDL.LU.64 R18, [R1+0x1068] ;  /* 0x0010680001127983 */ /* 0x000ea80000300a00 */
[----:B------:R0:W-:Y:S04]  /*adb0*/  STL.64 [R1+0xf70], R26 ;  /* 0x000f701a01007387 */ /* 0x0001e80000100a00 */
[----:B------:R-:W-:Y:S04]  /*adc0*/  STL.64 [R1+0xf68], R24 ;  /* 0x000f681801007387 */ /* 0x000fe80000100a00 */
[----:B0-----:R-:W5:Y:S04]  /*add0*/  LDL.LU R26, [R1+0x68] ;  /* 0x00006800011a7983 */ /* 0x001f680000300800 */
[----:B------:R-:W5:Y:S01]  /*ade0*/  LDL.LU R27, [R1+0x6c] ;  /* 0x00006c00011b7983 */ /* 0x000f620000300800 */
[C---:B--2---:R-:W-:Y:S03]  /*adf0*/  HMMA.16816.F32 R16, R8.reuse, R18, R20 ;  /* 0x000000120810723c */ /* 0x044fe60000001814 */
[----:B------:R-:W3:Y:S11]  /*ae00*/  LDL.LU.64 R22, [R1+0x1060] ;  /* 0x0010600001167983 */ /* 0x000ef60000300a00 */
[----:B------:R-:W-:Y:S09]  /*ae10*/  @!UPT UIADD3 URZ, URZ, URZ, URZ ;  /* 0x0000003f3f3ff290 */ /* 0x000ff2000fffe03f */
[----:B------:R-:W-:Y:S04]  /*ae20*/  STL.64 [R1+0x1d0], R16 ;  /* 0x0001d01001007387 */ /* 0x000fe80000100a00 */
[----:B------:R0:W-:Y:S02]  /*ae30*/  STL.64 [R1+0x1d8], R18 ;  /* 0x0001d81201007387 */ /* 0x0001e40000100a00 */
[----:B0-----:R-:W-:Y:S01]  /*ae40*/  MOV R18, R2 ;  /* 0x0000000200127202 */ /* 0x001fe20000000f00 */
[----:B------:R-:W-:Y:S01]  /*ae50*/  IMAD.MOV.U32 R19, RZ, RZ, R3 ;  /* 0x000000ffff137224 */ /* 0x000fe200078e0003 */
[----:B------:R-:W2:Y:S04]  /*ae60*/  LDL.LU R2, [R1+0x105c] ;  /* 0x00105c0001027983 */ /* 0x000ea80000300800 */
[----:B------:R-:W2:Y:S01]  /*ae70*/  LDL.LU R3, [R1+0x1058] ;  /* 0x0010580001037983 */ /* 0x000ea20000300800 */
[C---:B---3--:R-:W-:Y:S03]  /*ae80*/  HMMA.16816.F32 R20, R8.reuse, R22, R12 ;  /* 0x000000160814723c */ /* 0x048fe6000000180c */
[----:B------:R-:W3:Y:S04]  /*ae90*/  LDL.LU.64 R14, [R1+0x1050] ;  /* 0x00105000010e7983 */ /* 0x000ee80000300a00 */
[----:B------:R-:W3:Y:S11]  /*aea0*/  LDL.LU.64 R12, [R1+0x1048] ;  /* 0x00104800010c7983 */ /* 0x000ef60000300a00 */
[----:B------:R-:W-:Y:S05]  /*aeb0*/  @!UPT UIADD3 URZ, URZ, URZ, URZ ;  /* 0x0000003f3f3ff290 */ /* 0x000fea000fffe03f */
[----:B------:R-:W-:Y:S04]  /*aec0*/  STL.64 [R1+0x1c0], R20 ;  /* 0x0001c01401007387 */ /* 0x000fe80000100a00 */
[----:B------:R0:W-:Y:S04]  /*aed0*/  STL.64 [R1+0x1c8], R22 ;  /* 0x0001c81601007387 */ /* 0x0001e80000100a00 */
[----:B0-----:R-:W3:Y:S02]  /*aee0*/  LDL.LU.64 R22, [R1+0x1040] ;  /* 0x0010400001167983 */ /* 0x001ee40000300a00 */
[C---:B---3--:R-:W-:Y:S02]  /*aef0*/  HMMA.16816.F32 R20, R8.reuse, R22, R12 ;  /* 0x000000160814723c */ /* 0x048fe4000000180c */
[----:B------:R-:W3:Y:S04]  /*af00*/  LDL.LU.64 R14, [R1+0x1038] ;  /* 0x00103800010e7983 */ /* 0x000ee80000300a00 */
[----:B------:R-:W3:Y:S11]  /*af10*/  LDL.LU.64 R12, [R1+0x1030] ;  /* 0x00103000010c7983 */ /* 0x000ef60000300a00 */
[----:B------:R-:W-:Y:S06]  /*af20*/  @!UPT UIADD3 URZ, URZ, URZ, URZ ;  /* 0x0000003f3f3ff290 */ /* 0x000fec000fffe03f */
        /* <DEDUP_REMOVED lines=18> */
[----:B------:R-:W3:Y:S11]  /*b050*/  LDL.LU.64 R14, [R1+0xff0] ;  /* 0x000ff000010e7983 */ /* 0x000ef60000300a00 */
[----:B------:R-:W-:Y:S10]  /*b060*/  @!UPT UIADD3 URZ, URZ, URZ, URZ ;  /* 0x0000003f3f3ff290 */ /* 0x000ff4000fffe03f */
[----:B------:R-:W-:Y:S04]  /*b070*/  STL.64 [R1+0x250], R20 ;  /* 0x0002501401007387 */ /* 0x000fe80000100a00 */
[----:B------:R0:W-:Y:S04]  /*b080*/  STL.64 [R1+0x258], R22 ;  /* 0x0002581601007387 */ /* 0x0001e80000100a00 */
[----:B0-----:R-:W4:Y:S04]  /*b090*/  LDL.LU.64 R22, [R1+0xfe8] ;  /* 0x000fe80001167983 */ /* 0x001f280000300a00 */
[----:B------:R-:W4:Y:S02]  /*b0a0*/  LDL.LU.64 R20, [R1+0xfe0] ;  /* 0x000fe00001147983 */ /* 0x000f240000300a00 */
[----:B----4-:R-:W-:Y:S02]  /*b0b0*/  HMMA.16816.F32 R4, R8, R6, R20 ;  /* 0x000000060804723c */ /* 0x010fe40000001814 */
[----:B------:R-:W4:Y:S04]  /*b0c0*/  LDL.LU R22, [R1+0xfd8] ;  /* 0x000fd80001167983 */ /* 0x000f280000300800 */
[----:B------:R-:W2:Y:S04]  /*b0d0*/  LDL.64 R24, [R1+0x5f0] ;  /* 0x0005f00001187983 */ /* 0x000ea80000100a00 */
[----:B-----5:R0:W-:Y:S11]  /*b0e0*/  STL.64 [R1+0xf90], R26 ;  /* 0x000f901a01007387 */ /* 0x0201f60000100a00 */
[----:B------:R-:W-:Y:S02]  /*b0f0*/  @!UPT UIADD3 URZ, URZ, URZ, URZ ;  /* 0x0000003f3f3ff290 */ /* 0x000fe4000fffe03f */
[----:B------:R-:W-:Y:S04]  /*b100*/  STL.64 [R1+0x290], R4 ;  /* 0x0002900401007387 */ /* 0x000fe80000100a00 */
[----:B------:R-:W-:Y:S04]  /*b110*/  STL.64 [R1+0x298], R6 ;  /* 0x0002980601007387 */ /* 0x000fe80000100a00 */
[----:B--2---:R-:W-:Y:S04]  /*b120*/  STL.64 [R1+0xf88], R24 ;  /* 0x000f881801007387 */ /* 0x004fe80000100a00 */
[----:B0-----:R-:W2:Y:S04]  /*b130*/  LDL.LU R26, [R1+0x78] ;  /* 0x00007800011a7983 */ /* 0x001ea80000300800 */
[----:B------:R-:W2:Y:S04]  /*b140*/  LDL.LU R27, [R1+0x7c] ;  /* 0x00007c00011b7983 */ /* 0x000ea80000300800 */
[----:B--2---:R0:W-:Y:S04]  /*b150*/  STL.64 [R1+0xfa8], R26 ;  /* 0x000fa81a01007387 */ /* 0x0041e80000100a00 */
[----:B0-----:R-:W2:Y:S04]  /*b160*/  LDL.LU R26, [R1+0x88] ;  /* 0x00008800011a7983 */ /* 0x001ea80000300800 */
[----:B------:R-:W2:Y:S04]  /*b170*/  LDL.LU R27, [R1+0x8c] ;  /* 0x00008c00011b7983 */ /* 0x000ea80000300800 */
[----:B--2---:R0:W-:Y:S04]  /*b180*/  STL.64 [R1+0xfc0], R26 ;  /* 0x000fc01a01007387 */ /* 0x0041e80000100a00 */
[----:B------:R-:W2:Y:S04]  /*b190*/  LDL.64 R20, [R1+0x520] ;  /* 0x0005200001147983 */ /* 0x000ea80000100a00 */
[----:B------:R-:W5:Y:S01]  /*b1a0*/  LDL.64 R4, [R1+0x530] ;  /* 0x0005300001047983 */ /* 0x000f620000100a00 */
[----:B0-----:R-:W-:Y:S01]  /*b1b0*/  MOV R26, R3 ;  /* 0x00000003001a7202 */ /* 0x001fe20000000f00 */
[----:B------:R-:W-:-:S02]  /*b1c0*/  IMAD.MOV.U32 R27, RZ, RZ, R2 ;  /* 0x000000ffff1b7224 */ /* 0x000fc400078e0002 */
[----:B------:R-:W3:Y:S04]  /*b1d0*/  LDL.64 R2, [R1+0x528] ;  /* 0x0005280001027983 */ /* 0x000ee80000100a00 */
[----:B----4-:R-:W-:Y:S04]  /*b1e0*/  STL [R1+0xf80], R22 ;  /* 0x000f801601007387 */ /* 0x010fe80000100800 */
[----:B--2---:R0:W-:Y:S04]  /*b1f0*/  STL.64 [R1+0xf78], R20 ;  /* 0x000f781401007387 */ /* 0x0041e80000100a00 */
[----:B0-----:R-:W2:Y:S04]  /*b200*/  LDL.LU R20, [R1] ;  /* 0x0000000001147983 */ /* 0x001ea80000300800 */
[----:B------:R-:W2:Y:S04]  /*b210*/  LDL.LU R21, [R1+0x4] ;  /* 0x0000040001157983 */ /* 0x000ea80000300800 */
[----:B------:R-:W4:Y:S04]  /*b220*/  LDL.LU R22, [R1+0x8] ;  /* 0x0000080001167983 */ /* 0x000f280000300800 */
[----:B------:R-:W4:Y:S04]  /*b230*/  LDL.LU R23, [R1+0xc] ;  /* 0x00000c0001177983 */ /* 0x000f280000300800 */
[----:B----4-:R-:W-:Y:S04]  /*b240*/  STL.64 [R1+0xfa0], R22 ;  /* 0x000fa01601007387 */ /* 0x010fe80000100a00 */
[----:B--2---:R0:W-:Y:S04]  /*b250*/  STL.64 [R1+0xf98], R20 ;  /* 0x000f981401007387 */ /* 0x0041e80000100a00 */
[----:B0-----:R-:W2:Y:S04]  /*b260*/  LDL.LU R20, [R1+0x10] ;  /* 0x0000100001147983 */ /* 0x001ea80000300800 */
        /* <DEDUP_REMOVED lines=13> */
[----:B------:R-:W2:Y:S04]  /*b340*/  LDL.LU R22, [R1+0x38] ;  /* 0x0000380001167983 */ /* 0x000ea80000300800 */
[----:B------:R-:W2:Y:S04]  /*b350*/  LDL.LU R23, [R1+0x3c] ;  /* 0x00003c0001177983 */ /* 0x000ea80000300800 */
[----:B------:R-:W4:Y:S04]  /*b360*/  LDL.64 R16, [R1+0x518] ;  /* 0x0005180001107983 */ /* 0x000f280000100a00 */
[----:B------:R-:W3:Y:S01]  /*b370*/  LDL.64 R12, [R1+0x508] ;  /* 0x00050800010c7983 */ /* 0x000ee20000100a00 */
[C---:B--2---:R-:W-:Y:S03]  /*b380*/  HMMA.16816.F32 R24, R8.reuse, R26, R20 ;  /* 0x0000001a0818723c */ /* 0x044fe60000001814 */
        /* <DEDUP_REMOVED lines=12> */
[----:B0-----:R-:W2:Y:S02]  /*b450*/  LDL.LU.64 R26, [R1+0xfa8] ;  /* 0x000fa800011a7983 */ /* 0x001ea40000300a00 */
[----:B--2---:R-:W-:Y:S02]  /*b460*/  HMMA.16816.F32 R24, R8, R26, R20 ;  /* 0x0000001a0818723c */ /* 0x004fe40000001814 */
[----:B------:R-:W2:Y:S04]  /*b470*/  LDL.LU.64 R22, [R1+0xfa0] ;  /* 0x000fa00001167983 */ /* 0x000ea80000300a00 */
[----:B------:R-:W2:Y:S11]  /*b480*/  LDL.LU.64 R20, [R1+0xf98] ;  /* 0x000f980001147983 */ /* 0x000eb60000300a00 */
[----:B------:R-:W-:Y:S06]  /*b490*/  @!UPT UIADD3 URZ, URZ, URZ, URZ ;  /* 0x0000003f3f3ff290 */ /* 0x000fec000fffe03f */
[----:B------:R-:W-:Y:S04]  /*b4a0*/  STL.64 [R1+0x2a0], R24 ;  /* 0x0002a01801007387 */ /* 0x000fe80000100a00 */
[----:B------:R0:W-:Y:S04]  /*b4b0*/  STL.64 [R1+0x2a8], R26 ;  /* 0x0002a81a01007387 */ /* 0x0001e80000100a00 */
[----:B0-----:R-:W2:Y:S04]  /*b4c0*/  LDL.LU.64 R26, [R1+0xf90] ;  /* 0x000f9000011a7983 */ /* 0x001ea80000300a00 */
[----:B------:R-:W2:Y:S01]  /*b4d0*/  LDL.LU.64 R24, [R1+0xf88] ;  /* 0x000f880001187983 */ /* 0x000ea20000300a00 */
[----:B------:R-:W-:Y:S01]  /*b4e0*/  MOV R6, R29 ;  /* 0x0000001d00067202 */ /* 0x000fe20000000f00 */
[----:B------:R-:W-:-:S02]  /*b4f0*/  IMAD.MOV.U32 R7, RZ, RZ, R28 ;  /* 0x000000ffff077224 */ /* 0x000fc400078e001c */
[C---:B-----5:R-:W-:Y:S02]  /*b500*/  IMAD.WIDE R28, R0.reuse, 0x2, R4 ;  /* 0x00000002001c7825 */ /* 0x060fe400078e0204 */
[----:B------:R-:W5:Y:S02]  /*b510*/  LDL.64 R4, [R1+0x4f0] ;  /* 0x0004f00001047983 */ /* 0x000f640000100a00 */
[----:B--2---:R-:W-:-:S06]  /*b520*/  IMAD.WIDE R24, R0, 0x2, R24 ;  /* 0x0000000200187825 */ /* 0x004fcc00078e0218 */
[----:B------:R0:W2:Y:S04]  /*b530*/  LDG.E.U16 R24, [R24.64] ;  /* 0x0000000418187981 */ /* 0x0000a8000c1e1500 */
[----:B0-----:R0:W2:Y:S04]  /*b540*/  LDG.E.U16 R25, [R28.64] ;  /* 0x000000041c197981 */ /* 0x0010a8000c1e1500 */
[----:B0-----:R-:W3:Y:S04]  /*b550*/  LDL.64 R28, [R1+0x510] ;  /* 0x00051000011c7983 */ /* 0x001ee80000100a00 */
[----:B--2---:R-:W-:Y:S04]  /*b560*/  STL [R1+0x40], R25 ;  /* 0x0000401901007387 */ /* 0x004fe80000100800 */
[----:B------:R0:W-:Y:S02]  /*b570*/  STL [R1+0x34], R24 ;  /* 0x0000341801007387 */ /* 0x0001e40000100800 */
[----:B0-----:R-:W-:Y:S02]  /*b580*/  HMMA.16816.F32 R24, R8, R26, R20 ;  /* 0x0000001a0818723c */ /* 0x001fe40000001814 */
[----:B------:R-:W2:Y:S04]  /*b590*/  LDL.LU R22, [R1+0xf80] ;  /* 0x000f800001167983 */ /* 0x000ea80000300800 */
[----:B------:R-:W2:Y:S01]  /*b5a0*/  LDL.LU.64 R20, [R1+0xf78] ;  /* 0x000f780001147983 */ /* 0x000ea20000300a00 */
[----:B---3--:R-:W-:-:S06]  /*b5b0*/  IMAD.WIDE R2, R0, 0x2, R2 ;  /* 0x0000000200027825 */ /* 0x008fcc00078e0202 */
[----:B------:R-:W3:Y:S01]  /*b5c0*/  LDG.E.U16 R3, [R2.64] ;  /* 0x0000000402037981 */ /* 0x000ee2000c1e1500 */
[----:B----4-:R-:W-:-:S06]  /*b5d0*/  IMAD.WIDE R16, R0, 0x2, R16 ;  /* 0x0000000200107825 */ /* 0x010fcc00078e0210 */
[----:B------:R0:W4:Y:S01]  /*b5e0*/  LDG.E.U16 R17, [R16.64] ;  /* 0x0000000410117981 */ /* 0x000122000c1e1500 */
[----:B--2---:R-:W-:-:S05]  /*b5f0*/  IMAD.WIDE R20, R0, 0x2, R20 ;  /* 0x0000000200147825 */ /* 0x004fca00078e0214 */
[----:B------:R1:W2:Y:S04]  /*b600*/  LDG.E.U16 R23, [R20.64] ;  /* 0x0000000414177981 */ /* 0x0002a8000c1e1500 */
[----:B------:R-:W-:Y:S04]  /*b610*/  STL.64 [R1+0x2d0], R24 ;  /* 0x0002d01801007387 */ /* 0x000fe80000100a00 */
[----:B------:R0:W-:Y:S04]  /*b620*/  STL.64 [R1+0x2d8], R26 ;  /* 0x0002d81a01007387 */ /* 0x0001e80000100a00 */
[----:B0-----:R-:W5:Y:S04]  /*b630*/  LDL.LU.64 R26, [R1+0xf70] ;  /* 0x000f7000011a7983 */ /* 0x001f680000300a00 */
[----:B------:R-:W5:Y:S04]  /*b640*/  LDL.LU.64 R24, [R1+0xf68] ;  /* 0x000f680001187983 */ /* 0x000f680000300a00 */
[----:B---3--:R0:W-:Y:S02]  /*b650*/  STL [R1+0x30], R3 ;  /* 0x0000300301007387 */ /* 0x0081e40000100800 */
[----:B0-----:R-:W-:-:S02]  /*b660*/  IMAD.WIDE R2, R0, 0x2, R12 ;  /* 0x0000000200027825 */ /* 0x001fc400078e020c */
[----:B------:R-:W3:Y:S04]  /*b670*/  LDL.64 R12, [R1+0x4d8] ;  /* 0x0004d800010c7983 */ /* 0x000ee80000100a00 */
[----:B-1----:R-:W3:Y:S01]  /*b680*/  LDL.LU.64 R20, [R1+0xf60] ;  /* 0x000f600001147983 */ /* 0x002ee20000300a00 */
[----:B------:R-:W-:-:S05]  /*b690*/  IMAD.WIDE R28, R0, 0x2, R28 ;  /* 0x00000002001c7825 */ /* 0x000fca00078e021c */
[----:B------:R0:W3:Y:S04]  /*b6a0*/  LDG.E.U16 R16, [R28.64] ;  /* 0x000000041c107981 */ /* 0x0000e8000c1e1500 */
[----:B--2---:R1:W-:Y:S04]  /*b6b0*/  STL [R1+0x3c], R23 ;  /* 0x00003c1701007387 */ /* 0x0043e80000100800 */
[----:B-1----:R-:W3:Y:S04]  /*b6c0*/  LDL.LU R23, [R1+0xf58] ;  /* 0x000f580001177983 */ /* 0x002ee80000300800 */
[----:B0-----:R-:W2:Y:S04]  /*b6d0*/  LDL.64 R28, [R1+0x4f8] ;  /* 0x0004f800011c7983 */ /* 0x001ea80000100a00 */
[----:B----4-:R0:W-:Y:S04]  /*b6e0*/  STL [R1+0x24], R17 ;  /* 0x0000241101007387 */ /* 0x0101e80000100800 */
[----:B0-----:R0:W4:Y:S04]  /*b6f0*/  LDG.E.U16 R17, [R2.64] ;  /* 0x0000000402117981 */ /* 0x001128000c1e1500 */
[----:B0-----:R-:W2:Y:S01]  /*b700*/  LDL.64 R2, [R1+0x500] ;  /* 0x0005000001027983 */ /* 0x001ea20000100a00 */
[----:B---3--:R-:W-:Y:S03]  /*b710*/  HMMA.16816.F32 R20, R8, R18, R20 ;  /* 0x000000120814723c */ /* 0x008fe60000001814 */
[----:B------:R-:W3:Y:S04]  /*b720*/  LDL.LU.64 R18, [R1+0xf50] ;  /* 0x000f500001127983 */ /* 0x000ee80000300a00 */
[----:B----4-:R-:W-:Y:S04]  /*b730*/  STL [R1+0x20], R17 ;  /* 0x0000201101007387 */ /* 0x010fe80000100800 */
[----:B------:R0:W-:Y:S01]  /*b740*/  STL [R1+0x38], R16 ;  /* 0x0000381001007387 */ /* 0x0001e20000100800 */
[----:B--2---:R-:W-:-:S03]  /*b750*/  IMAD.WIDE R2, R0, 0x2, R2 ;  /* 0x0000000200027825 */ /* 0x004fc600078e0202 */
[----:B0-----:R-:W3:Y:S08]  /*b760*/  LDL.LU.64 R16, [R1+0xf48] ;  /* 0x000f480001107983 */ /* 0x001ef00000300a00 */
[----:B------:R-:W-:Y:S04]  /*b770*/  STL.64 [R1+0x2c0], R20 ;  /* 0x0002c01401007387 */ /* 0x000fe80000100a00 */
[----:B------:R5:W-:Y:S02]  /*b780*/  STL.64 [R1+0x2c8], R22 ;  /* 0x0002c81601007387 */ /* 0x000be40000100a00 */
[----:B-----5:R-:W-:-:S02]  /*b790*/  IMAD.WIDE R22, R0, 0x2, R4 ;  /* 0x0000000200167825 */ /* 0x020fc400078e0204 */
[----:B------:R0:W2:Y:S02]  /*b7a0*/  LDG.E.U16 R5, [R2.64] ;  /* 0x0000000402057981 */ /* 0x0000a4000c1e1500 */
[C---:B------:R-:W-:Y:S02]  /*b7b0*/  IMAD.WIDE R20, R0.reuse, 0x2, R28 ;  /* 0x0000000200147825 */ /* 0x040fe400078e021c */
[----:B------:R-:W4:Y:S04]  /*b7c0*/  LDL.64 R28, [R1+0x4b8] ;  /* 0x0004b800011c7983 */ /* 0x000f280000100a00 */
[----:B------:R1:W5:Y:S04]  /*b7d0*/  LDG.E.U16 R4, [R20.64] ;  /* 0x0000000414047981 */ /* 0x000368000c1e1500 */
[----:B0-----:R-:W4:Y:S04]  /*b7e0*/  LDL.64 R2, [R1+0x4e8] ;  /* 0x0004e80001027983 */ /* 0x001f280000100a00 */
[----:B-1----:R-:W4:Y:S04]  /*b7f0*/  LDL.64 R20, [R1+0x4e0] ;  /* 0x0004e00001147983 */ /* 0x002f280000100a00 */
[----:B--2---:R0:W-:Y:S04]  /*b800*/  STL [R1+0x2c], R5 ;  /* 0x00002c0501007387 */ /* 0x0041e80000100800 */
[----:B0-----:R0:W2:Y:S01]  /*b810*/  LDG.E.U16 R5, [R22.64] ;  /* 0x0000000416057981 */ /* 0x0010a2000c1e1500 */
[----:B---3--:R-:W-:Y:S03]  /*b820*/  HMMA.16816.F32 R16, R8, R6, R16 ;  /* 0x000000060810723c */ /* 0x008fe60000001810 */
[----:B0-----:R-:W3:Y:S04]  /*b830*/  LDL.64 R22, [R1+0x4c0] ;  /* 0x0004c00001167983 */ /* 0x001ee80000100a00 */
[----:B------:R-:W3:Y:S01]  /*b840*/  LDL.LU.64 R6, [R1+0xf40] ;  /* 0x000f400001067983 */ /* 0x000ee20000300a00 */
[----:B----4-:R-:W-:-:S03]  /*b850*/  IMAD.WIDE R2, R0, 0x2, R2 ;  /* 0x0000000200027825 */ /* 0x010fc600078e0202 */
[----:B--2---:R-:W-:Y:S04]  /*b860*/  STL [R1+0x28], R5 ;  /* 0x0000280501007387 */ /* 0x004fe80000100800 */
[----:B-----5:R0:W-:Y:S04]  /*b870*/  STL [R1+0x18], R4 ;  /* 0x0000180401007387 */ /* 0x0201e80000100800 */
[----:B0-----:R-:W3:Y:S04]  /*b880*/  LDL.LU.64 R4, [R1+0xf38] ;  /* 0x000f380001047983 */ /* 0x001ee80000300a00 */
[----:B------:R0:W-:Y:S04]  /*b890*/  STL.64 [R1+0x2e0], R16 ;  /* 0x0002e01001007387 */ /* 0x0001e80000100a00 */
[----:B------:R1:W-:Y:S01]  /*b8a0*/  STL.64 [R1+0x2e8], R18 ;  /* 0x0002e81201007387 */ /* 0x0003e20000100a00 */
[----:B0-----:R-:W-:-:S03]  /*b8b0*/  IMAD.WIDE R16, R0, 0x2, R20 ;  /* 0x0000000200107825 */ /* 0x001fc600078e0214 */
[----:B------:R0:W2:Y:S01]  /*b8c0*/  LDG.E.U16 R21, [R2.64] ;  /* 0x0000000402157981 */ /* 0x0000a2000c1e1500 */
[----:B-1----:R-:W-:-:S03]  /*b8d0*/  IMAD.WIDE R18, R0, 0x2, R12 ;  /* 0x0000000200127825 */ /* 0x002fc600078e020c */
[----:B------:R1:W4:Y:S04]  /*b8e0*/  LDG.E.U16 R12, [R16.64] ;  /* 0x00000004100c7981 */ /* 0x000328000c1e1500 */
[----:B------:R5:W4:Y:S04]  /*b8f0*/  LDG.E.U16 R13, [R18.64] ;  /* 0x00000004120d7981 */ /* 0x000b28000c1e1500 */
[----:B0-----:R-:W4:Y:S04]  /*b900*/  LDL.64 R2, [R1+0x4d0] ;  /* 0x0004d00001027983 */ /* 0x001f280000100a00 */
[----:B-----5:R-:W5:Y:S01]  /*b910*/  LDL.64 R18, [R1+0x4c8] ;  /* 0x0004c80001127983 */ /* 0x020f620000100a00 */
[----:B---3--:R-:W-:Y:S03]  /*b920*/  HMMA.16816.F32 R8, R8, R14, R4 ;  /* 0x0000000e0808723c */ /* 0x008fe60000001804 */
[----:B--2---:R0:W-:Y:S04]  /*b930*/  STL [R1+0x10], R21 ;  /* 0x0000101501007387 */ /* 0x0041e80000100800 */
[----:B-1----:R-:W2:Y:S04]  /*b940*/  LDL.64 R16, [R1+0x4a0] ;  /* 0x0004a00001107983 */ /* 0x002ea80000100a00 */
[----:B0-----:R-:W3:Y:S04]  /*b950*/  LDL.64 R20, [R1+0x4a8] ;  /* 0x0004a80001147983 */ /* 0x001ee80000100a00 */
[----:B------:R-:W2:Y:S04]  /*b960*/  LDL.LU.64 R14, [R1+0xf30] ;  /* 0x000f3000010e7983 */ /* 0x000ea80000300a00 */
[----:B----4-:R-:W-:Y:S01]  /*b970*/  STL [R1+0x8], R13 ;  /* 0x0000080d01007387 */ /* 0x010fe20000100800 */
[----:B-----5:R-:W-:-:S03]  /*b980*/  IMAD.WIDE R4, R0, 0x2, R18 ;  /* 0x0000000200047825 */ /* 0x020fc600078e0212 */
[----:B------:R0:W-:Y:S04]  /*b990*/  STL [R1+0x1c], R12 ;  /* 0x00001c0c01007387 */ /* 0x0001e80000100800 */
[----:B0-----:R-:W4:Y:S04]  /*b9a0*/  LDL.LU.64 R12, [R1+0xf28] ;  /* 0x000f2800010c7983 */ /* 0x001f280000300a00 */
[----:B------:R0:W-:Y:S02]  /*b9b0*/  STL.64 [R1+0x2f0], R8 ;  /* 0x0002f00801007387 */ /* 0x0001e40000100a00 */
[----:B0-----:R-:W-:-:S02]  /*b9c0*/  IMAD.WIDE R8, R0, 0x2, R28 ;  /* 0x0000000200087825 */ /* 0x001fc400078e021c */
[----:B------:R-:W5:Y:S02]  /*b9d0*/  LDG.E.U16 R28, [R4.64] ;  /* 0x00000004041c7981 */ /* 0x000f64000c1e1500 */
[C---:B------:R-:W-:Y:S02]  /*b9e0*/  IMAD.WIDE R2, R0.reuse, 0x2, R2 ;  /* 0x0000000200027825 */ /* 0x040fe400078e0202 */
[----:B------:R0:W-:Y:S02]  /*b9f0*/  STL.64 [R1+0x2f8], R10 ;  /* 0x0002f80a01007387 */ /* 0x0001e40000100a00 */
[C---:B------:R-:W-:Y:S02]  /*ba00*/  IMAD.WIDE R6, R0.reuse, 0x2, R22 ;  /* 0x0000000200067825 */ /* 0x040fe400078e0216 */
[----:B------:R1:W2:Y:S04]  /*ba10*/  LDG.E.U16 R22, [R2.64] ;  /* 0x0000000402167981 */ /* 0x0002a8000c1e1500 */
[----:B------:R-:W2:Y:S04]  /*ba20*/  LDL.64 R18, [R1+0x490] ;  /* 0x0004900001127983 */ /* 0x000ea80000100a00 */
[----:B0-----:R-:W4:Y:S04]  /*ba30*/  LDL.64 R10, [R1+0x488] ;  /* 0x00048800010a7983 */ /* 0x001f280000100a00 */
[----:B-1----:R-:W4:Y:S04]  /*ba40*/  LDL.64 R2, [R1+0x4b0] ;  /* 0x0004b00001027983 */ /* 0x002f280000100a00 */
[----:B------:R0:W4:Y:S04]  /*ba50*/  LDG.E.U16 R23, [R6.64] ;  /* 0x0000000406177981 */ /* 0x000128000c1e1500 */
[----:B-----5:R1:W-:Y:S04]  /*ba60*/  STL [R1+0xf14], R28 ;  /* 0x000f141c01007387 */ /* 0x0203e80000100800 */
[----:B-1----:R-:W5:Y:S01]  /*ba70*/  LDL.64 R28, [R1+0x498] ;  /* 0x00049800011c7983 */ /* 0x002f620000100a00 */
[----:B---3--:R-:W-:-:S03]  /*ba80*/  IMAD.WIDE R4, R0, 0x2, R20 ;  /* 0x0000000200047825 */ /* 0x008fc600078e0214 */
[----:B--2---:R1:W-:Y:S01]  /*ba90*/  STL [R1+0x14], R22 ;  /* 0x0000141601007387 */ /* 0x0043e20000100800 */
[----:B0-----:R-:W-:-:S03]  /*baa0*/  IMAD.WIDE R6, R0, 0x2, R16 ;  /* 0x0000000200067825 */ /* 0x001fc600078e0210 */
[----:B------:R0:W2:Y:S01]  /*bab0*/  LDG.E.U16 R20, [R4.64] ;  /* 0x0000000404147981 */ /* 0x0000a2000c1e1500 */
[----:B----4-:R-:W-:-:S03]  /*bac0*/  IMAD.WIDE R2, R0, 0x2, R2 ;  /* 0x0000000200027825 */ /* 0x010fc600078e0202 */
[----:B------:R-:W3:Y:S04]  /*bad0*/  LDG.E.U16 R7, [R6.64] ;  /* 0x0000000406077981 */ /* 0x000ee8000c1e1500 */
[----:B-1----:R1:W4:Y:S04]  /*bae0*/  LDG.E.U16 R22, [R8.64] ;  /* 0x0000000408167981 */ /* 0x002328000c1e1500 */
[----:B-1----:R5:W2:Y:S01]  /*baf0*/  LDG.E.U16 R9, [R2.64] ;  /* 0x0000000402097981 */ /* 0x002aa2000c1e1500 */
[----:B0-----:R-:W-:-:S04]  /*bb00*/  IMAD.WIDE R4, R0, 0x2, R18 ;  /* 0x0000000200047825 */ /* 0x001fc800078e0212 */
[C---:B-----5:R-:W-:Y:S02]  /*bb10*/  IMAD.WIDE R2, R0.reuse, 0x2, R28 ;  /* 0x0000000200027825 */ /* 0x060fe400078e021c */
[----:B------:R-:W5:Y:S04]  /*bb20*/  LDG.E.U16 R29, [R4.64] ;  /* 0x00000004041d7981 */ /* 0x000f68000c1e1500 */
[----:B------:R-:W5:Y:S04]  /*bb30*/  LDG.E.U16 R18, [R2.64] ;  /* 0x0000000402127981 */ /* 0x000f68000c1e1500 */
[----:B----4-:R-:W-:Y:S04]  /*bb40*/  STL [R1+0xf18], R22 ;  /* 0x000f181601007387 */ /* 0x010fe80000100800 */
[----:B------:R0:W-:Y:S04]  /*bb50*/  STL [R1+0xc], R23 ;  /* 0x00000c1701007387 */ /* 0x0001e80000100800 */
[----:B------:R-:W4:Y:S04]  /*bb60*/  LDL.64 R16, [R1+0x470] ;  /* 0x0004700001107983 */ /* 0x000f280000100a00 */
[----:B0-----:R-:W4:Y:S04]  /*bb70*/  LDL.64 R22, [R1+0x478] ;  /* 0x0004780001167983 */ /* 0x001f280000100a00 */
[----:B--2---:R0:W-:Y:S04]  /*bb80*/  STL [R1+0xf1c], R20 ;  /* 0x000f1c1401007387 */ /* 0x0041e80000100800 */
[----:B0-----:R-:W2:Y:S04]  /*bb90*/  LDL.64 R20, [R1+0x480] ;  /* 0x0004800001147983 */ /* 0x001ea80000100a00 */
[----:B------:R0:W-:Y:S04]  /*bba0*/  STL [R1+0x4], R9 ;  /* 0x0000040901007387 */ /* 0x0001e80000100800 */
[----:B0-----:R-:W2:Y:S04]  /*bbb0*/  LDL.64 R8, [R1+0x458] ;  /* 0x0004580001087983 */ /* 0x001ea80000100a00 */
[----:B---3--:R0:W-:Y:S02]  /*bbc0*/  STL [R1], R7 ;  /* 0x0000000701007387 */ /* 0x0081e40000100800 */
[----:B0-----:R-:W-:-:S05]  /*bbd0*/  IMAD.WIDE R6, R0, 0x2, R10 ;  /* 0x0000000200067825 */ /* 0x001fca00078e020a */
[----:B------:R0:W3:Y:S04]  /*bbe0*/  LDG.E.U16 R11, [R6.64] ;  /* 0x00000004060b7981 */ /* 0x0000e8000c1e1500 */
[----:B-----5:R1:W-:Y:S04]  /*bbf0*/  STL [R1+0xf20], R18 ;  /* 0x000f201201007387 */ /* 0x0203e80000100800 */
[----:B-1----:R-:W5:Y:S04]  /*bc00*/  LDL.64 R18, [R1+0x460] ;  /* 0x0004600001127983 */ /* 0x002f680000100a00 */
[----:B------:R1:W-:Y:S04]  /*bc10*/  STL [R1+0xf10], R29 ;  /* 0x000f101d01007387 */ /* 0x0003e80000100800 */
[----:B-1----:R-:W5:Y:S01]  /*bc20*/  LDL.64 R28, [R1+0x440] ;  /* 0x00044000011c7983 */ /* 0x002f620000100a00 */
[----:B----4-:R-:W-:-:S04]  /*bc30*/  IMAD.WIDE R4, R0, 0x2, R22 ;  /* 0x0000000200047825 */ /* 0x010fc800078e0216 */
[C---:B0-----:R-:W-:Y:S02]  /*bc40*/  IMAD.WIDE R6, R0.reuse, 0x2, R16 ;  /* 0x0000000200067825 */ /* 0x041fe400078e0210 */
[----:B------:R5:W4:Y:S04]  /*bc50*/  LDG.E.U16 R17, [R4.64] ;  /* 0x0000000404117981 */ /* 0x000b28000c1e1500 */
[----:B---3--:R0:W-:Y:S01]  /*bc60*/  STL [R1+0xf24], R11 ;  /* 0x000f240b01007387 */ /* 0x0081e20000100800 */
[----:B--2---:R-:W-:-:S03]  /*bc70*/  IMAD.WIDE R2, R0, 0x2, R20 ;  /* 0x0000000200027825 */ /* 0x004fc600078e0214 */
[----:B------:R1:W2:Y:S04]  /*bc80*/  LDG.E.U16 R21, [R6.64] ;  /* 0x0000000406157981 */ /* 0x0002a8000c1e1500 */
[----:B------:R3:W2:Y:S04]  /*bc90*/  LDG.E.U16 R23, [R2.64] ;  /* 0x0000000402177981 */ /* 0x0006a8000c1e1500 */
[----:B0-----:R-:W3:Y:S01]  /*bca0*/  LDL.64 R10, [R1+0x468] ;  /* 0x00046800010a7983 */ /* 0x001ee20000100a00 */
[----:B-----5:R-:W-:-:S03]  /*bcb0*/  IMAD.WIDE R4, R0, 0x2, R18 ;  /* 0x0000000200047825 */ /* 0x020fc600078e0212 */
[----:B------:R-:W5:Y:S04]  /*bcc0*/  LDL R22, [R1+0x1e4] ;  /* 0x0001e40001167983 */ /* 0x000f680000100800 */
[----:B------:R0:W2:Y:S01]  /*bcd0*/  LDG.E.U16 R19, [R4.64] ;  /* 0x0000000404137981 */ /* 0x0000a2000c1e1500 */
[----:B-1----:R-:W-:-:S03]  /*bce0*/  IMAD.WIDE R6, R0, 0x2, R8 ;  /* 0x0000000200067825 */ /* 0x002fc600078e0208 */
[----:B------:R-:W2:Y:S04]  /*bcf0*/  LDL R18, [R1+0x1cc] ;  /* 0x0001cc0001127983 */ /* 0x000ea80000100800 */
[----:B------:R1:W2:Y:S04]  /*bd00*/  LDG.E.U16 R9, [R6.64] ;  /* 0x0000000406097981 */ /* 0x0002a8000c1e1500 */
[----:B0-----:R-:W2:Y:S04]  /*bd10*/  LDL.64 R4, [R1+0x448] ;  /* 0x0004480001047983 */ /* 0x001ea80000100a00 */
[----:B------:R-:W4:Y:S01]  /*bd20*/  LDL R20, [R1+0x1f8] ;  /* 0x0001f80001147983 */ /* 0x000f220000100800 */
[----:B---3--:R-:W-:-:S03]  /*bd30*/  IMAD.WIDE R2, R0, 0x2, R10 ;  /* 0x0000000200027825 */ /* 0x008fc600078e020a */
[----:B------:R-:W3:Y:S04]  /*bd40*/  LDL R11, [R1+0x1c8] ;  /* 0x0001c800010b7983 */ /* 0x000ee80000100800 */
[----:B------:R0:W3:Y:S04]  /*bd50*/  LDG.E.U16 R10, [R2.64] ;  /* 0x00000004020a7981 */ /* 0x0000e8000c1e1500 */
[----:B0-----:R-:W3:Y:S01]  /*bd60*/  LDL.64 R2, [R1+0x450] ;  /* 0x0004500001027983 */ /* 0x001ee20000100a00 */
[----:B--2---:R-:W-:-:S05]  /*bd70*/  IMAD.WIDE R4, R0, 0x2, R4 ;  /* 0x0000000200047825 */ /* 0x004fca00078e0204 */
[----:B------:R0:W2:Y:S04]  /*bd80*/  LDG.E.U16 R8, [R4.64] ;  /* 0x0000000404087981 */ /* 0x0000a8000c1e1500 */
[----:B0-----:R-:W2:Y:S01]  /*bd90*/  LDL R4, [R1+0x1d0] ;  /* 0x0001d00001047983 */ /* 0x001ea20000100800 */
[----:B-1----:R-:W-:-:S03]  /*bda0*/  IMAD.WIDE R6, R0, 0x2, R28 ;  /* 0x0000000200067825 */ /* 0x002fc600078e021c */
[----:B------:R-:W4:Y:S04]  /*bdb0*/  LDL R5, [R1+0x1f0] ;  /* 0x0001f00001057983 */ /* 0x000f280000100800 */
[----:B------:R-:W4:Y:S04]  /*bdc0*/  LDL R29, [R1+0x1f4] ;  /* 0x0001f400011d7983 */ /* 0x000f280000100800 */
[----:B------:R0:W4:Y:S04]  /*bdd0*/  LDG.E.U16 R6, [R6.64] ;  /* 0x0000000406067981 */ /* 0x000128000c1e1500 */
[----:B------:R-:W4:Y:S04]  /*bde0*/  LDL R28, [R1+0x1fc] ;  /* 0x0001fc00011c7983 */ /* 0x000f280000100800 */
[----:B0-----:R-:W4:Y:S01]  /*bdf0*/  LDL R7, [R1+0x1dc] ;  /* 0x0001dc0001077983 */ /* 0x001f220000100800 */
[----:B---3--:R-:W-:-:S04]  /*be00*/  IMAD.WIDE R2, R0, 0x2, R2 ;  /* 0x0000000200027825 */ /* 0x008fc800078e0202 */
[----:B------:R-:W-:Y:S01]  /*be10*/  FMUL R0, R13, c[0x0][0x188] ;  /* 0x000062000d007a20 */ /* 0x000fe20000400000 */
[----:B------:R0:W3:Y:S02]  /*be20*/  LDG.E.U16 R16, [R2.64] ;  /* 0x0000000402107981 */ /* 0x0000e4000c1e1500 */
[----:B0-----:R-:W-:-:S05]  /*be30*/  FMUL R2, R12, c[0x0][0x188] ;  /* 0x000062000c027a20 */ /* 0x001fca0000400000 */
[----:B------:R-:W-:Y:S01]  /*be40*/  FMNMX R0, R2, R0, !PT ;  /* 0x0000000002007209 */ /* 0x000fe20007800000 */
[----:B------:R-:W-:Y:S02]  /*be50*/  FMUL R2, R24, c[0x0][0x188] ;  /* 0x0000620018027a20 */ /* 0x000fe40000400000 */
[----:B------:R-:W-:-:S03]  /*be60*/  FMUL R3, R25, c[0x0][0x188] ;  /* 0x0000620019037a20 */ /* 0x000fc60000400000 */
[----:B------:R-:W-:-:S04]  /*be70*/  FMNMX R0, R2, R0, !PT ;  /* 0x0000000002007209 */ /* 0x000fc80007800000 */
[----:B------:R-:W-:Y:S01]  /*be80*/  FMNMX R3, R3, R0, !PT ;  /* 0x0000000003037209 */ /* 0x000fe20007800000 */
[----:B--2---:R-:W-:-:S05]  /*be90*/  FMUL R4, R4, c[0x0][0x188] ;  /* 0x0000620004047a20 */ /* 0x004fca0000400000 */
[----:B------:R-:W-:Y:S02]  /*bea0*/  FMNMX R3, R4, R3, !PT ;  /* 0x0000000304037209 */ /* 0x000fe40007800000 */
[----:B------:R-:W2:Y:S04]  /*beb0*/  LDL R4, [R1+0x1d4] ;  /* 0x0001d40001047983 */ /* 0x000ea80000100800 */
[----:B------:R-:W-:Y:S01]  /*bec0*/  BAR.SYNC.DEFER_BLOCKING 0x0 ;  /* 0x0000000000007b1d */ /* 0x000fe20000010000 */
[----:B--2---:R-:W-:-:S05]  /*bed0*/  FMUL R4, R4, c[0x0][0x188] ;  /* 0x0000620004047a20 */ /* 0x004fca0000400000 */
[----:B------:R-:W-:Y:S02]  /*bee0*/  FMNMX R3, R4, R3, !PT ;  /* 0x0000000304037209 */ /* 0x000fe40007800000 */
[----:B------:R-:W2:Y:S02]  /*bef0*/  LDL R4, [R1+0x1c0] ;  /* 0x0001c00001047983 */ /* 0x000ea40000100800 */
[----:B--2---:R-:W-:-:S05]  /*bf00*/  FMUL R4, R4, c[0x0][0x188] ;  /* 0x0000620004047a20 */ /* 0x004fca0000400000 */
[----:B------:R-:W-:Y:S02]  /*bf10*/  FMNMX R3, R4, R3, !PT ;  /* 0x0000000304037209 */ /* 0x000fe40007800000 */
[----:B------:R-:W2:Y:S02]  /*bf20*/  LDL R4, [R1+0x1c4] ;  /* 0x0001c40001047983 */ /* 0x000ea40000100800 */
[----:B--2---:R-:W-:-:S05]  /*bf30*/  FMUL R4, R4, c[0x0][0x188] ;  /* 0x0000620004047a20 */ /* 0x004fca0000400000 */
[----:B------:R-:W-:Y:S01]  /*bf40*/  FMNMX R3, R4, R3, !PT ;  /* 0x0000000304037209 */ /* 0x000fe20007800000 */
[----:B----4-:R-:W-:Y:S02]  /*bf50*/  FMUL R4, R5, c[0x0][0x188] ;  /* 0x0000620005047a20 */ /* 0x010fe40000400000 */
[----:B------:R-:W-:Y:S01]  /*bf60*/  FMUL R2, R14, c[0x0][0x188] ;  /* 0x000062000e027a20 */ /* 0x000fe20000400000 */
[----:B------:R-:W2:Y:S02]  /*bf70*/  LDL R5, [R1+0x290] ;  /* 0x0002900001057983 */ /* 0x000ea40000100800 */
[----:B------:R-:W-:Y:S01]  /*bf80*/  FMNMX R3, R4, R3, !PT ;  /* 0x0000000304037209 */ /* 0x000fe20007800000 */
[----:B------:R-:W-:Y:S02]  /*bf90*/  FMUL R4, R29, c[0x0][0x188] ;  /* 0x000062001d047a20 */ /* 0x000fe40000400000 */
[----:B------:R-:W-:Y:S01]  /*bfa0*/  FMUL R0, R15, c[0x0][0x188] ;  /* 0x000062000f007a20 */ /* 0x000fe20000400000 */
[----:B------:R-:W4:Y:S02]  /*bfb0*/  LDL R29, [R1+0x294] ;  /* 0x00029400011d7983 */ /* 0x000f240000100800 */
[----:B------:R-:W-:-:S02]  /*bfc0*/  FMNMX R3, R4, R3, !PT ;  /* 0x0000000304037209 */ /* 0x000fc40007800000 */
[----:B------:R-:W2:Y:S01]  /*bfd0*/  LDL R4, [R1+0x1e0] ;  /* 0x0001e00001047983 */ /* 0x000ea20000100800 */
[----:B------:R-:W-:Y:S01]  /*bfe0*/  FMNMX R0, R2, R0, !PT ;  /* 0x0000000002007209 */ /* 0x000fe20007800000 */
[----:B------:R-:W-:-:S05]  /*bff0*/  FMUL R2, R26, c[0x0][0x188] ;  /* 0x000062001a027a20 */ /* 0x000fca0000400000 */
[----:B------:R-:W-:Y:S01]  /*c000*/  FMNMX R0, R2, R0, !PT ;  /* 0x0000000002007209 */ /* 0x000fe20007800000 */
[----:B------:R-:W-:-:S05]  /*c010*/  FMUL R2, R27, c[0x0][0x188] ;  /* 0x000062001b027a20 */ /* 0x000fca0000400000 */
[----:B------:R-:W-:Y:S02]  /*c020*/  FMNMX R0, R2, R0, !PT ;  /* 0x0000000002007209 */ /* 0x000fe40007800000 */
[----:B------:R-:W3:Y:S01]  /*c030*/  LDL R2, [R1+0x1d8] ;  /* 0x0001d80001027983 */ /* 0x000ee20000100800 */
[----:B--2---:R-:W-:-:S05]  /*c040*/  FMUL R4, R4, c[0x0][0x188] ;  /* 0x0000620004047a20 */ /* 0x004fca0000400000 */
[----:B------:R-:W-:Y:S01]  /*c050*/  FMNMX R3, R4, R3, !PT ;  /* 0x0000000304037209 */ /* 0x000fe20007800000 */
[----:B-----5:R-:W-:Y:S02]  /*c060*/  FMUL R4, R22, c[0x0][0x188] ;  /* 0x0000620016047a20 */ /* 0x020fe40000400000 */
[----:B------:R-:W2:Y:S03]  /*c070*/  LDL R22, [R1+0x284] ;  /* 0x0002840001167983 */ /* 0x000ea60000100800 */
[----:B------:R-:W-:Y:S02]  /*c080*/  FMNMX R3, R4, R3, !PT ;  /* 0x0000000304037209 */ /* 0x000fe40007800000 */
[----:B------:R-:W5:Y:S01]  /*c090*/  LDL R4, [R1+0x270] ;  /* 0x0002700001047983 */ /* 0x000f620000100800 */
[----:B---3--:R-:W-:-:S05]  /*c0a0*/  FMUL R2, R2, c[0x0][0x188] ;  /* 0x0000620002027a20 */ /* 0x008fca0000400000 */
[----:B------:R-:W-:Y:S01]  /*c0b0*/  FMNMX R0, R2, R0, !PT ;  /* 0x0000000002007209 */ /* 0x000fe20007800000 */
[----:B------:R-:W-:Y:S02]  /*c0c0*/  FMUL R2, R7, c[0x0][0x188] ;  /* 0x0000620007027a20 */ /* 0x000fe40000400000 */
[----:B------:R-:W3:Y:S03]  /*c0d0*/  LDL R7, [R1+0x27c] ;  /* 0x00027c0001077983 */ /* 0x000ee60000100800 */
[----:B------:R-:W-:Y:S01]  /*c0e0*/  FMNMX R0, R2, R0, !PT ;  /* 0x0000000002007209 */ /* 0x000fe20007800000 */
[----:B------:R-:W-:Y:S02]  /*c0f0*/  FMUL R2, R11, c[0x0][0x188] ;  /* 0x000062000b027a20 */ /* 0x000fe40000400000 */
[----:B------:R-:W2:Y:S01]  /*c100*/  LDL R11, [R1+0x258] ;  /* 0x00025800010b7983 */ /* 0x000ea20000100800 */
[----:B-----5:R-:W-:-:S05]  /*c110*/  FMUL R4, R4, c[0x0][0x188] ;  /* 0x0000620004047a20 */ /* 0x020fca0000400000 */
[----:B------:R-:W-:Y:S02]  /*c120*/  FMNMX R3, R4, R3, !PT ;  /* 0x0000000304037209 */ /* 0x000fe40007800000 */
[----:B------:R-:W5:Y:S01]  /*c130*/  LDL R4, [R1+0x274] ;  /* 0x0002740001047983 */ /* 0x000f620000100800 */
[----:B------:R-:W-:Y:S01]  /*c140*/  FMNMX R0, R2, R0, !PT ;  /* 0x0000000002007209 */ /* 0x000fe20007800000 */
[----:B------:R-:W-:Y:S02]  /*c150*/  FMUL R2, R18, c[0x0][0x188] ;  /* 0x0000620012027a20 */ /* 0x000fe40000400000 */
[----:B------:R-:W2:Y:S03]  /*c160*/  LDL R18, [R1+0x25c] ;  /* 0x00025c0001127983 */ /* 0x000ea60000100800 */
[----:B------:R-:W-:Y:S01]  /*c170*/  FMNMX R0, R2, R0, !PT ;  /* 0x0000000002007209 */ /* 0x000fe20007800000 */
[----:B------:R-:W-:-:S02]  /*c180*/  FMUL R2, R20, c[0x0][0x188] ;  /* 0x0000620014027a20 */ /* 0x000fc40000400000 */
[----:B------:R-:W2:Y:S03]  /*c190*/  LDL R20, [R1+0x298] ;  /* 0x0002980001147983 */ /* 0x000ea60000100800 */
[----:B------:R-:W-:Y:S01]  /*c1a0*/  FMNMX R0, R2, R0, !PT ;  /* 0x0000000002007209 */ /* 0x000fe20007800000 */
[----:B------:R-:W-:Y:S02]  /*c1b0*/  FMUL R2, R28, c[0x0][0x188] ;  /* 0x000062001c027a20 */ /* 0x000fe40000400000 */
[----:B------:R-:W2:Y:S03]  /*c1c0*/  LDL R28, [R1+0x29c] ;  /* 0x00029c00011c7983 */ /* 0x000ea60000100800 */
[----:B------:R-:W-:Y:S02]  /*c1d0*/  FMNMX R0, R2, R0, !PT ;  /* 0x0000000002007209 */ /* 0x000fe40007800000 */
[----:B------:R-:W2:Y:S01]  /*c1e0*/  LDL R2, [R1+0x1e8] ;  /* 0x0001e80001027983 */ /* 0x000ea20000100800 */
[----:B-----5:R-:W-:-:S05]  /*c1f0*/  FMUL R4, R4, c[0x0][0x188] ;  /* 0x0000620004047a20 */ /* 0x020fca0000400000 */
[----:B------:R-:W-:Y:S02]  /*c200*/  FMNMX R3, R4, R3, !PT ;  /* 0x0000000304037209 */ /* 0x000fe40007800000 */
[----:B------:R-:W5:Y:S01]  /*c210*/  LDL R4, [R1+0x250] ;  /* 0x0002500001047983 */ /* 0x000f620000100800 */
[----:B--2---:R-:W-:-:S05]  /*c220*/  FMUL R2, R2, c[0x0][0x188] ;  /* 0x0000620002027a20 */ /* 0x004fca0000400000 */
        /* <DEDUP_REMOVED lines=9> */
[----:B------:R-:W-:Y:S01]  /*c2c0*/  FMNMX R3, R4, R3, !PT ;  /* 0x0000000304037209 */ /* 0x000fe20007800000 */
[----:B------:R-:W-:Y:S02]  /*c2d0*/  FMUL R4, R5, c[0x0][0x188] ;  /* 0x0000620005047a20 */ /* 0x000fe40000400000 */
[----:B------:R-:W5:Y:S03]  /*c2e0*/  LDL R5, [R1+0x2a8] ;  /* 0x0002a80001057983 */ /* 0x000f660000100800 */
[----:B------:R-:W-:Y:S01]  /*c2f0*/  FMNMX R3, R4, R3, !PT ;  /* 0x0000000304037209 */ /* 0x000fe20007800000 */
[----:B----4-:R-:W-:Y:S02]  /*c300*/  FMUL R4, R29, c[0x0][0x188] ;  /* 0x000062001d047a20 */ /* 0x010fe40000400000 */
[----:B------:R-:W4:Y:S03]  /*c310*/  LDL R29, [R1+0x2ac] ;  /* 0x0002ac00011d7983 */ /* 0x000f260000100800 */
[----:B------:R-:W-:-:S02]  /*c320*/  FMNMX R3, R4, R3, !PT ;  /* 0x0000000304037209 */ /* 0x000fc40007800000 */
[----:B------:R-:W4:Y:S01]  /*c330*/  LDL R4, [R1+0x280] ;  /* 0x0002800001047983 */ /* 0x000f220000100800 */
[----:B--2---:R-:W-:-:S05]  /*c340*/  FMUL R2, R2, c[0x0][0x188] ;  /* 0x0000620002027a20 */ /* 0x004fca0000400000 */
[----:B------:R-:W-:Y:S01]  /*c350*/  FMNMX R0, R2, R0, !PT ;  /* 0x0000000002007209 */ /* 0x000fe20007800000 */
[----:B---3--:R-:W-:Y:S02]  /*c360*/  FMUL R2, R7, c[0x0][0x188] ;  /* 0x0000620007027a20 */ /* 0x008fe40000400000 */
[----:B------:R-:W2:Y:S03]  /*c370*/  LDL R7, [R1+0x2d0] ;  /* 0x0002d00001077983 */ /* 0x000ea60000100800 */
[----:B------:R-:W-:Y:S01]  /*c380*/  FMNMX R0, R2, R0, !PT ;  /* 0x0000000002007209 */ /* 0x000fe20007800000 */
[----:B------:R-:W-:Y:S02]  /*c390*/  FMUL R2, R11, c[0x0][0x188] ;  /* 0x000062000b027a20 */ /* 0x000fe40000400000 */
[----:B------:R-:W3:Y:S03]  /*c3a0*/  LDL R11, [R1+0x2d4] ;  /* 0x0002d400010b7983 */ /* 0x000ee60000100800 */
[----:B------:R-:W-:Y:S01]  /*c3b0*/  FMNMX R0, R2, R0, !PT ;  /* 0x0000000002007209 */ /* 0x000fe20007800000 */
[----:B------:R-:W-:-:S02]  /*c3c0*/  FMUL R2, R18, c[0x0][0x188] ;  /* 0x0000620012027a20 */ /* 0x000fc40000400000 */
[----:B------:R-:W2:Y:S03]  /*c3d0*/  LDL R18, [R1+0x2c0] ;  /* 0x0002c00001127983 */ /* 0x000ea60000100800 */
[----:B------:R-:W-:Y:S01]  /*c3e0*/  FMNMX R0, R2, R0, !PT ;  /* 0x0000000002007209 */ /* 0x000fe20007800000 */
[----:B------:R-:W-:Y:S02]  /*c3f0*/  FMUL R2, R20, c[0x0][0x188] ;  /* 0x0000620014027a20 */ /* 0x000fe40000400000 */
[----:B------:R-:W2:Y:S03]  /*c400*/  LDL R20, [R1+0x2d8] ;  /* 0x0002d80001147983 */ /* 0x000ea60000100800 */
[----:B------:R-:W-:Y:S01]  /*c410*/  FMNMX R0, R2, R0, !PT ;  /* 0x0000000002007209 */ /* 0x000fe20007800000 */
[----:B------:R-:W-:-:S02]  /*c420*/  FMUL R2, R28, c[0x0][0x188] ;  /* 0x000062001c027a20 */ /* 0x000fc40000400000 */
[----:B------:R-:W2:Y:S03]  /*c430*/  LDL R28, [R1+0x2dc] ;  /* 0x0002dc00011c7983 */ /* 0x000ea60000100800 */
[----:B------:R-:W-:Y:S02]  /*c440*/  FMNMX R0, R2, R0, !PT ;  /* 0x0000000002007209 */ /* 0x000fe40007800000 */
[----:B------:R-:W2:Y:S01]  /*c450*/  LDL R2, [R1+0x288] ;  /* 0x0002880001027983 */ /* 0x000ea20000100800 */
[----:B----4-:R-:W-:-:S05]  /*c460*/  FMUL R4, R4, c[0x0][0x188] ;  /* 0x0000620004047a20 */ /* 0x010fca0000400000 */
[----:B------:R-:W-:Y:S01]  /*c470*/  FMNMX R3, R4, R3, !PT ;  /* 0x0000000304037209 */ /* 0x000fe20007800000 */
[----:B------:R-:W-:Y:S02]  /*c480*/  FMUL R4, R22, c[0x0][0x188] ;  /* 0x0000620016047a20 */ /* 0x000fe40000400000 */
[----:B------:R-:W4:Y:S03]  /*c490*/  LDL R22, [R1+0x2c4] ;  /* 0x0002c40001167983 */ /* 0x000f260000100800 */
[----:B------:R-:W-:Y:S02]  /*c4a0*/  FMNMX R3, R4, R3, !PT ;  /* 0x0000000304037209 */ /* 0x000fe40007800000 */
[----:B------:R-:W3:Y:S01]  /*c4b0*/  LDL R4, [R1+0x2b0] ;  /* 0x0002b00001047983 */ /* 0x000ee20000100800 */
[----:B--2---:R-:W-:-:S05]  /*c4c0*/  FMUL R2, R2, c[0x0][0x188] ;  /* 0x0000620002027a20 */ /* 0x004fca0000400000 */
[----:B------:R-:W-:Y:S02]  /*c4d0*/  FMNMX R0, R2, R0, !PT ;  /* 0x0000000002007209 */ /* 0x000fe40007800000 */
[----:B------:R-:W2:Y:S01]  /*c4e0*/  LDL R2, [R1+0x28c] ;  /* 0x00028c0001027983 */ /* 0x000ea20000100800 */
[----:B---3--:R-:W-:-:S05]  /*c4f0*/  FMUL R4, R4, c[0x0][0x188] ;  /* 0x0000620004047a20 */ /* 0x008fca0000400000 */
        /* <DEDUP_REMOVED lines=15> */
[----:B------:R-:W-:Y:S01]  /*c5f0*/  FMNMX R0, R2, R0, !PT ;  /* 0x0000000002007209 */ /* 0x000fe20007800000 */
[----:B-----5:R-:W-:Y:S02]  /*c600*/  FMUL R2, R5, c[0x0][0x188] ;  /* 0x0000620005027a20 */ /* 0x020fe40000400000 */
[----:B------:R-:W2:Y:S03]  /*c610*/  LDL R5, [R1+0x264] ;  /* 0x0002640001057983 */ /* 0x000ea60000100800 */
[----:B------:R-:W-:Y:S01]  /*c620*/  FMNMX R0, R2, R0, !PT ;  /* 0x0000000002007209 */ /* 0x000fe20007800000 */
[----:B------:R-:W-:Y:S02]  /*c630*/  FMUL R2, R29, c[0x0][0x188] ;  /* 0x000062001d027a20 */ /* 0x000fe40000400000 */
[----:B------:R-:W5:Y:S03]  /*c640*/  LDL R29, [R1+0x2fc] ;  /* 0x0002fc00011d7983 */ /* 0x000f660000100800 */
[----:B------:R-:W-:Y:S01]  /*c650*/  FMNMX R0, R2, R0, !PT ;  /* 0x0000000002007209 */ /* 0x000fe20007800000 */
[----:B------:R-:W-:-:S05]  /*c660*/  FMUL R2, R20, c[0x0][0x188] ;  /* 0x0000620014027a20 */ /* 0x000fca0000400000 */
[----:B------:R-:W-:Y:S01]  /*c670*/  FMNMX R0, R2, R0, !PT ;  /* 0x0000000002007209 */ /* 0x000fe20007800000 */
[----:B------:R-:W-:-:S05]  /*c680*/  FMUL R2, R28, c[0x0][0x188] ;  /* 0x000062001c027a20 */ /* 0x000fca0000400000 */
[----:B------:R-:W-:Y:S01]  /*c690*/  FMNMX R0, R2, R0, !PT ;  /* 0x0000000002007209 */ /* 0x000fe20007800000 */
[----:B---3--:R-:W-:-:S05]  /*c6a0*/  FMUL R4, R4, c[0x0][0x188] ;  /* 0x0000620004047a20 */ /* 0x008fca0000400000 */
[----:B------:R-:W-:Y:S01]  /*c6b0*/  FMNMX R3, R4, R3, !PT ;  /* 0x0000000304037209 */ /* 0x000fe20007800000 */
[----:B------:R-:W-:-:S05]  /*c6c0*/  FMUL R4, R7, c[0x0][0x188] ;  /* 0x0000620007047a20 */ /* 0x000fca0000400000 */
[----:B------:R-:W-:Y:S01]  /*c6d0*/  FMNMX R3, R4, R3, !PT ;  /* 0x0000000304037209 */ /* 0x000fe20007800000 */
[----:B------:R-:W-:-:S05]  /*c6e0*/  FMUL R4, R11, c[0x0][0x188] ;  /* 0x000062000b047a20 */ /* 0x000fca0000400000 */
[----:B------:R-:W-:Y:S01]  /*c6f0*/  FMNMX R3, R4, R3, !PT ;  /* 0x0000000304037209 */ /* 0x000fe20007800000 */
[----:B------:R-:W-:-:S05]  /*c700*/  FMUL R4, R18, c[0x0][0x188] ;  /* 0x0000620012047a20 */ /* 0x000fca0000400000 */
[----:B------:R-:W-:Y:S01]  /*c710*/  FMNMX R3, R4, R3, !PT ;  /* 0x0000000304037209 */ /* 0x000fe20007800000 */
[----:B----4-:R-:W-:-:S05]  /*c720*/  FMUL R4, R22, c[0x0][0x188] ;  /* 0x0000620016047a20 */ /* 0x010fca0000400000 */
[----:B------:R-:W-:Y:S02]  /*c730*/  FMNMX R3, R4, R3, !PT ;  /* 0x0000000304037209 */ /* 0x000fe40007800000 */
[----:B------:R-:W3:Y:S04]  /*c740*/  LDL R4, [R1+0x2e0] ;  /* 0x0002e00001047983 */ /* 0x000ee80000100800 */
[----:B------:R-:W2:Y:S04]  /*c750*/  LDL.LU R11, [R1+0x34] ;  /* 0x00003400010b7983 */ /* 0x000ea80000300800 */
[----:B------:R-:W4:Y:S04]  /*c760*/  LDL.LU R18, [R1+0x30] ;  /* 0x0000300001127983 */ /* 0x000f280000300800 */
[----:B------:R-:W2:Y:S04]  /*c770*/  LDL.LU R20, [R1+0x24] ;  /* 0x0000240001147983 */ /* 0x000ea80000300800 */
[----:B------:R-:W2:Y:S04]  /*c780*/  LDL.LU R22, [R1+0x20] ;  /* 0x0000200001167983 */ /* 0x000ea80000300800 */
[----:B------:R-:W2:Y:S04]  /*c790*/  LDL.LU R28, [R1+0x10] ;  /* 0x00001000011c7983 */ /* 0x000ea80000300800 */
[----:B------:R-:W2:Y:S04]  /*c7a0*/  LDL.LU R7, [R1+0x8] ;  /* 0x0000080001077983 */ /* 0x000ea80000300800 */
[----:B------:R-:W2:Y:S02]  /*c7b0*/  LDL R2, [R1+0x2c8] ;  /* 0x0002c80001027983 */ /* 0x000ea40000100800 */
[----:B--2---:R-:W-:-:S05]  /*c7c0*/  FMUL R2, R2, c[0x0][0x188] ;  /* 0x0000620002027a20 */ /* 0x004fca0000400000 */
[----:B------:R-:W-:Y:S02]  /*c7d0*/  FMNMX R0, R2, R0, !PT ;  /* 0x0000000002007209 */ /* 0x000fe40007800000 */
[----:B------:R-:W2:Y:S02]  /*c7e0*/  LDL R2, [R1+0x2cc] ;  /* 0x0002cc0001027983 */ /* 0x000ea40000100800 */
        /* <DEDUP_REMOVED lines=15> */
[----:B---3--:R-:W-:-:S03]  /*c8e0*/  FMUL R4, R4, c[0x0][0x188] ;  /* 0x0000620004047a20 */ /* 0x008fc60000400000 */
[----:B------:R0:W-:Y:S02]  /*c8f0*/  STS.U16 [R5+0x10000], R11 ;  /* 0x0100000b05007388 */ /* 0x0001e40000000400 */
[----:B------:R-:W-:Y:S02]  /*c900*/  FMNMX R3, R4, R3, !PT ;  /* 0x0000000304037209 */ /* 0x000fe40007800000 */
[----:B------:R-:W3:Y:S01]  /*c910*/  LDL R4, [R1+0x2f4] ;  /* 0x0002f40001047983 */ /* 0x000ee20000100800 */
[----:B--2---:R-:W-:-:S05]  /*c920*/  FMUL R2, R2, c[0x0][0x188] ;  /* 0x0000620002027a20 */ /* 0x004fca0000400000 */
[----:B------:R-:W-:Y:S01]  /*c930*/  FMNMX R0, R2, R0, !PT ;  /* 0x0000000002007209 */ /* 0x000fe20007800000 */
[----:B-----5:R-:W-:Y:S02]  /*c940*/  FMUL R2, R29, c[0x0][0x188] ;  /* 0x000062001d027a20 */ /* 0x020fe40000400000 */
[----:B------:R-:W2:Y:S03]  /*c950*/  LDL.LU R29, [R1+0x400] ;  /* 0x00040000011d7983 */ /* 0x000ea60000300800 */
[----:B------:R-:W-:Y:S01]  /*c960*/  FMNMX R0, R2, R0, !PT ;  /* 0x0000000002007209 */ /* 0x000fe20007800000 */
[----:B0-----:R-:W5:Y:S04]  /*c970*/  LDL.LU R11, [R1+0xf24] ;  /* 0x000f2400010b7983 */ /* 0x001f680000300800 */
[----:B------:R-:W0:Y:S02]  /*c980*/  SHFL.BFLY PT, R2, R0, 0x2, 0x1f ;  /* 0x0c401f0000027f89 */ /* 0x000e2400000e0000 */
[----:B0-----:R-:W-:-:S02]  /*c990*/  FMNMX R0, R0, R2, !PT ;  /* 0x0000000200007209 */ /* 0x001fc40007800000 */
[----:B------:R-:W2:Y:S04]  /*c9a0*/  LDL.LU R2, [R1+0x18] ;  /* 0x0000180001027983 */ /* 0x000ea80000300800 */
[----:B----4-:R0:W-:Y:S04]  /*c9b0*/  STS.U16 [R5+0x10800], R18 ;  /* 0x0108001205007388 */ /* 0x0101e80000000400 */
[----:B------:R1:W-:Y:S04]  /*c9c0*/  STS.U16 [R5+0x11000], R20 ;  /* 0x0110001405007388 */ /* 0x0003e80000000400 */
[----:B------:R4:W-:Y:S04]  /*c9d0*/  STS.U16 [R5+0x11800], R22 ;  /* 0x0118001605007388 */ /* 0x0009e80000000400 */
[----:B0-----:R-:W5:Y:S04]  /*c9e0*/  LDL.LU R18, [R1+0xf20] ;  /* 0x000f200001127983 */ /* 0x001f680000300800 */
[----:B-1----:R-:W5:Y:S04]  /*c9f0*/  LDL.LU R20, [R1+0xf1c] ;  /* 0x000f1c0001147983 */ /* 0x002f680000300800 */
[----:B----4-:R-:W4:Y:S01]  /*ca00*/  LDL.LU R22, [R1+0xf18] ;  /* 0x000f180001167983 */ /* 0x010f220000300800 */
[----:B---3--:R-:W-:-:S05]  /*ca10*/  FMUL R4, R4, c[0x0][0x188] ;  /* 0x0000620004047a20 */ /* 0x008fca0000400000 */
[----:B------:R-:W-:-:S05]  /*ca20*/  FMNMX R3, R4, R3, !PT ;  /* 0x0000000304037209 */ /* 0x000fca0007800000 */
[----:B------:R-:W0:Y:S04]  /*ca30*/  SHFL.BFLY PT, R4, R3, 0x2, 0x1f ;  /* 0x0c401f0003047f89 */ /* 0x000e2800000e0000 */
[----:B--2---:R-:W-:Y:S04]  /*ca40*/  STS.U16 [R5+0x12000], R2 ;  /* 0x0120000205007388 */ /* 0x004fe80000000400 */
[----:B------:R1:W-:Y:S04]  /*ca50*/  STS.U16 [R5+0x12800], R28 ;  /* 0x0128001c05007388 */ /* 0x0003e80000000400 */
[----:B-1----:R-:W2:Y:S04]  /*ca60*/  LDL.LU R28, [R1+0xf14] ;  /* 0x000f1400011c7983 */ /* 0x002ea80000300800 */
[----:B------:R1:W-:Y:S04]  /*ca70*/  STS.U16 [R5+0x13000], R7 ;  /* 0x0130000705007388 */ /* 0x0003e80000000400 */
[----:B-1----:R-:W3:Y:S01]  /*ca80*/  LDL.LU R7, [R1+0x40c] ;  /* 0x00040c0001077983 */ /* 0x002ee20000300800 */
[----:B0-----:R-:W-:-:S05]  /*ca90*/  FMNMX R3, R3, R4, !PT ;  /* 0x0000000403037209 */ /* 0x001fca0007800000 */
[----:B------:R-:W0:Y:S04]  /*caa0*/  SHFL.BFLY PT, R4, R3, 0x1, 0x1f ;  /* 0x0c201f0003047f89 */ /* 0x000e2800000e0000 */
[----:B------:R-:W1:Y:S01]  /*cab0*/  SHFL.BFLY PT, R2, R0, 0x1, 0x1f ;  /* 0x0c201f0000027f89 */ /* 0x000e6200000e0000 */
[----:B0-----:R-:W-:Y:S02]  /*cac0*/  FMNMX R3, R3, R4, !PT ;  /* 0x0000000403037209 */ /* 0x001fe40007800000 */
[----:B-1----:R-:W-:Y:S01]  /*cad0*/  FMNMX R2, R0, R2, !PT ;  /* 0x0000000200027209 */ /* 0x002fe20007800000 */
[----:B--2---:R0:W-:Y:S02]  /*cae0*/  STS.U16 [R5+0x13800], R28 ;  /* 0x0138001c05007388 */ /* 0x0041e40000000400 */
[----:B0-----:R-:W-:-:S05]  /*caf0*/  FMNMX R28, R3, R29, !PT ;  /* 0x0000001d031c7209 */ /* 0x001fca0007800000 */
[----:B------:R-:W-:-:S04]  /*cb00*/  FFMA R3, R12, c[0x0][0x188], -R28 ;  /* 0x000062000c037a23 */ /* 0x000fc8000000081c */
[----:B------:R-:W-:Y:S02]  /*cb10*/  FMUL R4, R3, 1.4426950216293334961 ;  /* 0x3fb8aa3b03047820 */ /* 0x000fe40000400000 */
[----:B------:R-:W-:-:S04]  /*cb20*/  FFMA R3, R13, c[0x0][0x188], -R28 ;  /* 0x000062000d037a23 */ /* 0x000fc8000000081c */
[----:B------:R-:W0:Y:S01]  /*cb30*/  MUFU.EX2 R4, R4 ;  /* 0x0000000400047308 */ /* 0x000e220000000800 */
[----:B------:R-:W-:Y:S01]  /*cb40*/  FMUL R3, R3, 1.4426950216293334961 ;  /* 0x3fb8aa3b03037820 */ /* 0x000fe20000400000 */
[----:B----4-:R1:W-:Y:S01]  /*cb50*/  STS.U16 [R5+0x14000], R22 ;  /* 0x0140001605007388 */ /* 0x0103e20000000400 */
[----:B------:R-:W-:-:S03]  /*cb60*/  FFMA R0, R24, c[0x0][0x188], -R28 ;  /* 0x0000620018007a23 */ /* 0x000fc6000000081c */
[----:B-----5:R-:W-:Y:S02]  /*cb70*/  STS.U16 [R5+0x14800], R20 ;  /* 0x0148001405007388 */ /* 0x020fe40000000400 */
[----:B------:R-:W2:Y:S02]  /*cb80*/  MUFU.EX2 R3, R3 ;  /* 0x0000000300037308 */ /* 0x000ea40000000800 */
[----:B------:R-:W-:Y:S04]  /*cb90*/  STS.U16 [R5+0x15000], R18 ;  /* 0x0150001205007388 */ /* 0x000fe80000000400 */
[----:B-1----:R-:W4:Y:S04]  /*cba0*/  LDL R22, [R1+0x43c] ;  /* 0x00043c0001167983 */ /* 0x002f280000100800 */
[----:B------:R1:W-:Y:S04]  /*cbb0*/  STS.U16 [R5+0x15800], R11 ;  /* 0x0158000b05007388 */ /* 0x0003e80000000400 */
[----:B-1----:R-:W5:Y:S04]  /*cbc0*/  LDL.LU R11, [R1+0xc] ;  /* 0x00000c00010b7983 */ /* 0x002f680000300800 */
[----:B------:R-:W4:Y:S04]  /*cbd0*/  LDL.LU R18, [R1+0x4] ;  /* 0x0000040001127983 */ /* 0x000f280000300800 */
[----:B0-----:R0:W-:Y:S04]  /*cbe0*/  STL [R1+0x428], R4 ;  /* 0x0004280401007387 */ /* 0x0011e80000100800 */
[----:B------:R-:W4:Y:S04]  /*cbf0*/  LDL.LU R20, [R1] ;  /* 0x0000000001147983 */ /* 0x000f280000300800 */
[----:B------:R-:W4:Y:S01]  /*cc00*/  LDL.LU R24, [R1+0x14] ;  /* 0x0000140001187983 */ /* 0x000f220000300800 */
[----:B0-----:R-:W-:-:S04]  /*cc10*/  FMUL R4, R0, 1.4426950216293334961 ;  /* 0x3fb8aa3b00047820 */ /* 0x001fc80000400000 */
[----:B------:R0:W1:Y:S01]  /*cc20*/  MUFU.EX2 R12, R4 ;  /* 0x00000004000c7308 */ /* 0x0000620000000800 */
[----:B------:R0:W-:Y:S01]  /*cc30*/  STS.U16 [R5+0x16000], R17 ;  /* 0x0160001105007388 */ /* 0x0001e20000000400 */
[----:B------:R-:W-:-:S03]  /*cc40*/  FFMA R0, R25, c[0x0][0x188], -R28 ;  /* 0x0000620019007a23 */ /* 0x000fc6000000081c */
[----:B------:R1:W-:Y:S04]  /*cc50*/  STS.U16 [R5+0x16800], R10 ;  /* 0x0168000a05007388 */ /* 0x0003e80000000400 */
[----:B0-----:R-:W4:Y:S04]  /*cc60*/  LDL.LU R17, [R1+0x1c] ;  /* 0x00001c0001117983 */ /* 0x001f280000300800 */
[----:B--2---:R3:W-:Y:S01]  /*cc70*/  STL [R1+0x41c], R3 ;  /* 0x00041c0301007387 */ /* 0x0047e20000100800 */
[----:B-1----:R-:W-:-:S03]  /*cc80*/  FMUL R5, R0, 1.4426950216293334961 ;  /* 0x3fb8aa3b00057820 */ /* 0x002fc60000400000 */
[----:B------:R-:W2:Y:S01]  /*cc90*/  LDL.LU R25, [R1+0x28] ;  /* 0x0000280001197983 */ /* 0x000ea20000300800 */
[----:B------:R-:W-:-:S03]  /*cca0*/  FADD R4, -R28, R29 ;  /* 0x0000001d1c047221 */ /* 0x000fc60000000100 */
[----:B------:R-:W2:Y:S01]  /*ccb0*/  LDL.LU R10, [R1+0x2c] ;  /* 0x00002c00010a7983 */ /* 0x000ea20000300800 */
[----:B---3--:R-:W-:-:S05]  /*ccc0*/  FMNMX R3, R2, R7, !PT ;  /* 0x0000000702037209 */ /* 0x008fca0007800000 */
[--C-:B------:R-:W-:Y:S02]  /*ccd0*/  FFMA R0, R14, c[0x0][0x188], -R3.reuse ;  /* 0x000062000e007a23 */ /* 0x100fe40000000803 */
[----:B------:R-:W3:Y:S01]  /*cce0*/  LDL.LU R14, [R1+0x38] ;  /* 0x00003800010e7983 */ /* 0x000ee20000300800 */
[----:B------:R-:W-:-:S03]  /*ccf0*/  FFMA R2, R15, c[0x0][0x188], -R3 ;  /* 0x000062000f027a23 */ /* 0x000fc60000000803 */
[----:B------:R-:W-:Y:S01]  /*cd00*/  STL [R1+0x420], R12 ;  /* 0x0004200c01007387 */ /* 0x000fe20000100800 */
[----:B------:R0:W1:Y:S03]  /*cd10*/  MUFU.EX2 R13, R5 ;  /* 0x00000005000d7308 */ /* 0x0000660000000800 */
[----:B------:R-:W2:Y:S04]  /*cd20*/  LDL.LU R15, [R1+0x3c] ;  /* 0x00003c00010f7983 */ /* 0x000ea80000300800 */
[----:B------:R-:W2:Y:S04]  /*cd30*/  LDL.LU R29, [R1+0xf10] ;  /* 0x000f1000011d7983 */ /* 0x000ea80000300800 */
[----:B------:R0:W-:Y:S04]  /*cd40*/  STL [R1+0xea8], R28 ;  /* 0x000ea81c01007387 */ /* 0x0001e80000100800 */
[----:B0-----:R-:W4:Y:S04]  /*cd50*/  LDL.LU R28, [R1+0x40] ;  /* 0x00004000011c7983 */ /* 0x001f280000300800 */
[----:B------:R-:W2:Y:S01]  /*cd60*/  LDL R5, [R1+0x264] ;  /* 0x0002640001057983 */ /* 0x000ea20000100800 */
[----:B------:R-:W-:-:S02]  /*cd70*/  FMUL R4, R4, 1.4426950216293334961 ;  /* 0x3fb8aa3b04047820 */ /* 0x000fc40000400000 */
[----:B------:R-:W-:Y:S02]  /*cd80*/  FMUL R0, R0, 1.4426950216293334961 ;  /* 0x3fb8aa3b00007820 */ /* 0x000fe40000400000 */
[----:B------:R-:W-:Y:S02]  /*cd90*/  FMUL R2, R2, 1.4426950216293334961 ;  /* 0x3fb8aa3b02027820 */ /* 0x000fe40000400000 */
[----:B------:R-:W0:Y:S01]  /*cda0*/  MUFU.EX2 R4, R4 ;  /* 0x0000000400047308 */ /* 0x000e220000000800 */
[----:B-1----:R-:W-:Y:S04]  /*cdb0*/  STL [R1+0x424], R13 ;  /* 0x0004240d01007387 */ /* 0x002fe80000100800 */
[----:B0-----:R-:W-:Y:S04]  /*cdc0*/  STL [R1+0x404], R4 ;  /* 0x0004040401007387 */ /* 0x001fe80000100800 */
[----:B--2---:R-:W-:Y:S04]  /*cdd0*/  STS.U16 [R5+0x17000], R9 ;  /* 0x0170000905007388 */ /* 0x004fe80000000400 */
[----:B------:R-:W-:Y:S04]  /*cde0*/  STS.U16 [R5+0x17800], R8 ;  /* 0x0178000805007388 */ /* 0x000fe80000000400 */
[----:B----4-:R-:W-:Y:S04]  /*cdf0*/  STS.U16 [R22+0x10400], R28 ;  /* 0x0104001c16007388 */ /* 0x010fe80000000400 */
[----:B------:R-:W-:Y:S04]  /*ce00*/  STS.U16 [R22+0x10c00], R15 ;  /* 0x010c000f16007388 */ /* 0x000fe80000000400 */
[----:B---3--:R-:W-:Y:S04]  /*ce10*/  STS.U16 [R22+0x11400], R14 ;  /* 0x0114000e16007388 */ /* 0x008fe80000000400 */
[----:B------:R-:W-:Y:S04]  /*ce20*/  STS.U16 [R22+0x11c00], R10 ;  /* 0x011c000a16007388 */ /* 0x000fe80000000400 */
[----:B------:R-:W-:Y:S04]  /*ce30*/  STS.U16 [R22+0x12400], R25 ;  /* 0x0124001916007388 */ /* 0x000fe80000000400 */
[----:B------:R-:W-:Y:S04]  /*ce40*/  STS.U16 [R22+0x12c00], R17 ;  /* 0x012c001116007388 */ /* 0x000fe80000000400 */
[----:B------:R-:W-:Y:S04]  /*ce50*/  STS.U16 [R22+0x13400], R24 ;  /* 0x0134001816007388 */ /* 0x000fe80000000400 */
[----:B-----5:R-:W-:Y:S04]  /*ce60*/  STS.U16 [R22+0x13c00], R11 ;  /* 0x013c000b16007388 */ /* 0x020fe80000000400 */
[----:B------:R-:W-:Y:S04]  /*ce70*/  STS.U16 [R22+0x14400], R18 ;  /* 0x0144001216007388 */ /* 0x000fe80000000400 */
[----:B------:R0:W-:Y:S04]  /*ce80*/  STS.U16 [R22+0x14c00], R20 ;  /* 0x014c001416007388 */ /* 0x0001e80000000400 */
[----:B0-----:R-:W0:Y:S01]  /*ce90*/  S2R R20, SR_TID.X ;  /* 0x0000000000147919 */ /* 0x001e220000002100 */
[----:B------:R-:W1:Y:S08]  /*cea0*/  MUFU.EX2 R5, R0 ;  /* 0x0000000000057308 */ /* 0x000e700000000800 */
[----:B------:R-:W2:Y:S01]  /*ceb0*/  MUFU.EX2 R25, R2 ;  /* 0x0000000200197308 */ /* 0x000ea20000000800 */
[----:B------:R3:W-:Y:S04]  /*cec0*/  STS.U16 [R22+0x15400], R29 ;  /* 0x0154001d16007388 */ /* 0x0007e80000000400 */
[----:B------:R-:W-:Y:S01]  /*ced0*/  STS.U16 [R22+0x15c00], R23 ;  /* 0x015c001716007388 */ /* 0x000fe20000000400 */
[----:B0-----:R-:W-:-:S02]  /*cee0*/  LOP3.LUT R18, R20, 0x7, RZ, 0xc0, !PT ;  /* 0x0000000714127812 */ /* 0x001fc400078ec0ff */
[----:B------:R-:W-:-:S03]  /*cef0*/  SHF.L.U32 R20, R20, 0x1, RZ ;  /* 0x0000000114147819 */ /* 0x000fc600000006ff */
[----:B------:R-:W-:Y:S01]  /*cf00*/  IMAD R24, R18, 0x110, RZ ;  /* 0x0000011012187824 */ /* 0x000fe200078e02ff */
[----:B-1----:R-:W-:Y:S04]  /*cf10*/  STL [R1+0x418], R5 ;  /* 0x0004180501007387 */ /* 0x002fe80000100800 */
[----:B------:R0:W-:Y:S01]  /*cf20*/  STS.U16 [R22+0x16400], R21 ;  /* 0x0164001516007388 */ /* 0x0001e20000000400 */
[----:B------:R-:W-:-:S03]  /*cf30*/  LOP3.LUT R24, R24, 0x30, R20, 0x78, !PT ;  /* 0x0000003018187812 */ /* 0x000fc600078e7814 */
[----:B---3--:R-:W3:Y:S04]  /*cf40*/  LDL R29, [R1+0x41c] ;  /* 0x00041c00011d7983 */ /* 0x008ee80000100800 */
[----:B------:R-:W3:Y:S04]  /*cf50*/  LDL R4, [R1+0x428] ;  /* 0x0004280001047983 */ /* 0x000ee80000100800 */
[----:B------:R-:W-:Y:S04]  /*cf60*/  STS.U16 [R22+0x16c00], R19 ;  /* 0x016c001316007388 */ /* 0x000fe80000000400 */
[----:B--2---:R-:W-:Y:S04]  /*cf70*/  STL [R1+0x410], R25 ;  /* 0x0004101901007387 */ /* 0x004fe80000100800 */
[----:B------:R-:W-:Y:S04]  /*cf80*/  STS.U16 [R22+0x17400], R16 ;  /* 0x0174001016007388 */ /* 0x000fe80000000400 */
[----:B------:R-:W2:Y:S04]  /*cf90*/  LDL.LU R20, [R1+0x300] ;  /* 0x0003000001147983 */ /* 0x000ea80000300800 */
[----:B------:R1:W-:Y:S04]  /*cfa0*/  STS.U16 [R22+0x17c00], R6 ;  /* 0x017c000616007388 */ /* 0x0003e80000000400 */
[----:B0-----:R-:W4:Y:S04]  /*cfb0*/  LDL.LU R21, [R1+0x304] ;  /* 0x0003040001157983 */ /* 0x001f280000300800 */
[----:B------:R-:W-:Y:S06]  /*cfc0*/  BAR.SYNC.DEFER_BLOCKING 0x0 ;  /* 0x0000000000007b1d */ /* 0x000fec0000010000 */
[----:B-1----:R-:W5:Y:S04]  /*cfd0*/  LDL.LU R22, [R1+0x308] ;  /* 0x0003080001167983 */ /* 0x002f680000300800 */
[----:B------:R-:W2:Y:S04]  /*cfe0*/  LDL.LU R6, [R1+0x30c] ;  /* 0x00030c0001067983 */ /* 0x000ea80000300800 */
[----:B------:R-:W0:Y:S04]  /*cff0*/  LDSM.16.M88.4 R16, [R24+0x10000] ;  /* 0x010000001810783b */ /* 0x000e280000000200 */
[----:B------:R-:W1:Y:S01]  /*d000*/  LDSM.16.M88.4 R8, [R24+0x10800] ;  /* 0x010800001808783b */ /* 0x000e620000000200 */
[----:B------:R-:W-:-:S04]  /*d010*/  FFMA R0, R26, c[0x0][0x188], -R3 ;  /* 0x000062001a007a23 */ /* 0x000fc80000000803 */
[----:B------:R-:W-:Y:S02]  /*d020*/  FMUL R2, R0, 1.4426950216293334961 ;  /* 0x3fb8aa3b00027820 */ /* 0x000fe40000400000 */
[----:B------:R-:W-:Y:S02]  /*d030*/  FADD R0, -R3, R7 ;  /* 0x0000000703007221 */ /* 0x000fe40000000100 */
[----:B------:R0:W0:Y:S02]  /*d040*/  MUFU.EX2 R7, R2 ;  /* 0x0000000200077308 */ /* 0x0000240000000800 */
[----:B0-----:R-:W-:Y:S02]  /*d050*/  FMUL R2, R0, 1.4426950216293334961 ;  /* 0x3fb8aa3b00027820 */ /* 0x001fe40000400000 */
[----:B------:R-:W-:Y:S01]  /*d060*/  FFMA R0, R27, c[0x0][0x188], -R3 ;  /* 0x000062001b007a23 */ /* 0x000fe20000000803 */
[----:B------:R-:W-:Y:S04]  /*d070*/  STL.64 [R1+0x78], R18 ;  /* 0x0000781201007387 */ /* 0x000fe80000100a00 */
[----:B------:R-:W-:Y:S01]  /*d080*/  STL.64 [R1+0xf08], R16 ;  /* 0x000f081001007387 */ /* 0x000fe20000100a00 */
[----:B-1----:R-:W-:-:S03]  /*d090*/  IMAD.MOV.U32 R15, RZ, RZ, R8 ;  /* 0x000000ffff0f7224 */ /* 0x002fc600078e0008 */
[----:B------:R-:W-:Y:S01]  /*d0a0*/  STL [R1+0x40c], R7 ;  /* 0x00040c0701007387 */ /* 0x000fe20000100800 */
[----:B------:R-:W-:-:S03]  /*d0b0*/  MOV R14, R9 ;  /* 0x00000009000e7202 */ /* 0x000fc60000000f00 */
[----:B------:R0:W-:Y:S04]  /*d0c0*/  STL [R1+0xeac], R3 ;  /* 0x000eac0301007387 */ /* 0x0001e80000100800 */
[----:B------:R-:W1:Y:S04]  /*d0d0*/  LDSM.16.M88.4 R16, [R24+0x11800] ;  /* 0x011800001810783b */ /* 0x000e680000000200 */
[----:B0-----:R-:W4:Y:S04]  /*d0e0*/  LDL R3, [R1+0x404] ;  /* 0x0004040001037983 */ /* 0x001f280000100800 */
[----:B------:R-:W-:Y:S04]  /*d0f0*/  STL.64 [R1+0x68], R10 ;  /* 0x0000680a01007387 */ /* 0x000fe80000100a00 */
[----:B------:R-:W0:Y:S01]  /*d100*/  LDSM.16.M88.4 R8, [R24+0x11000] ;  /* 0x011000001808783b */ /* 0x000e220000000200 */
[----:B------:R-:W-:Y:S01]  /*d110*/  FMUL R0, R0, 1.4426950216293334961 ;  /* 0x3fb8aa3b00007820 */ /* 0x000fe20000400000 */
[----:B------:R-:W1:Y:S08]  /*d120*/  MUFU.EX2 R28, R2 ;  /* 0x00000002001c7308 */ /* 0x000e700000000800 */
[----:B------:R-:W0:Y:S01]  /*d130*/  MUFU.EX2 R2, R0 ;  /* 0x0000000000027308 */ /* 0x000e220000000800 */
[----:B------:R-:W-:Y:S01]  /*d140*/  F2FP.PACK_AB R5, R25, R5 ;  /* 0x000000051905723e */ /* 0x000fe200000000ff */
[----:B-1----:R-:W-:Y:S01]  /*d150*/  STL [R1+0x400], R28 ;  /* 0x0004001c01007387 */ /* 0x002fe20000100800 */
[----:B------:R-:W-:Y:S01]  /*d160*/  IMAD.MOV.U32 R26, RZ, RZ, R16 ;  /* 0x000000ffff1a7224 */ /* 0x000fe200078e0010 */
[----:B------:R-:W-:-:S02]  /*d170*/  MOV R25, R17 ;  /* 0x0000001100197202 */ /* 0x000fc40000000f00 */
[----:B0-----:R-:W-:Y:S04]  /*d180*/  STL [R1+0xe3c], R10 ;  /* 0x000e3c0a01007387 */ /* 0x001fe80000100800 */
[----:B------:R-:W-:Y:S04]  /*d190*/  STL [R1+0x414], R2 ;  /* 0x0004140201007387 */ /* 0x000fe80000100800 */
[----:B------:R0:W-:Y:S01]  /*d1a0*/  STL [R1+0xe38], R11 ;  /* 0x000e380b01007387 */ /* 0x0001e20000100800 */
[----:B--2---:R-:W-:Y:S01]  /*d1b0*/  FMUL R23, R28, R6 ;  /* 0x000000061c177220 */ /* 0x004fe20000400000 */
[----:B------:R-:W-:-:S02]  /*d1c0*/  F2FP.PACK_AB R6, R13, R12 ;  /* 0x0000000c0d06723e */ /* 0x000fc400000000ff */
[----:B------:R-:W2:Y:S04]  /*d1d0*/  LDL.LU R12, [R1+0x320] ;  /* 0x00032000010c7983 */ /* 0x000ea80000300800 */
[----:B------:R-:W2:Y:S04]  /*d1e0*/  LDL.LU R13, [R1+0x324] ;  /* 0x00032400010d7983 */ /* 0x000ea80000300800 */
[----:B0-----:R-:W2:Y:S04]  /*d1f0*/  LDL.LU R11, [R1+0x328] ;  /* 0x00032800010b7983 */ /* 0x001ea80000300800 */
[----:B------:R-:W2:Y:S04]  /*d200*/  LDL.LU R10, [R1+0x32c] ;  /* 0x00032c00010a7983 */ /* 0x000ea80000300800 */
[----:B------:R-:W-:Y:S04]  /*d210*/  STL.64 [R1+0x1b8], R18 ;  /* 0x0001b81201007387 */ /* 0x000fe80000100a00 */
[----:B------:R-:W2:Y:S01]  /*d220*/  LDL.LU.64 R16, [R1+0xf08] ;  /* 0x000f080001107983 */ /* 0x000ea20000300a00 */
[----:B-----5:R-:W-:Y:S01]  /*d230*/  FMUL R22, R28, R22 ;  /* 0x000000161c167220 */ /* 0x020fe20000400000 */
[----:B---3--:R-:W-:-:S02]  /*d240*/  F2FP.PACK_AB R4, R29, R4 ;  /* 0x000000041d04723e */ /* 0x008fc400000000ff */
[----:B------:R-:W-:Y:S01]  /*d250*/  F2FP.PACK_AB R7, R2, R7 ;  /* 0x000000070207723e */ /* 0x000fe200000000ff */
[C---:B----4-:R-:W-:Y:S02]  /*d260*/  FMUL R20, R3.reuse, R20 ;  /* 0x0000001403147220 */ /* 0x050fe40000400000 */
[----:B------:R-:W-:-:S07]  /*d270*/  FMUL R21, R3, R21 ;  /* 0x0000001503157220 */ /* 0x000fce0000400000 */
[----:B--2---:R-:W-:Y:S01]  /*d280*/  HMMA.16816.F32 R20, R4, R16, R20 ;  /* 0x000000100414723c */ /* 0x004fe20000001814 */
[----:B------:R-:W2:Y:S04]  /*d290*/  LDL.LU R16, [R1+0x310] ;  /* 0x0003100001107983 */ /* 0x000ea80000300800 */
[----:B------:R-:W3:Y:S04]  /*d2a0*/  LDL.LU R17, [R1+0x314] ;  /* 0x0003140001117983 */ /* 0x000ee80000300800 */
[----:B------:R-:W4:Y:S04]  /*d2b0*/  LDL.LU R2, [R1+0x318] ;  /* 0x0003180001027983 */ /* 0x000f280000300800 */
[----:B------:R-:W5:Y:S01]  /*d2c0*/  LDL.LU R0, [R1+0x31c] ;  /* 0x00031c0001007983 */ /* 0x000f620000300800 */
[----:B------:R-:W-:-:S02]  /*d2d0*/  FMUL R12, R3, R12 ;  /* 0x0000000c030c7220 */ /* 0x000fc40000400000 */
[----:B------:R-:W-:-:S07]  /*d2e0*/  FMUL R13, R3, R13 ;  /* 0x0000000d030d7220 */ /* 0x000fce0000400000 */
[----:B------:R0:W-:Y:S04]  /*d2f0*/  STL [R1+0xe88], R20 ;  /* 0x000e881401007387 */ /* 0x0001e80000100800 */
[----:B------:R1:W-:Y:S01]  /*d300*/  STL [R1+0xe84], R21 ;  /* 0x000e841501007387 */ /* 0x0003e20000100800 */
[----:B0-----:R-:W-:Y:S02]  /*d310*/  IMAD.MOV.U32 R20, RZ, RZ, R15 ;  /* 0x000000ffff147224 */ /* 0x001fe400078e000f */
[C---:B------:R-:W-:Y:S01]  /*d320*/  FMUL R15, R28.reuse, R10 ;  /* 0x0000000a1c0f7220 */ /* 0x040fe20000400000 */
[----:B-1----:R-:W-:Y:S01]  /*d330*/  MOV R21, R14 ;  /* 0x0000000e00157202 */ /* 0x002fe20000000f00 */
[----:B------:R-:W-:Y:S01]  /*d340*/  FMUL R14, R28, R11 ;  /* 0x0000000b1c0e7220 */ /* 0x000fe20000400000 */
[----:B------:R-:W-:Y:S04]  /*d350*/  STL [R1+0xe80], R22 ;  /* 0x000e801601007387 */ /* 0x000fe80000100800 */
[----:B------:R-:W-:Y:S02]  /*d360*/  STL [R1+0xe7c], R23 ;  /* 0x000e7c1701007387 */ /* 0x000fe40000100800 */
[----:B------:R-:W-:Y:S02]  /*d370*/  HMMA.16816.F32 R12, R4, R20, R12 ;  /* 0x00000014040c723c */ /* 0x000fe4000000180c */
[----:B------:R-:W5:Y:S04]  /*d380*/  LDL.LU R21, [R1+0x330] ;  /* 0x0003300001157983 */ /* 0x000f680000300800 */
[----:B------:R-:W5:Y:S04]  /*d390*/  LDL.LU R20, [R1+0x334] ;  /* 0x0003340001147983 */ /* 0x000f680000300800 */
[----:B------:R-:W5:Y:S04]  /*d3a0*/  LDL.LU R11, [R1+0x338] ;  /* 0x00033800010b7983 */ /* 0x000f680000300800 */
[----:B------:R-:W5:Y:S09]  /*d3b0*/  LDL.LU R10, [R1+0x33c] ;  /* 0x00033c00010a7983 */ /* 0x000f720000300800 */
[----:B------:R-:W-:Y:S04]  /*d3c0*/  STL [R1+0xe4c], R12 ;  /* 0x000e4c0c01007387 */ /* 0x000fe80000100800 */
[----:B------:R-:W-:Y:S04]  /*d3d0*/  STL [R1+0xe48], R13 ;  /* 0x000e480d01007387 */ /* 0x000fe80000100800 */
[----:B------:R-:W-:Y:S04]  /*d3e0*/  STL [R1+0xe44], R14 ;  /* 0x000e440e01007387 */ /* 0x000fe80000100800 */
[----:B------:R-:W-:Y:S04]  /*d3f0*/  STL [R1+0xe40], R15 ;  /* 0x000e400f01007387 */ /* 0x000fe80000100800 */
[----:B------:R0:W1:Y:S04]  /*d400*/  LDSM.16.M88.4 R12, [R24+0x12000] ;  /* 0x01200000180c783b */ /* 0x0000680000000200 */
[----:B0-----:R-:W0:Y:S02]  /*d410*/  S2R R24, SR_TID.X ;  /* 0x0000000000187919 */ /* 0x001e240000002100 */
[----:B0-----:R-:W-:-:S02]  /*d420*/  LOP3.LUT R29, R24, 0x7, RZ, 0xc0, !PT ;  /* 0x00000007181d7812 */ /* 0x001fc400078ec0ff */
[----:B-1----:R-:W-:Y:S04]  /*d430*/  STL.64 [R1+0x1a8], R14 ;  /* 0x0001a80e01007387 */ /* 0x002fe80000100a00 */
[----:B------:R-:W-:Y:S04]  /*d440*/  STL.64 [R1+0xf00], R6 ;  /* 0x000f000601007387 */ /* 0x000fe80000100a00 */
[----:B------:R-:W-:Y:S01]  /*d450*/  STL.64 [R1+0xef8], R4 ;  /* 0x000ef80401007387 */ /* 0x000fe20000100a00 */
[C---:B--2---:R-:W-:Y:S02]  /*d460*/  FMUL R16, R3.reuse, R16 ;  /* 0x0000001003107220 */ /* 0x044fe40000400000 */
[----:B---3--:R-:W-:-:S02]  /*d470*/  FMUL R17, R3, R17 ;  /* 0x0000001103117220 */ /* 0x008fc40000400000 */
[C---:B----4-:R-:W-:Y:S02]  /*d480*/  FMUL R18, R28.reuse, R2 ;  /* 0x000000021c127220 */ /* 0x050fe40000400000 */
[----:B-----5:R-:W-:-:S07]  /*d490*/  FMUL R19, R28, R0 ;  /* 0x000000001c137220 */ /* 0x020fce0000400000 */
[----:B------:R-:W-:Y:S07]  /*d4a0*/  HMMA.16816.F32 R16, R4, R8, R16 ;  /* 0x000000080410723c */ /* 0x000fee0000001810 */
[----:B------:R-:W-:Y:S01]  /*d4b0*/  MOV R9, R25 ;  /* 0x0000001900097202 */ /* 0x000fe20000000f00 */
[----:B------:R-:W-:Y:S11]  /*d4c0*/  IMAD.SHL.U32 R25, R24, 0x2, RZ ;  /* 0x0000000218197824 */ /* 0x000ff600078e00ff */
[----:B------:R-:W-:Y:S04]  /*d4d0*/  @!UPT UIADD3 URZ, URZ, URZ, URZ ;  /* 0x0000003f3f3ff290 */ /* 0x000fe8000fffe03f */
[----:B------:R0:W-:Y:S02]  /*d4e0*/  STL.64 [R1+0xe30], R18 ;  /* 0x000e301201007387 */ /* 0x0001e40000100a00 */
[----:B0-----:R-:W-:-:S05]  /*d4f0*/  IMAD R18, R29, 0x110, RZ ;  /* 0x000001101d127824 */ /* 0x001fca00078e02ff */
[----:B------:R-:W-:-:S05]  /*d500*/  LOP3.LUT R18, R18, 0x30, R25, 0x78, !PT ;  /* 0x0000003012127812 */ /* 0x000fca00078e7819 */
[----:B------:R-:W0:Y:S01]  /*d510*/  LDSM.16.M88.4 R4, [R18+0x12800] ;  /* 0x012800001204783b */ /* 0x000e220000000200 */
[----:B------:R-:W-:Y:S02]  /*d520*/  IMAD.MOV.U32 R2, RZ, RZ, R12 ;  /* 0x000000ffff027224 */ /* 0x000fe400078e000c */
[----:B------:R-:W-:Y:S01]  /*d530*/  FMUL R24, R3, R21 ;  /* 0x0000001503187220 */ /* 0x000fe20000400000 */
[----:B------:R-:W-:Y:S04]  /*d540*/  STL.64 [R1+0xe28], R16 ;  /* 0x000e281001007387 */ /* 0x000fe80000100a00 */
[----:B0-----:R0:W-:Y:S01]  /*d550*/  STL [R1+0x198], R6 ;  /* 0x0001980601007387 */ /* 0x0011e20000100800 */
[----:B------:R-:W-:Y:S01]  /*d560*/  MOV R19, R7 ;  /* 0x0000000700137202 */ /* 0x000fe20000000f00 */
[----:B------:R-:W-:Y:S01]  /*d570*/  IMAD.MOV.U32 R21, RZ, RZ, R5 ;  /* 0x000000ffff157224 */ /* 0x000fe200078e0005 */
[----:B------:R-:W-:Y:S01]  /*d580*/  MOV R12, R4 ;  /* 0x00000004000c7202 */ /* 0x000fe20000000f00 */
[----:B0-----:R-:W2:Y:S04]  /*d590*/  LDL.LU.64 R6, [R1+0xf00] ;  /* 0x000f000001067983 */ /* 0x001ea80000300a00 */
[----:B------:R-:W2:Y:S01]  /*d5a0*/  LDL.LU.64 R4, [R1+0xef8] ;  /* 0x000ef80001047983 */ /* 0x000ea20000300a00 */
[----:B------:R-:W-:-:S02]  /*d5b0*/  IMAD.MOV.U32 R8, RZ, RZ, R26 ;  /* 0x000000ffff087224 */ /* 0x000fc400078e001a */
[----:B------:R-:W-:Y:S02]  /*d5c0*/  FMUL R25, R3, R20 ;  /* 0x0000001403197220 */ /* 0x000fe40000400000 */
[C---:B------:R-:W-:Y:S02]  /*d5d0*/  FMUL R26, R28.reuse, R11 ;  /* 0x0000000b1c1a7220 */ /* 0x040fe40000400000 */
[----:B------:R-:W-:Y:S01]  /*d5e0*/  FMUL R27, R28, R10 ;  /* 0x0000000a1c1b7220 */ /* 0x000fe20000400000 */
[----:B------:R-:W-:Y:S01]  /*d5f0*/  MOV R0, R13 ;  /* 0x0000000d00007202 */ /* 0x000fe20000000f00 */
[----:B------:R0:W-:Y:S04]  /*d600*/  STL [R1+0xef0], R12 ;  /* 0x000ef00c01007387 */ /* 0x0001e80000100800 */
[----:B------:R-:W-:Y:S01]  /*d610*/  STL [R1+0xe8c], R19 ;  /* 0x000e8c1301007387 */ /* 0x000fe20000100800 */
[----:B------:R-:W-:Y:S01]  /*d620*/  MOV R13, R0 ;  /* 0x00000000000d7202 */ /* 0x000fe20000000f00 */
[----:B0-----:R-:W-:Y:S01]  /*d630*/  IMAD.MOV.U32 R12, RZ, RZ, R2 ;  /* 0x000000ffff0c7224 */ /* 0x001fe200078e0002 */
[----:B--2---:R-:W-:Y:S01]  /*d640*/  HMMA.16816.F32 R24, R4, R8, R24 ;  /* 0x000000080418723c */ /* 0x004fe20000001818 */
[----:B------:R-:W2:Y:S04]  /*d650*/  LDL.LU R9, [R1+0x380] ;  /* 0x0003800001097983 */ /* 0x000ea80000300800 */
[----:B------:R-:W3:Y:S04]  /*d660*/  LDL.LU R8, [R1+0x384] ;  /* 0x0003840001087983 */ /* 0x000ee80000300800 */
[----:B------:R-:W4:Y:S04]  /*d670*/  LDL.LU R2, [R1+0x388] ;  /* 0x0003880001027983 */ /* 0x000f280000300800 */
[----:B------:R-:W5:Y:S11]  /*d680*/  LDL.LU R0, [R1+0x38c] ;  /* 0x00038c0001007983 */ /* 0x000f760000300800 */
[----:B------:R-:W-:Y:S01]  /*d690*/  IMAD.MOV.U32 R10, RZ, RZ, R24 ;  /* 0x000000ffff0a7224 */ /* 0x000fe200078e0018 */
[----:B------:R-:W-:Y:S01]  /*d6a0*/  MOV R11, R25 ;  /* 0x00000019000b7202 */ /* 0x000fe20000000f00 */
[----:B------:R-:W-:Y:S01]  /*d6b0*/  IMAD.MOV.U32 R17, RZ, RZ, R26 ;  /* 0x000000ffff117224 */ /* 0x000fe200078e001a */
[----:B------:R-:W-:-:S02]  /*d6c0*/  MOV R16, R27 ;  /* 0x0000001b00107202 */ /* 0x000fc40000000f00 */
[----:B------:R-:W0:Y:S04]  /*d6d0*/  LDSM.16.M88.4 R24, [R18+0x13000] ;  /* 0x013000001218783b */ /* 0x000e280000000200 */
[----:B------:R1:W-:Y:S04]  /*d6e0*/  STL [R1+0xe5c], R16 ;  /* 0x000e5c1001007387 */ /* 0x0003e80000100800 */
[----:B------:R0:W-:Y:S04]  /*d6f0*/  STL [R1+0xe58], R17 ;  /* 0x000e581101007387 */ /* 0x0001e80000100800 */
[----:B------:R0:W-:Y:S04]  /*d700*/  STL [R1+0xe54], R11 ;  /* 0x000e540b01007387 */ /* 0x0001e80000100800 */
[----:B------:R0:W-:Y:S02]  /*d710*/  STL [R1+0xe50], R10 ;  /* 0x000e500a01007387 */ /* 0x0001e40000100800 */
[----:B0-----:R-:W-:Y:S01]  /*d720*/  MOV R23, R27 ;  /* 0x0000001b00177202 */ /* 0x001fe20000000f00 */
[----:B------:R-:W-:Y:S01]  /*d730*/  IMAD.MOV.U32 R19, RZ, RZ, R24 ;  /* 0x000000ffff137224 */ /* 0x000fe200078e0018 */
[----:B-1----:R-:W-:Y:S01]  /*d740*/  MOV R16, R25 ;  /* 0x0000001900107202 */ /* 0x002fe20000000f00 */
[----:B------:R-:W-:-:S02]  /*d750*/  IMAD.MOV.U32 R22, RZ, RZ, R26 ;  /* 0x000000ffff167224 */ /* 0x000fc400078e001a */
[----:B------:R-:W-:Y:S04]  /*d760*/  STL [R1+0xe90], R23 ;  /* 0x000e901701007387 */ /* 0x000fe80000100800 */
[----:B------:R-:W5:Y:S04]  /*d770*/  LDL.LU R20, [R1+0x370] ;  /* 0x0003700001147983 */ /* 0x000f680000300800 */
[----:B------:R-:W5:Y:S04]  /*d780*/  LDL.LU R17, [R1+0x374] ;  /* 0x0003740001117983 */ /* 0x000f680000300800 */
[----:B------:R-:W5:Y:S04]  /*d790*/  LDL.LU R11, [R1+0x378] ;  /* 0x00037800010b7983 */ /* 0x000f680000300800 */
[----:B------:R-:W5:Y:S01]  /*d7a0*/  LDL.LU R10, [R1+0x37c] ;  /* 0x00037c00010a7983 */ /* 0x000f620000300800 */
[----:B--2---:R-:W-:-:S02]  /*d7b0*/  FMUL R24, R3, R9 ;  /* 0x0000000903187220 */ /* 0x004fc40000400000 */
[----:B---3--:R-:W-:Y:S02]  /*d7c0*/  FMUL R25, R3, R8 ;  /* 0x0000000803197220 */ /* 0x008fe40000400000 */
[C---:B----4-:R-:W-:Y:S02]  /*d7d0*/  FMUL R26, R28.reuse, R2 ;  /* 0x000000021c1a7220 */ /* 0x050fe40000400000 */
[----:B-----5:R-:W-:-:S07]  /*d7e0*/  FMUL R27, R28, R0 ;  /* 0x000000001c1b7220 */ /* 0x020fce0000400000 */
[----:B------:R-:W-:Y:S01]  /*d7f0*/  HMMA.16816.F32 R24, R4, R12, R24 ;  /* 0x0000000c0418723c */ /* 0x000fe20000001818 */
[----:B------:R-:W2:Y:S11]  /*d800*/  LDL.LU R12, [R1+0xef0] ;  /* 0x000ef000010c7983 */ /* 0x000eb60000300800 */
[----:B------:R-:W-:Y:S11]  /*d810*/  @!UPT UIADD3 URZ, URZ, URZ, URZ ;  /* 0x0000003f3f3ff290 */ /* 0x000ff6000fffe03f */
[----:B------:R-:W-:Y:S04]  /*d820*/  STL [R1+0x4c], R27 ;  /* 0x00004c1b01007387 */ /* 0x000fe80000100800 */
[----:B------:R-:W3:Y:S04]  /*d830*/  LDL.LU R9, [R1+0x360] ;  /* 0x0003600001097983 */ /* 0x000ee80000300800 */
[----:B------:R-:W4:Y:S04]  /*d840*/  LDL.LU R8, [R1+0x364] ;  /* 0x0003640001087983 */ /* 0x000f280000300800 */
[----:B------:R-:W5:Y:S04]  /*d850*/  LDL.LU R2, [R1+0x368] ;  /* 0x0003680001027983 */ /* 0x000f680000300800 */
[----:B------:R-:W5:Y:S01]  /*d860*/  LDL.LU R0, [R1+0x36c] ;  /* 0x00036c0001007983 */ /* 0x000f620000300800 */
[----:B------:R-:W-:Y:S01]  /*d870*/  IMAD.MOV.U32 R15, RZ, RZ, R26 ;  /* 0x000000ffff0f7224 */ /* 0x000fe200078e001a */
[----:B------:R-:W-:Y:S01]  /*d880*/  MOV R14, R25 ;  /* 0x00000019000e7202 */ /* 0x000fe20000000f00 */
[----:B------:R-:W-:-:S03]  /*d890*/  IMAD.MOV.U32 R13, RZ, RZ, R24 ;  /* 0x000000ffff0d7224 */ /* 0x000fc600078e0018 */
[----:B------:R-:W-:Y:S04]  /*d8a0*/  STL [R1+0xe68], R15 ;  /* 0x000e680f01007387 */ /* 0x000fe80000100800 */
[----:B------:R-:W-:Y:S04]  /*d8b0*/  STL [R1+0xe64], R14 ;  /* 0x000e640e01007387 */ /* 0x000fe80000100800 */
[----:B------:R0:W-:Y:S01]  /*d8c0*/  STL [R1+0xe60], R13 ;  /* 0x000e600d01007387 */ /* 0x0001e20000100800 */
[C---:B------:R-:W-:Y:S02]  /*d8d0*/  FMUL R24, R3.reuse, R20 ;  /* 0x0000001403187220 */ /* 0x040fe40000400000 */
[----:B------:R-:W-:Y:S01]  /*d8e0*/  FMUL R25, R3, R17 ;  /* 0x0000001103197220 */ /* 0x000fe20000400000 */
[----:B0-----:R-:W-:Y:S01]  /*d8f0*/  MOV R13, R21 ;  /* 0x00000015000d7202 */ /* 0x001fe20000000f00 */
[----:B------:R-:W-:-:S02]  /*d900*/  FMUL R26, R28, R11 ;  /* 0x0000000b1c1a7220 */ /* 0x000fc40000400000 */
[----:B------:R-:W-:-:S07]  /*d910*/  FMUL R27, R28, R10 ;  /* 0x0000000a1c1b7220 */ /* 0x000fce0000400000 */
[----:B--2---:R-:W-:Y:S11]  /*d920*/  HMMA.16816.F32 R12, R4, R12, R24 ;  /* 0x0000000c040c723c */ /* 0x004ff60000001818 */
[----:B------:R-:W-:Y:S11]  /*d930*/  @!UPT UIADD3 URZ, URZ, URZ, URZ ;  /* 0x0000003f3f3ff290 */ /* 0x000ff6000fffe03f */
[----:B------:R-:W-:Y:S02]  /*d940*/  @!UPT UIADD3 URZ, URZ, URZ, URZ ;  /* 0x0000003f3f3ff290 */ /* 0x000fe4000fffe03f */
[----:B------:R-:W-:Y:S01]  /*d950*/  IMAD.MOV.U32 R17, RZ, RZ, R12 ;  /* 0x000000ffff117224 */ /* 0x000fe200078e000c */
[----:B------:R-:W-:Y:S01]  /*d960*/  MOV R12, R15 ;  /* 0x0000000f000c7202 */ /* 0x000fe20000000f00 */
[----:B------:R-:W-:Y:S01]  /*d970*/  IMAD.MOV.U32 R10, RZ, RZ, R14 ;  /* 0x000000ffff0a7224 */ /* 0x000fe200078e000e */
[----:B------:R-:W-:Y:S01]  /*d980*/  MOV R11, R13 ;  /* 0x0000000d000b7202 */ /* 0x000fe20000000f00 */
[C---:B---3--:R-:W-:Y:S01]  /*d990*/  FMUL R24, R3.reuse, R9 ;  /* 0x0000000903187220 */ /* 0x048fe20000400000 */
[----:B------:R-:W-:Y:S01]  /*d9a0*/  MOV R13, R16 ;  /* 0x00000010000d7202 */ /* 0x000fe20000000f00 */
[----:B------:R0:W-:Y:S01]  /*d9b0*/  STL [R1+0xe78], R12 ;  /* 0x000e780c01007387 */ /* 0x0001e20000100800 */
[----:B----4-:R-:W-:Y:S02]  /*d9c0*/  FMUL R25, R3, R8 ;  /* 0x0000000803197220 */ /* 0x010fe40000400000 */
[C---:B-----5:R-:W-:Y:S02]  /*d9d0*/  FMUL R26, R28.reuse, R2 ;  /* 0x000000021c1a7220 */ /* 0x060fe40000400000 */
[----:B------:R-:W-:-:S02]  /*d9e0*/  FMUL R27, R28, R0 ;  /* 0x000000001c1b7220 */ /* 0x000fc40000400000 */
[----:B0-----:R-:W-:Y:S01]  /*d9f0*/  IMAD.MOV.U32 R12, RZ, RZ, R19 ;  /* 0x000000ffff0c7224 */ /* 0x001fe200078e0013 */
[----:B------:R-:W-:Y:S04]  /*da00*/  STL [R1+0xe74], R10 ;  /* 0x000e740a01007387 */ /* 0x000fe80000100800 */
[----:B------:R0:W-:Y:S02]  /*da10*/  STL [R1+0xe70], R11 ;  /* 0x000e700b01007387 */ /* 0x0001e40000100800 */
[----:B0-----:R-:W-:Y:S02]  /*da20*/  HMMA.16816.F32 R8, R4, R12, R24 ;  /* 0x0000000c0408723c */ /* 0x001fe40000001818 */
[----:B------:R-:W-:Y:S04]  /*da30*/  STL [R1+0xe6c], R17 ;  /* 0x000e6c1101007387 */ /* 0x000fe80000100800 */
[----:B------:R-:W0:Y:S11]  /*da40*/  LDSM.16.M88.4 R24, [R18+0x14000] ;  /* 0x014000001218783b */ /* 0x000e360000000200 */
[----:B------:R-:W-:Y:S07]  /*da50*/  @!UPT UIADD3 URZ, URZ, URZ, URZ ;  /* 0x0000003f3f3ff290 */ /* 0x000fee000fffe03f */
[----:B------:R-:W-:Y:S01]  /*da60*/  MOV R16, R11 ;  /* 0x0000000b00107202 */ /* 0x000fe20000000f00 */
[----:B------:R-:W-:Y:S01]  /*da70*/  IMAD.MOV.U32 R13, RZ, RZ, R10 ;  /* 0x000000ffff0d7224 */ /* 0x000fe200078e000a */
[----:B------:R-:W2:Y:S01]  /*da80*/  LDL.LU R11, [R1+0x3c0] ;  /* 0x0003c000010b7983 */ /* 0x000ea20000300800 */
[----:B------:R-:W-:Y:S01]  /*da90*/  MOV R14, R9 ;  /* 0x00000009000e7202 */ /* 0x000fe20000000f00 */
[----:B------:R-:W-:Y:S02]  /*daa0*/  IMAD.MOV.U32 R15, RZ, RZ, R8 ;  /* 0x000000ffff0f7224 */ /* 0x000fe400078e0008 */
[----:B------:R-:W3:Y:S04]  /*dab0*/  LDL.LU R10, [R1+0x3c4] ;  /* 0x0003c400010a7983 */ /* 0x000ee80000300800 */
[----:B------:R-:W4:Y:S04]  /*dac0*/  LDL.LU R9, [R1+0x3c8] ;  /* 0x0003c80001097983 */ /* 0x000f280000300800 */
[----:B------:R-:W5:Y:S04]  /*dad0*/  LDL.LU R8, [R1+0x3cc] ;  /* 0x0003cc0001087983 */ /* 0x000f680000300800 */
[----:B------:R-:W-:Y:S01]  /*dae0*/  STL.64 [R1+0xee8], R14 ;  /* 0x000ee80e01007387 */ /* 0x000fe20000100a00 */
[----:B0-----:R-:W-:-:S03]  /*daf0*/  IMAD.MOV.U32 R2, RZ, RZ, R24 ;  /* 0x000000ffff027224 */ /* 0x001fc600078e0018 */
[----:B------:R-:W-:Y:S01]  /*db00*/  STL [R1+0xee0], R13 ;  /* 0x000ee00d01007387 */ /* 0x000fe20000100800 */
[----:B------:R-:W-:Y:S01]  /*db10*/  MOV R0, R25 ;  /* 0x0000001900007202 */ /* 0x000fe20000000f00 */
[----:B------:R-:W-:Y:S02]  /*db20*/  IMAD.MOV.U32 R29, RZ, RZ, R27 ;  /* 0x000000ffff1d7224 */ /* 0x000fe400078e001b */
[----:B------:R-:W0:Y:S04]  /*db30*/  LDSM.16.M88.4 R12, [R18+0x13800] ;  /* 0x01380000120c783b */ /* 0x000e280000000200 */
[----:B------:R-:W-:Y:S04]  /*db40*/  STL [R1+0x158], R26 ;  /* 0x0001581a01007387 */ /* 0x000fe80000100800 */
[----:B------:R-:W1:Y:S04]  /*db50*/  LDSM.16.M88.4 R24, [R18+0x14800] ;  /* 0x014800001218783b */ /* 0x000e680000000200 */
[----:B------:R0:W-:Y:S02]  /*db60*/  STL [R1+0xe20], R29 ;  /* 0x000e201d01007387 */ /* 0x0001e40000100800 */
[----:B0-----:R-:W-:Y:S01]  /*db70*/  IMAD.MOV.U32 R20, RZ, RZ, R14 ;  /* 0x000000ffff147224 */ /* 0x001fe200078e000e */
[----:B------:R-:W-:-:S02]  /*db80*/  MOV R21, R15 ;  /* 0x0000000f00157202 */ /* 0x000fc40000000f00 */
[----:B-1----:R-:W-:Y:S01]  /*db90*/  MOV R15, R24 ;  /* 0x00000018000f7202 */ /* 0x002fe20000000f00 */
[----:B------:R-:W-:Y:S01]  /*dba0*/  IMAD.MOV.U32 R14, RZ, RZ, R25 ;  /* 0x000000ffff0e7224 */ /* 0x000fe200078e0019 */
[----:B------:R-:W-:Y:S01]  /*dbb0*/  MOV R23, R26 ;  /* 0x0000001a00177202 */ /* 0x000fe20000000f00 */
[----:B------:R-:W-:-:S04]  /*dbc0*/  IMAD.MOV.U32 R19, RZ, RZ, R27 ;  /* 0x000000ffff137224 */ /* 0x000fc800078e001b */
[----:B------:R-:W-:Y:S04]  /*dbd0*/  STL.64 [R1+0xea0], R22 ;  /* 0x000ea01601007387 */ /* 0x000fe80000100a00 */
[----:B------:R0:W-:Y:S04]  /*dbe0*/  STL.64 [R1+0xe98], R20 ;  /* 0x000e981401007387 */ /* 0x0001e80000100a00 */
[----:B------:R-:W5:Y:S01]  /*dbf0*/  LDL.LU R29, [R1+0x354] ;  /* 0x00035400011d7983 */ /* 0x000f620000300800 */
[----:B0-----:R-:W-:Y:S01]  /*dc00*/  MOV R20, R15 ;  /* 0x0000000f00147202 */ /* 0x001fe20000000f00 */
[----:B------:R-:W-:-:S02]  /*dc10*/  IMAD.MOV.U32 R21, RZ, RZ, R14 ;  /* 0x000000ffff157224 */ /* 0x000fc400078e000e */
[C---:B--2---:R-:W-:Y:S02]  /*dc20*/  FMUL R24, R3.reuse, R11 ;  /* 0x0000000b03187220 */ /* 0x044fe40000400000 */
[----:B---3--:R-:W-:Y:S02]  /*dc30*/  FMUL R25, R3, R10 ;  /* 0x0000000a03197220 */ /* 0x008fe40000400000 */
[C---:B----4-:R-:W-:Y:S02]  /*dc40*/  FMUL R26, R28.reuse, R9 ;  /* 0x000000091c1a7220 */ /* 0x050fe40000400000 */
[----:B------:R-:W2:Y:S01]  /*dc50*/  LDL.LU R9, [R1+0x358] ;  /* 0x0003580001097983 */ /* 0x000ea20000300800 */
[----:B-----5:R-:W-:-:S03]  /*dc60*/  FMUL R27, R28, R8 ;  /* 0x000000081c1b7220 */ /* 0x020fc60000400000 */
[----:B------:R-:W3:Y:S04]  /*dc70*/  LDL.LU R8, [R1+0x35c] ;  /* 0x00035c0001087983 */ /* 0x000ee80000300800 */
[----:B------:R-:W4:Y:S01]  /*dc80*/  LDL.LU.64 R14, [R1+0xee8] ;  /* 0x000ee800010e7983 */ /* 0x000f220000300a00 */
[----:B------:R-:W-:Y:S03]  /*dc90*/  HMMA.16816.F32 R24, R4, R12, R24 ;  /* 0x0000000c0418723c */ /* 0x000fe60000001818 */
[----:B------:R-:W5:Y:S11]  /*dca0*/  LDL.LU R13, [R1+0xee0] ;  /* 0x000ee000010d7983 */ /* 0x000f760000300800 */
[----:B------:R-:W-:Y:S10]  /*dcb0*/  @!UPT UIADD3 URZ, URZ, URZ, URZ ;  /* 0x0000003f3f3ff290 */ /* 0x000ff4000fffe03f */
[----:B------:R-:W-:Y:S02]  /*dcc0*/  IMAD.MOV.U32 R17, RZ, RZ, R27 ;  /* 0x000000ffff117224 */ /* 0x000fe400078e001b */
[----:B------:R-:W3:Y:S01]  /*dcd0*/  LDL.LU R27, [R1+0x350] ;  /* 0x00035000011b7983 */ /* 0x000ee20000300800 */
[----:B------:R-:W-:Y:S01]  /*dce0*/  IMAD.MOV.U32 R10, RZ, RZ, R25 ;  /* 0x000000ffff0a7224 */ /* 0x000fe200078e0019 */
[----:B------:R-:W-:Y:S02]  /*dcf0*/  MOV R11, R26 ;  /* 0x0000001a000b7202 */ /* 0x000fe40000000f00 */
[----:B------:R-:W3:Y:S01]  /*dd00*/  LDL.LU R23, [R1+0x340] ;  /* 0x0003400001177983 */ /* 0x000ee20000300800 */
[----:B------:R-:W-:Y:S01]  /*dd10*/  MOV R25, R2 ;  /* 0x0000000200197202 */ /* 0x000fe20000000f00 */
[----:B------:R-:W-:Y:S02]  /*dd20*/  IMAD.MOV.U32 R26, RZ, RZ, R0 ;  /* 0x000000ffff1a7224 */ /* 0x000fe400078e0000 */
[----:B------:R-:W3:Y:S04]  /*dd30*/  LDL.LU R22, [R1+0x344] ;  /* 0x0003440001167983 */ /* 0x000ee80000300800 */
[----:B------:R-:W3:Y:S04]  /*dd40*/  LDL.LU R2, [R1+0x348] ;  /* 0x0003480001027983 */ /* 0x000ee80000300800 */
[----:B------:R-:W3:Y:S01]  /*dd50*/  LDL.LU R0, [R1+0x34c] ;  /* 0x00034c0001007983 */ /* 0x000ee20000300800 */
[----:B------:R-:W-:-:S03]  /*dd60*/  MOV R12, R24 ;  /* 0x00000018000c7202 */ /* 0x000fc60000000f00 */
[----:B----4-:R-:W-:Y:S04]  /*dd70*/  STL.64 [R1+0xeb8], R14 ;  /* 0x000eb80e01007387 */ /* 0x010fe80000100a00 */
[----:B-----5:R0:W-:Y:S02]  /*dd80*/  STL.64 [R1+0xeb0], R12 ;  /* 0x000eb00c01007387 */ /* 0x0201e40000100a00 */
[----:B0-----:R-:W-:Y:S01]  /*dd90*/  MOV R12, R25 ;  /* 0x00000019000c7202 */ /* 0x001fe20000000f00 */
[----:B------:R-:W-:Y:S02]  /*dda0*/  IMAD.MOV.U32 R13, RZ, RZ, R26 ;  /* 0x000000ffff0d7224 */ /* 0x000fe400078e001a */
[----:B------:R-:W-:Y:S02]  /*ddb0*/  FMUL R25, R3, R29 ;  /* 0x0000001d03197220 */ /* 0x000fe40000400000 */
[----:B--2---:R-:W-:-:S02]  /*ddc0*/  FMUL R26, R28, R9 ;  /* 0x000000091c1a7220 */ /* 0x004fc40000400000 */
[----:B---3--:R-:W-:Y:S02]  /*ddd0*/  FMUL R24, R3, R27 ;  /* 0x0000001b03187220 */ /* 0x008fe40000400000 */
[----:B------:R-:W-:-:S07]  /*dde0*/  FMUL R27, R28, R8 ;  /* 0x000000081c1b7220 */ /* 0x000fce0000400000 */
[----:B------:R-:W-:Y:S07]  /*ddf0*/  HMMA.16816.F32 R12, R4, R12, R24 ;  /* 0x0000000c040c723c */ /* 0x000fee0000001818 */
[C---:B------:R-:W-:Y:S02]  /*de00*/  FMUL R24, R3.reuse, R23 ;  /* 0x0000001703187220 */ /* 0x040fe40000400000 */
[----:B------:R-:W-:Y:S02]  /*de10*/  FMUL R25, R3, R22 ;  /* 0x0000001603197220 */ /* 0x000fe40000400000 */
[----:B------:R-:W-:-:S02]  /*de20*/  FMUL R26, R28, R2 ;  /* 0x000000021c1a7220 */ /* 0x000fc40000400000 */
[----:B------:R-:W-:-:S11]  /*de30*/  FMUL R27, R28, R0 ;  /* 0x000000001c1b7220 */ /* 0x000fd60000400000 */
[----:B------:R-:W-:Y:S01]  /*de40*/  MOV R8, R12 ;  /* 0x0000000c00087202 */ /* 0x000fe20000000f00 */
[----:B------:R-:W-:Y:S01]  /*de50*/  IMAD.MOV.U32 R9, RZ, RZ, R13 ;  /* 0x000000ffff097224 */ /* 0x000fe200078e000d */
[----:B------:R-:W-:Y:S04]  /*de60*/  STL.64 [R1+0xe8], R14 ;  /* 0x0000e80e01007387 */ /* 0x000fe80000100a00 */
[----:B------:R-:W-:Y:S04]  /*de70*/  STL.64 [R1+0xec8], R10 ;  /* 0x000ec80a01007387 */ /* 0x000fe80000100a00 */
[----:B------:R0:W-:Y:S04]  /*de80*/  STL.64 [R1+0xec0], R8 ;  /* 0x000ec00801007387 */ /* 0x0001e80000100a00 */
[----:B------:R-:W-:Y:S01]  /*de90*/  LDSM.16.M88.4 R12, [R18+0x16000] ;  /* 0x01600000120c783b */ /* 0x000fe20000000200 */
[----:B0-----:R-:W-:Y:S11]  /*dea0*/  HMMA.16816.F32 R8, R4, R20, R24 ;  /* 0x000000140408723c */ /* 0x001ff60000001818 */
[----:B------:R-:W-:Y:S11]  /*deb0*/  @!UPT UIADD3 URZ, URZ, URZ, URZ ;  /* 0x0000003f3f3ff290 */ /* 0x000ff6000fffe03f */
[----:B------:R-:W-:Y:S01]  /*dec0*/  @!UPT UIADD3 URZ, URZ, URZ, URZ ;  /* 0x0000003f3f3ff290 */ /* 0x000fe2000fffe03f */
[----:B------:R-:W-:Y:S04]  /*ded0*/  STL.64 [R1+0xd0], R8 ;  /* 0x0000d00801007387 */ /* 0x000fe80000100a00 */
[----:B------:R-:W-:Y:S04]  /*dee0*/  STL [R1+0xd8], R10 ;  /* 0x0000d80a01007387 */ /* 0x000fe80000100800 */
[----:B------:R-:W2:Y:S04]  /*def0*/  LDL.LU R24, [R1+0x3b0] ;  /* 0x0003b00001187983 */ /* 0x000ea80000300800 */
[----:B------:R-:W3:Y:S04]  /*df00*/  LDL.LU R25, [R1+0x3b4] ;  /* 0x0003b40001197983 */ /* 0x000ee80000300800 */
[----:B------:R-:W4:Y:S04]  /*df10*/  LDL.LU R26, [R1+0x3b8] ;  /* 0x0003b800011a7983 */ /* 0x000f280000300800 */
[----:B------:R-:W5:Y:S04]  /*df20*/  LDL.LU R27, [R1+0x3bc] ;  /* 0x0003bc00011b7983 */ /* 0x000f680000300800 */
[----:B------:R-:W2:Y:S04]  /*df30*/  LDL.LU R23, [R1+0x3a8] ;  /* 0x0003a80001177983 */ /* 0x000ea80000300800 */
[----:B------:R-:W2:Y:S04]  /*df40*/  LDL.LU R2, [R1+0x3ac] ;  /* 0x0003ac0001027983 */ /* 0x000ea80000300800 */
[----:B------:R-:W2:Y:S04]  /*df50*/  LDL.LU R22, [R1+0x390] ;  /* 0x0003900001167983 */ /* 0x000ea80000300800 */
[----:B------:R-:W3:Y:S04]  /*df60*/  LDL.LU R21, [R1+0x394] ;  /* 0x0003940001157983 */ /* 0x000ee80000300800 */
[----:B------:R-:W3:Y:S01]  /*df70*/  LDL.LU R20, [R1+0x398] ;  /* 0x0003980001147983 */ /* 0x000ee20000300800 */
[----:B------:R-:W-:-:S03]  /*df80*/  MOV R29, R11 ;  /* 0x0000000b001d7202 */ /* 0x000fc60000000f00 */
[----:B------:R-:W-:Y:S04]  /*df90*/  LDSM.16.M88.4 R8, [R18+0x15800] ;  /* 0x015800001208783b */ /* 0x000fe80000000200 */
[----:B--2---:R-:W-:Y:S04]  /*dfa0*/  STL.64 [R1+0xed8], R22 ;  /* 0x000ed81601007387 */ /* 0x004fe80000100a00 */
[----:B---3--:R-:W-:Y:S04]  /*dfb0*/  STL.64 [R1+0xed0], R20 ;  /* 0x000ed01401007387 */ /* 0x008fe80000100a00 */
[----:B------:R-:W0:Y:S04]  /*dfc0*/  LDSM.16.M88.4 R20, [R18+0x15000] ;  /* 0x015000001214783b */ /* 0x000e280000000200 */
[----:B------:R-:W2:Y:S01]  /*dfd0*/  LDL.LU R0, [R1+0x39c] ;  /* 0x00039c0001007983 */ /* 0x000ea20000300800 */
[----:B------:R-:W-:-:S02]  /*dfe0*/  FMUL R24, R3, R24 ;  /* 0x0000001803187220 */ /* 0x000fc40000400000 */
[C---:B------:R-:W-:Y:S02]  /*dff0*/  FMUL R25, R3.reuse, R25 ;  /* 0x0000001903197220 */ /* 0x040fe40000400000 */
[C---:B----4-:R-:W-:Y:S02]  /*e000*/  FMUL R26, R28.reuse, R26 ;  /* 0x0000001a1c1a7220 */ /* 0x050fe40000400000 */
[C---:B-----5:R-:W-:Y:S01]  /*e010*/  FMUL R27, R28.reuse, R27 ;  /* 0x0000001b1c1b7220 */ /* 0x060fe20000400000 */
[----:B0-----:R-:W-:Y:S04]  /*e020*/  STL.64 [R1+0x118], R22 ;  /* 0x0001181601007387 */ /* 0x001fe80000100a00 */
[----:B------:R0:W-:Y:S04]  /*e030*/  STL.64 [R1+0x148], R10 ;  /* 0x0001480a01007387 */ /* 0x0001e80000100a00 */
[----:B0-----:R-:W3:Y:S04]  /*e040*/  LDL.LU R10, [R1+0x3a0] ;  /* 0x0003a000010a7983 */ /* 0x001ee80000300800 */
[----:B------:R-:W4:Y:S04]  /*e050*/  LDL.LU R11, [R1+0x3a4] ;  /* 0x0003a400010b7983 */ /* 0x000f280000300800 */
[----:B------:R-:W-:Y:S04]  /*e060*/  STL.64 [R1+0x168], R14 ;  /* 0x0001680e01007387 */ /* 0x000fe80000100a00 */
[----:B------:R-:W5:Y:S01]  /*e070*/  LDL.LU.64 R22, [R1+0xed8] ;  /* 0x000ed80001167983 */ /* 0x000f620000300a00 */
[----:B------:R-:W-:Y:S03]  /*e080*/  HMMA.16816.F32 R24, R4, R20, R24 ;  /* 0x000000140418723c */ /* 0x000fe60000001818 */
[----:B------:R-:W2:Y:S11]  /*e090*/  LDL.LU.64 R20, [R1+0xed0] ;  /* 0x000ed00001147983 */ /* 0x000eb60000300a00 */
[----:B------:R-:W-:Y:S09]  /*e0a0*/  @!UPT UIADD3 URZ, URZ, URZ, URZ ;  /* 0x0000003f3f3ff290 */ /* 0x000ff2000fffe03f */
[----:B------:R-:W-:Y:S04]  /*e0b0*/  STL.64 [R1+0xc0], R24 ;  /* 0x0000c01801007387 */ /* 0x000fe80000100a00 */
[----:B------:R0:W-:Y:S02]  /*e0c0*/  STL.64 [R1+0xc8], R26 ;  /* 0x0000c81a01007387 */ /* 0x0001e40000100a00 */
[----:B0-----:R-:W-:Y:S02]  /*e0d0*/  FMUL R27, R28, R2 ;  /* 0x000000021c1b7220 */ /* 0x001fe40000400000 */
[C---:B---3--:R-:W-:Y:S02]  /*e0e0*/  FMUL R24, R3.reuse, R10 ;  /* 0x0000000a03187220 */ /* 0x048fe40000400000 */
[----:B----4-:R-:W-:-:S02]  /*e0f0*/  FMUL R25, R3, R11 ;  /* 0x0000000b03197220 */ /* 0x010fc40000400000 */
[----:B------:R-:W3:Y:S01]  /*e100*/  LDL.LU.64 R10, [R1+0xec8] ;  /* 0x000ec800010a7983 */ /* 0x000ee20000300a00 */
[----:B-----5:R-:W-:-:S07]  /*e110*/  FMUL R26, R28, R23 ;  /* 0x000000171c1a7220 */ /* 0x020fce0000400000 */
[C---:B------:R-:W-:Y:S01]  /*e120*/  HMMA.16816.F32 R24, R4.reuse, R8, R24 ;  /* 0x000000080418723c */ /* 0x040fe20000001818 */
[----:B------:R-:W4:Y:S04]  /*e130*/  LDL.LU.64 R8, [R1+0xec0] ;  /* 0x000ec00001087983 */ /* 0x000f280000300a00 */
[----:B------:R-:W5:Y:S11]  /*e140*/  LDL.LU R2, [R1+0x1d0] ;  /* 0x0001d00001027983 */ /* 0x000f760000300800 */
[----:B------:R-:W-:Y:S07]  /*e150*/  @!UPT UIADD3 URZ, URZ, URZ, URZ ;  /* 0x0000003f3f3ff290 */ /* 0x000fee000fffe03f */
[----:B------:R0:W-:Y:S04]  /*e160*/  STL.64 [R1+0xb0], R24 ;  /* 0x0000b01801007387 */ /* 0x0001e80000100a00 */
[----:B------:R1:W-:Y:S01]  /*e170*/  STL.64 [R1+0xb8], R26 ;  /* 0x0000b81a01007387 */ /* 0x0003e20000100a00 */
[C---:B0-----:R-:W-:Y:S02]  /*e180*/  FMUL R24, R3.reuse, R22 ;  /* 0x0000001603187220 */ /* 0x041fe40000400000 */
[C---:B--2---:R-:W-:Y:S02]  /*e190*/  FMUL R25, R3.reuse, R21 ;  /* 0x0000001503197220 */ /* 0x044fe40000400000 */
[C---:B-1----:R-:W-:Y:S02]  /*e1a0*/  FMUL R26, R28.reuse, R20 ;  /* 0x000000141c1a7220 */ /* 0x042fe40000400000 */
[----:B------:R-:W-:Y:S01]  /*e1b0*/  FMUL R27, R28, R0 ;  /* 0x000000001c1b7220 */ /* 0x000fe20000400000 */
[----:B------:R-:W-:Y:S06]  /*e1c0*/  LDSM.16.M88.4 R20, [R18+0x17000] ;  /* 0x017000001214783b */ /* 0x000fec0000000200 */
[----:B------:R-:W-:Y:S01]  /*e1d0*/  HMMA.16816.F32 R12, R4, R12, R24 ;  /* 0x0000000c040c723c */ /* 0x000fe20000001818 */
[----:B------:R-:W2:Y:S04]  /*e1e0*/  LDL.LU R24, [R1+0x3f0] ;  /* 0x0003f00001187983 */ /* 0x000ea80000300800 */
[----:B------:R-:W3:Y:S11]  /*e1f0*/  LDL.LU R25, [R1+0x3f4] ;  /* 0x0003f40001197983 */ /* 0x000ef60000300800 */
[----:B------:R-:W-:Y:S07]  /*e200*/  @!UPT UIADD3 URZ, URZ, URZ, URZ ;  /* 0x0000003f3f3ff290 */ /* 0x000fee000fffe03f */
[----:B------:R-:W-:Y:S04]  /*e210*/  STL.64 [R1+0xa0], R12 ;  /* 0x0000a00c01007387 */ /* 0x000fe80000100a00 */
[----:B------:R-:W-:Y:S04]  /*e220*/  STL.64 [R1+0xa8], R14 ;  /* 0x0000a80e01007387 */ /* 0x000fe80000100a00 */
[----:B------:R-:W4:Y:S04]  /*e230*/  LDL.LU R26, [R1+0x3f8] ;  /* 0x0003f800011a7983 */ /* 0x000f280000300800 */
[----:B------:R-:W5:Y:S04]  /*e240*/  LDL.LU R27, [R1+0x3fc] ;  /* 0x0003fc00011b7983 */ /* 0x000f680000300800 */
[----:B------:R-:W0:Y:S04]  /*e250*/  LDSM.16.M88.4 R12, [R18+0x16800] ;  /* 0x01680000120c783b */ /* 0x000e280000000200 */
[----:B------:R-:W5:Y:S04]  /*e260*/  LDL.LU R0, [R1+0x3dc] ;  /* 0x0003dc0001007983 */ /* 0x000f680000300800 */
[----:B0-----:R-:W-:Y:S04]  /*e270*/  STL.64 [R1+0x108], R14 ;  /* 0x0001080e01007387 */ /* 0x001fe80000100a00 */
[----:B------:R0:W-:Y:S04]  /*e280*/  STL.64 [R1+0x138], R22 ;  /* 0x0001381601007387 */ /* 0x0001e80000100a00 */
[----:B0-----:R-:W5:Y:S04]  /*e290*/  LDL.LU R22, [R1+0x3e8] ;  /* 0x0003e80001167983 */ /* 0x001f680000300800 */
[----:B------:R-:W5:Y:S04]  /*e2a0*/  LDL.LU R23, [R1+0x3ec] ;  /* 0x0003ec0001177983 */ /* 0x000f680000300800 */
[----:B------:R-:W5:Y:S01]  /*e2b0*/  LDL.LU.64 R14, [R1+0xeb8] ;  /* 0x000eb800010e7983 */ /* 0x000f620000300a00 */
[----:B--2---:R-:W-:-:S02]  /*e2c0*/  FMUL R24, R3, R24 ;  /* 0x0000001803187220 */ /* 0x004fc40000400000 */
[----:B---3--:R-:W-:Y:S02]  /*e2d0*/  FMUL R25, R3, R25 ;  /* 0x0000001903197220 */ /* 0x008fe40000400000 */
[C---:B----4-:R-:W-:Y:S02]  /*e2e0*/  FMUL R26, R28.reuse, R26 ;  /* 0x0000001a1c1a7220 */ /* 0x050fe40000400000 */
[----:B-----5:R-:W-:-:S07]  /*e2f0*/  FMUL R27, R28, R27 ;  /* 0x0000001b1c1b7220 */ /* 0x020fce0000400000 */
[----:B------:R-:W-:Y:S01]  /*e300*/  HMMA.16816.F32 R24, R4, R12, R24 ;  /* 0x0000000c0418723c */ /* 0x000fe20000001818 */
[----:B------:R-:W2:Y:S11]  /*e310*/  LDL.LU.64 R12, [R1+0xeb0] ;  /* 0x000eb000010c7983 */ /* 0x000eb60000300a00 */
[----:B------:R-:W-:Y:S11]  /*e320*/  @!UPT UIADD3 URZ, URZ, URZ, URZ ;  /* 0x0000003f3f3ff290 */ /* 0x000ff6000fffe03f */
[----:B------:R-:W-:Y:S04]  /*e330*/  STL.64 [R1+0x80], R24 ;  /* 0x0000801801007387 */ /* 0x000fe80000100a00 */
[----:B------:R0:W-:Y:S04]  /*e340*/  STL.64 [R1+0x88], R26 ;  /* 0x0000881a01007387 */ /* 0x0001e80000100a00 */
[----:B0-----:R-:W3:Y:S04]  /*e350*/  LDL.LU R26, [R1+0x3e0] ;  /* 0x0003e000011a7983 */ /* 0x001ee80000300800 */
[----:B------:R-:W4:Y:S01]  /*e360*/  LDL.LU R27, [R1+0x3e4] ;  /* 0x0003e400011b7983 */ /* 0x000f220000300800 */
[----:B---3--:R-:W-:-:S02]  /*e370*/  FMUL R24, R3, R26 ;  /* 0x0000001a03187220 */ /* 0x008fc40000400000 */
[C---:B------:R-:W-:Y:S02]  /*e380*/  FMUL R26, R28.reuse, R22 ;  /* 0x000000161c1a7220 */ /* 0x040fe40000400000 */
[----:B----4-:R-:W-:Y:S02]  /*e390*/  FMUL R25, R3, R27 ;  /* 0x0000001b03197220 */ /* 0x010fe40000400000 */
[----:B------:R-:W-:-:S07]  /*e3a0*/  FMUL R27, R28, R23 ;  /* 0x000000171c1b7220 */ /* 0x000fce0000400000 */
[----:B------:R-:W-:Y:S01]  /*e3b0*/  HMMA.16816.F32 R20, R4, R20, R24 ;  /* 0x000000140414723c */ /* 0x000fe20000001818 */
[----:B------:R-:W3:Y:S04]  /*e3c0*/  LDL.LU R25, [R1+0x3d0] ;  /* 0x0003d00001197983 */ /* 0x000ee80000300800 */
[----:B------:R-:W4:Y:S11]  /*e3d0*/  LDL.LU R26, [R1+0x3d4] ;  /* 0x0003d400011a7983 */ /* 0x000f360000300800 */
[----:B------:R-:W-:Y:S07]  /*e3e0*/  @!UPT UIADD3 URZ, URZ, URZ, URZ ;  /* 0x0000003f3f3ff290 */ /* 0x000fee000fffe03f */
[----:B------:R-:W-:Y:S04]  /*e3f0*/  STL.64 [R1+0x90], R20 ;  /* 0x0000901401007387 */ /* 0x000fe80000100a00 */
[----:B------:R-:W-:Y:S04]  /*e400*/  STL.64 [R1+0x98], R22 ;  /* 0x0000981601007387 */ /* 0x000fe80000100a00 */
[----:B------:R-:W5:Y:S04]  /*e410*/  LDL.LU R27, [R1+0x3d8] ;  /* 0x0003d800011b7983 */ /* 0x000f680000300800 */
[----:B------:R0:W1:Y:S04]  /*e420*/  LDSM.16.M88.4 R20, [R18+0x17800] ;  /* 0x017800001214783b */ /* 0x0000680000000200 */
[----:B0-----:R-:W2:Y:S01]  /*e430*/  LDL.LU R18, [R1+0x1cc] ;  /* 0x0001cc0001127983 */ /* 0x001ea20000300800 */
[----:B---3--:R-:W-:-:S02]  /*e440*/  FMUL R24, R3, R25 ;  /* 0x0000001903187220 */ /* 0x008fc40000400000 */
[----:B----4-:R-:W-:Y:S02]  /*e450*/  FMUL R25, R3, R26 ;  /* 0x0000001a03197220 */ /* 0x010fe40000400000 */
[----:B------:R-:W3:Y:S01]  /*e460*/  LDL.LU R3, [R1+0xeac] ;  /* 0x000eac0001037983 */ /* 0x000ee20000300800 */
[C---:B-----5:R-:W-:Y:S02]  /*e470*/  FMUL R26, R28.reuse, R27 ;  /* 0x0000001b1c1a7220 */ /* 0x060fe40000400000 */
[----:B------:R-:W-:-:S07]  /*e480*/  FMUL R27, R28, R0 ;  /* 0x000000001c1b7220 */ /* 0x000fce0000400000 */
[----:B-1----:R-:W-:Y:S01]  /*e490*/  HMMA.16816.F32 R4, R4, R20, R24 ;  /* 0x000000140404723c */ /* 0x002fe20000001818 */
[----:B------:R0:W-:Y:S04]  /*e4a0*/  STL.64 [R1+0xf8], R22 ;  /* 0x0000f81601007387 */ /* 0x0001e80000100a00 */
[----:B------:R-:W4:Y:S04]  /*e4b0*/  LDL.LU R28, [R1+0xea8] ;  /* 0x000ea800011c7983 */ /* 0x000f280000300800 */
[----:B0-----:R-:W5:Y:S04]  /*e4c0*/  LDL.LU.64 R22, [R1+0xea0] ;  /* 0x000ea00001167983 */ /* 0x001f680000300a00 */
[----:B------:R-:W2:Y:S04]  /*e4d0*/  LDL.LU.64 R20, [R1+0xe98] ;  /* 0x000e980001147983 */ /* 0x000ea80000300a00 */
[----:B------:R-:W2:Y:S06]  /*e4e0*/  LDL.LU R25, [R1+0x1d4] ;  /* 0x0001d40001197983 */ /* 0x000eac0000300800 */
[----:B------:R-:W-:Y:S04]  /*e4f0*/  STL.64 [R1], R4 ;  /* 0x0000000401007387 */ /* 0x000fe80000100a00 */
[----:B------:R0:W-:Y:S04]  /*e500*/  STL.64 [R1+0x8], R6 ;  /* 0x0000080601007387 */ /* 0x0001e80000100a00 */
[----:B0-----:R-:W3:Y:S04]  /*e510*/  LDL.LU R6, [R1+0x1c0] ;  /* 0x0001c00001067983 */ /* 0x001ee80000300800 */
[----:B------:R-:W5:Y:S04]  /*e520*/  LDL.LU R27, [R1+0x1c4] ;  /* 0x0001c400011b7983 */ /* 0x000f680000300800 */
[----:B------:R-:W5:Y:S04]  /*e530*/  LDL.LU R26, [R1+0x1d8] ;  /* 0x0001d800011a7983 */ /* 0x000f680000300800 */
[----:B------:R-:W5:Y:S04]  /*e540*/  LDL.LU R7, [R1+0x1dc] ;  /* 0x0001dc0001077983 */ /* 0x000f680000300800 */
[----:B------:R-:W5:Y:S01]  /*e550*/  LDL.LU R24, [R1+0x1c8] ;  /* 0x0001c80001187983 */ /* 0x000f620000300800 */
[----:B----4-:R-:W-:-:S04]  /*e560*/  FFMA R0, R2, c[0x0][0x188], -R28 ;  /* 0x0000620002007a23 */ /* 0x010fc8000000081c */
[----:B------:R-:W-:Y:S02]  /*e570*/  FMUL R2, R0, 1.4426950216293334961 ;  /* 0x3fb8aa3b00027820 */ /* 0x000fe40000400000 */
[----:B--2---:R-:W-:Y:S02]  /*e580*/  FFMA R0, R25, c[0x0][0x188], -R28 ;  /* 0x0000620019007a23 */ /* 0x004fe4000000081c */
[----:B------:R0:W1:Y:S02]  /*e590*/  MUFU.EX2 R25, R2 ;  /* 0x0000000200197308 */ /* 0x0000640000000800 */
[----:B0-----:R-:W-:-:S06]  /*e5a0*/  FMUL R2, R0, 1.4426950216293334961 ;  /* 0x3fb8aa3b00027820 */ /* 0x001fcc0000400000 */
[----:B------:R0:W2:Y:S01]  /*e5b0*/  MUFU.EX2 R4, R2 ;  /* 0x0000000200047308 */ /* 0x0000a20000000800 */
[----:B---3--:R-:W-:-:S04]  /*e5c0*/  FFMA R0, R6, c[0x0][0x188], -R28 ;  /* 0x0000620006007a23 */ /* 0x008fc8000000081c */
[----:B0-----:R-:W-:Y:S02]  /*e5d0*/  FMUL R2, R0, 1.4426950216293334961 ;  /* 0x3fb8aa3b00027820 */ /* 0x001fe40000400000 */
[----:B-----5:R-:W-:Y:S02]  /*e5e0*/  FFMA R0, R27, c[0x0][0x188], -R28 ;  /* 0x000062001b007a23 */ /* 0x020fe4000000081c */
[----:B------:R0:W3:Y:S02]  /*e5f0*/  MUFU.EX2 R27, R2 ;  /* 0x00000002001b7308 */ /* 0x0000e40000000800 */
[----:B0-----:R-:W-:Y:S02]  /*e600*/  FMUL R2, R0, 1.4426950216293334961 ;  /* 0x3fb8aa3b00027820 */ /* 0x001fe40000400000 */
[----:B------:R-:W-:-:S04]  /*e610*/  FFMA R0, R26, c[0x0][0x188], -R3 ;  /* 0x000062001a007a23 */ /* 0x000fc80000000803 */
[----:B------:R0:W4:Y:S02]  /*e620*/  MUFU.EX2 R26, R2 ;  /* 0x00000002001a7308 */ /* 0x0001240000000800 */
[----:B0-----:R-:W-:Y:S02]  /*e630*/  FMUL R2, R0, 1.4426950216293334961 ;  /* 0x3fb8aa3b00027820 */ /* 0x001fe40000400000 */
[----:B------:R-:W-:-:S04]  /*e640*/  FFMA R0, R7, c[0x0][0x188], -R3 ;  /* 0x0000620007007a23 */ /* 0x000fc80000000803 */
[----:B------:R0:W5:Y:S02]  /*e650*/  MUFU.EX2 R5, R2 ;  /* 0x0000000200057308 */ /* 0x0001640000000800 */
[----:B0-----:R-:W-:Y:S02]  /*e660*/  FMUL R2, R0, 1.4426950216293334961 ;  /* 0x3fb8aa3b00027820 */ /* 0x001fe40000400000 */
[----:B------:R-:W-:-:S04]  /*e670*/  FFMA R0, R24, c[0x0][0x188], -R3 ;  /* 0x0000620018007a23 */ /* 0x000fc80000000803 */
[----:B------:R0:W1:Y:S02]  /*e680*/  MUFU.EX2 R6, R2 ;  /* 0x0000000200067308 */ /* 0x0000640000000800 */
[----:B0-----:R-:W-:Y:S02]  /*e690*/  FMUL R2, R0, 1.4426950216293334961 ;  /* 0x3fb8aa3b00027820 */ /* 0x001fe40000400000 */
[----:B------:R-:W-:-:S04]  /*e6a0*/  FFMA R0, R18, c[0x0][0x188], -R3 ;  /* 0x0000620012007a23 */ /* 0x000fc80000000803 */
[----:B------:R-:W-:Y:S01]  /*e6b0*/  FMUL R0, R0, 1.4426950216293334961 ;  /* 0x3fb8aa3b00007820 */ /* 0x000fe20000400000 */
[----:B------:R0:W0:Y:S01]  /*e6c0*/  MUFU.EX2 R7, R2 ;  /* 0x0000000200077308 */ /* 0x0000220000000800 */
[----:B-1----:R-:W-:Y:S07]  /*e6d0*/  STL [R1+0x364], R25 ;  /* 0x0003641901007387 */ /* 0x002fee0000100800 */
[----:B------:R-:W1:Y:S01]  /*e6e0*/  MUFU.EX2 R18, R0 ;  /* 0x0000000000127308 */ /* 0x000e620000000800 */
[----:B--2---:R2:W-:Y:S04]  /*e6f0*/  STL [R1+0x368], R4 ;  /* 0x0003680401007387 */ /* 0x0045e80000100800 */
[----:B---3--:R-:W-:Y:S04]  /*e700*/  STL [R1+0x36c], R27 ;  /* 0x00036c1b01007387 */ /* 0x008fe80000100800 */
[----:B----4-:R-:W-:Y:S04]  /*e710*/  STL [R1+0x370], R26 ;  /* 0x0003701a01007387 */ /* 0x010fe80000100800 */
[----:B-----5:R3:W-:Y:S04]  /*e720*/  STL [R1+0x358], R5 ;  /* 0x0003580501007387 */ /* 0x0207e80000100800 */
[----:B------:R4:W-:Y:S01]  /*e730*/  STL [R1+0x35c], R6 ;  /* 0x00035c0601007387 */ /* 0x0009e20000100800 */
[----:B--2---:R-:W-:-:S03]  /*e740*/  F2FP.PACK_AB R4, R4, R25 ;  /* 0x000000190404723e */ /* 0x004fc600000000ff */
[----:B------:R-:W2:Y:S04]  /*e750*/  LDL.LU R24, [R1+0x1e0] ;  /* 0x0001e00001187983 */ /* 0x000ea80000300800 */
[----:B0-----:R-:W5:Y:S01]  /*e760*/  LDL.LU R2, [R1+0x1f0] ;  /* 0x0001f00001027983 */ /* 0x001f620000300800 */
[----:B---3--:R-:W-:-:S03]  /*e770*/  F2FP.PACK_AB R5, R6, R5 ;  /* 0x000000050605723e */ /* 0x008fc600000000ff */
[----:B------:R-:W-:Y:S01]  /*e780*/  STL [R1+0x360], R7 ;  /* 0x0003600701007387 */ /* 0x000fe20000100800 */
[----:B----4-:R-:W-:-:S03]  /*e790*/  F2FP.PACK_AB R6, R26, R27 ;  /* 0x0000001b1a06723e */ /* 0x010fc600000000ff */
[----:B-1----:R-:W-:Y:S01]  /*e7a0*/  STL [R1+0x374], R18 ;  /* 0x0003741201007387 */ /* 0x002fe20000100800 */
[----:B------:R-:W-:-:S03]  /*e7b0*/  IMAD.MOV.U32 R26, RZ, RZ, R23 ;  /* 0x000000ffff1a7224 */ /* 0x000fc600078e0017 */
[----:B------:R-:W2:Y:S04]  /*e7c0*/  LDL.LU R25, [R1+0x1e4] ;  /* 0x0001e40001197983 */ /* 0x000ea80000300800 */
[----:B------:R-:W3:Y:S01]  /*e7d0*/  LDL.LU R23, [R1+0xe90] ;  /* 0x000e900001177983 */ /* 0x000ee20000300800 */
[----:B------:R-:W-:-:S03]  /*e7e0*/  MOV R27, R19 ;  /* 0x00000013001b7202 */ /* 0x000fc60000000f00 */
[----:B------:R-:W4:Y:S04]  /*e7f0*/  LDL.LU R19, [R1+0xe8c] ;  /* 0x000e8c0001137983 */ /* 0x000f280000300800 */
[----:B------:R0:W-:Y:S02]  /*e800*/  STL.64 [R1+0xdb0], R26 ;  /* 0x000db01a01007387 */ /* 0x0001e40000100a00 */
[----:B0-----:R-:W-:Y:S01]  /*e810*/  IMAD.MOV.U32 R26, RZ, RZ, R20 ;  /* 0x000000ffff1a7224 */ /* 0x001fe200078e0014 */
[----:B------:R-:W-:Y:S01]  /*e820*/  MOV R27, R21 ;  /* 0x00000015001b7202 */ /* 0x000fe20000000f00 */
[----:B--2---:R-:W-:Y:S04]  /*e830*/  STL.64 [R1+0xda8], R24 ;  /* 0x000da81801007387 */ /* 0x004fe80000100a00 */
[----:B------:R-:W2:Y:S04]  /*e840*/  LDL.LU R20, [R1+0xe88] ;  /* 0x000e880001147983 */ /* 0x000ea80000300800 */
[----:B------:R-:W2:Y:S04]  /*e850*/  LDL.LU R21, [R1+0xe84] ;  /* 0x000e840001157983 */ /* 0x000ea80000300800 */
[----:B------:R0:W-:Y:S02]  /*e860*/  STL.64 [R1+0xdc0], R26 ;  /* 0x000dc01a01007387 */ /* 0x0001e40000100a00 */
[----:B0-----:R-:W-:Y:S01]  /*e870*/  IMAD.MOV.U32 R26, RZ, RZ, R22 ;  /* 0x000000ffff1a7224 */ /* 0x001fe200078e0016 */
[----:B---3--:R-:W-:Y:S01]  /*e880*/  MOV R27, R23 ;  /* 0x00000017001b7202 */ /* 0x008fe20000000f00 */
[----:B------:R-:W2:Y:S04]  /*e890*/  LDL.LU R22, [R1+0xe80] ;  /* 0x000e800001167983 */ /* 0x000ea80000300800 */
[----:B------:R-:W2:Y:S04]  /*e8a0*/  LDL.LU R23, [R1+0xe7c] ;  /* 0x000e7c0001177983 */ /* 0x000ea80000300800 */
[----:B------:R0:W-:Y:S04]  /*e8b0*/  STL.64 [R1+0xdd8], R26 ;  /* 0x000dd81a01007387 */ /* 0x0001e80000100a00 */
[----:B0-----:R-:W3:Y:S01]  /*e8c0*/  LDL.LU R26, [R1+0x198] ;  /* 0x00019800011a7983 */ /* 0x001ee20000300800 */
[----:B----4-:R-:W-:Y:S01]  /*e8d0*/  IMAD.MOV.U32 R27, RZ, RZ, R19 ;  /* 0x000000ffff1b7224 */ /* 0x010fe200078e0013 */
[----:B------:R-:W-:-:S04]  /*e8e0*/  F2FP.PACK_AB R7, R18, R7 ;  /* 0x000000071207723e */ /* 0x000fc800000000ff */
[----:B---3--:R0:W-:Y:S04]  /*e8f0*/  STL.64 [R1+0xdf0], R26 ;  /* 0x000df01a01007387 */ /* 0x0081e80000100a00 */
[----:B0-----:R-:W2:Y:S04]  /*e900*/  LDL.LU R26, [R1+0x78] ;  /* 0x00007800011a7983 */ /* 0x001ea80000300800 */
[----:B------:R-:W2:Y:S02]  /*e910*/  LDL.LU R27, [R1+0x7c] ;  /* 0x00007c00011b7983 */ /* 0x000ea40000300800 */
[----:B--2---:R-:W-:Y:S02]  /*e920*/  HMMA.16816.F32 R20, R4, R26, R20 ;  /* 0x0000001a0414723c */ /* 0x004fe40000001814 */
        /* <DEDUP_REMOVED lines=8> */
[----:B0-----:R-:W2:Y:S01]  /*e9b0*/  LDL.LU R23, [R1+0x1f4] ;  /* 0x0001f40001177983 */ /* 0x001ea20000300800 */
[----:B------:R-:W-:Y:S01]  /*e9c0*/  MOV R20, R12 ;  /* 0x0000000c00147202 */ /* 0x000fe20000000f00 */
[----:B------:R-:W-:Y:S01]  /*e9d0*/  IMAD.MOV.U32 R21, RZ, RZ, R10 ;  /* 0x000000ffff157224 */ /* 0x000fe200078e000a */
[----:B------:R-:W-:Y:S01]  /*e9e0*/  MOV R22, R11 ;  /* 0x0000000b00167202 */ /* 0x000fe20000000f00 */
[----:B--2---:R0:W-:Y:S04]  /*e9f0*/  STL [R1+0xdb8], R23 ;  /* 0x000db81701007387 */ /* 0x0041e80000100800 */
[----:B------:R-:W2:Y:S04]  /*ea00*/  LDL.LU R12, [R1+0xe78] ;  /* 0x000e7800010c7983 */ /* 0x000ea80000300800 */
[----:B------:R-:W4:Y:S01]  /*ea10*/  LDL.LU R10, [R1+0xe74] ;  /* 0x000e7400010a7983 */ /* 0x000f220000300800 */
[----:B0-----:R-:W-:-:S03]  /*ea20*/  IMAD.MOV.U32 R23, RZ, RZ, R17 ;  /* 0x000000ffff177224 */ /* 0x001fc600078e0011 */
[----:B------:R-:W3:Y:S04]  /*ea30*/  LDL.LU R11, [R1+0xe70] ;  /* 0x000e7000010b7983 */ /* 0x000ee80000300800 */
[----:B------:R-:W5:Y:S04]  /*ea40*/  LDL.LU R17, [R1+0xe6c] ;  /* 0x000e6c0001117983 */ /* 0x000f680000300800 */
[----:B------:R-:W5:Y:S04]  /*ea50*/  LDL.LU R26, [R1+0x1b8] ;  /* 0x0001b800011a7983 */ /* 0x000f680000300800 */
[----:B------:R-:W5:Y:S04]  /*ea60*/  LDL.LU R27, [R1+0x1bc] ;  /* 0x0001bc00011b7983 */ /* 0x000f680000300800 */
[----:B------:R0:W-:Y:S04]  /*ea70*/  STL.64 [R1+0xdd0], R22 ;  /* 0x000dd01601007387 */ /* 0x0001e80000100a00 */
[----:B------:R1:W-:Y:S01]  /*ea80*/  STL.64 [R1+0xdc8], R20 ;  /* 0x000dc81401007387 */ /* 0x0003e20000100a00 */
[----:B0-----:R-:W-:-:S02]  /*ea90*/  MOV R22, R13 ;  /* 0x0000000d00167202 */ /* 0x001fc40000000f00 */
[----:B-1----:R-:W-:Y:S01]  /*eaa0*/  MOV R20, R15 ;  /* 0x0000000f00147202 */ /* 0x002fe20000000f00 */
[----:B------:R-:W-:Y:S01]  /*eab0*/  IMAD.MOV.U32 R21, RZ, RZ, R14 ;  /* 0x000000ffff157224 */ /* 0x000fe200078e000e */
[----:B------:R-:W5:Y:S04]  /*eac0*/  LDL.LU R15, [R1+0xe68] ;  /* 0x000e6800010f7983 */ /* 0x000f680000300800 */
[----:B------:R-:W5:Y:S04]  /*ead0*/  LDL.LU R14, [R1+0xe64] ;  /* 0x000e6400010e7983 */ /* 0x000f680000300800 */
[----:B------:R-:W5:Y:S01]  /*eae0*/  LDL.LU R13, [R1+0xe60] ;  /* 0x000e6000010d7983 */ /* 0x000f620000300800 */
[----:B------:R-:W-:-:S03]  /*eaf0*/  IMAD.MOV.U32 R23, RZ, RZ, R16 ;  /* 0x000000ffff177224 */ /* 0x000fc600078e0010 */
[----:B------:R-:W5:Y:S04]  /*eb00*/  LDL.LU R16, [R1+0xe5c] ;  /* 0x000e5c0001107983 */ /* 0x000f680000300800 */
[----:B------:R2:W-:Y:S04]  /*eb10*/  STL.64 [R1+0xde8], R22 ;  /* 0x000de81601007387 */ /* 0x0005e80000100a00 */
[----:B------:R3:W-:Y:S01]  /*eb20*/  STL.64 [R1+0xde0], R20 ;  /* 0x000de01401007387 */ /* 0x0007e20000100a00 */
[----:B--2---:R-:W-:Y:S01]  /*eb30*/  IMAD.MOV.U32 R23, RZ, RZ, R12 ;  /* 0x000000ffff177224 */ /* 0x004fe200078e000c */
[----:B----4-:R-:W-:Y:S01]  /*eb40*/  MOV R22, R10 ;  /* 0x0000000a00167202 */ /* 0x010fe20000000f00 */
[----:B---3--:R-:W-:Y:S01]  /*eb50*/  IMAD.MOV.U32 R21, RZ, RZ, R11 ;  /* 0x000000ffff157224 */ /* 0x008fe200078e000b */
[----:B-----5:R-:W-:-:S02]  /*eb60*/  MOV R20, R17 ;  /* 0x0000001100147202 */ /* 0x020fc40000000f00 */
[----:B------:R-:W2:Y:S04]  /*eb70*/  LDL.LU R17, [R1+0xe58] ;  /* 0x000e580001117983 */ /* 0x000ea80000300800 */
[----:B------:R-:W3:Y:S04]  /*eb80*/  LDL.LU R11, [R1+0xe54] ;  /* 0x000e5400010b7983 */ /* 0x000ee80000300800 */
[----:B------:R-:W4:Y:S04]  /*eb90*/  LDL.LU R10, [R1+0xe50] ;  /* 0x000e5000010a7983 */ /* 0x000f280000300800 */
[----:B------:R-:W5:Y:S04]  /*eba0*/  LDL.LU R12, [R1+0xe4c] ;  /* 0x000e4c00010c7983 */ /* 0x000f680000300800 */
[----:B------:R0:W-:Y:S04]  /*ebb0*/  STL.64 [R1+0xe00], R22 ;  /* 0x000e001601007387 */ /* 0x0001e80000100a00 */
[----:B------:R1:W-:Y:S01]  /*ebc0*/  STL.64 [R1+0xdf8], R20 ;  /* 0x000df81401007387 */ /* 0x0003e20000100a00 */
[----:B0-----:R-:W-:Y:S01]  /*ebd0*/  MOV R22, R15 ;  /* 0x0000000f00167202 */ /* 0x001fe20000000f00 */
[----:B-1----:R-:W-:Y:S01]  /*ebe0*/  IMAD.MOV.U32 R21, RZ, RZ, R14 ;  /* 0x000000ffff157224 */ /* 0x002fe200078e000e */
[----:B------:R-:W-:-:S02]  /*ebf0*/  MOV R20, R13 ;  /* 0x0000000d00147202 */ /* 0x000fc40000000f00 */
[----:B------:R-:W5:Y:S04]  /*ec00*/  LDL.LU R13, [R1+0xe48] ;  /* 0x000e4800010d7983 */ /* 0x000f680000300800 */
[----:B------:R-:W5:Y:S04]  /*ec10*/  LDL.LU R14, [R1+0xe44] ;  /* 0x000e4400010e7983 */ /* 0x000f680000300800 */
[----:B------:R-:W5:Y:S04]  /*ec20*/  LDL.LU R15, [R1+0xe40] ;  /* 0x000e4000010f7983 */ /* 0x000f680000300800 */
[----:B------:R-:W2:Y:S01]  /*ec30*/  LDL.LU R23, [R1+0x4c] ;  /* 0x00004c0001177983 */ /* 0x000ea20000300800 */
[----:B-----5:R-:W-:Y:S03]  /*ec40*/  HMMA.16816.F32 R12, R4, R18, R12 ;  /* 0x00000012040c723c */ /* 0x020fe6000000180c */
[----:B--2---:R0:W-:Y:S04]  /*ec50*/  STL.64 [R1+0xe18], R22 ;  /* 0x000e181601007387 */ /* 0x0041e80000100a00 */
[----:B------:R4:W-:Y:S01]  /*ec60*/  STL.64 [R1+0xe10], R20 ;  /* 0x000e101401007387 */ /* 0x0009e20000100a00 */
[----:B0-----:R-:W-:Y:S01]  /*ec70*/  IMAD.MOV.U32 R22, RZ, RZ, R17 ;  /* 0x000000ffff167224 */ /* 0x001fe200078e0011 */
[----:B------:R-:W-:Y:S01]  /*ec80*/  MOV R23, R16 ;  /* 0x0000001000177202 */ /* 0x000fe20000000f00 */
[----:B----4-:R-:W-:Y:S01]  /*ec90*/  IMAD.MOV.U32 R20, RZ, RZ, R10 ;  /* 0x000000ffff147224 */ /* 0x010fe200078e000a */
[----:B---3--:R-:W-:Y:S01]  /*eca0*/  MOV R21, R11 ;  /* 0x0000000b00157202 */ /* 0x008fe20000000f00 */
[----:B------:R-:W2:Y:S04]  /*ecb0*/  LDL.LU R10, [R1+0xe3c] ;  /* 0x000e3c00010a7983 */ /* 0x000ea80000300800 */
[----:B------:R-:W2:Y:S04]  /*ecc0*/  LDL.LU R11, [R1+0xe38] ;  /* 0x000e3800010b7983 */ /* 0x000ea80000300800 */
[----:B------:R-:W2:Y:S04]  /*ecd0*/  LDL.LU.64 R18, [R1+0xe30] ;  /* 0x000e300001127983 */ /* 0x000ea80000300a00 */
[----:B------:R-:W2:Y:S04]  /*ece0*/  LDL.LU.64 R16, [R1+0xe28] ;  /* 0x000e280001107983 */ /* 0x000ea80000300a00 */
[----:B------:R0:W-:Y:S04]  /*ecf0*/  STL.64 [R1+0x1d0], R12 ;  /* 0x0001d00c01007387 */ /* 0x0001e80000100a00 */
[----:B------:R1:W-:Y:S04]  /*ed00*/  STL.64 [R1+0x1d8], R14 ;  /* 0x0001d80e01007387 */ /* 0x0003e80000100a00 */
[----:B0-----:R-:W3:Y:S04]  /*ed10*/  LDL.LU R12, [R1+0xd0] ;  /* 0x0000d000010c7983 */ /* 0x001ee80000300800 */
[----:B------:R-:W3:Y:S01]  /*ed20*/  LDL.LU R13, [R1+0xd4] ;  /* 0x0000d400010d7983 */ /* 0x000ee20000300800 */
[----:B-1----:R-:W-:-:S03]  /*ed30*/  IMAD.MOV.U32 R15, RZ, RZ, R29 ;  /* 0x000000ffff0f7224 */ /* 0x002fc600078e001d */
[----:B------:R-:W3:Y:S04]  /*ed40*/  LDL.LU R14, [R1+0xd8] ;  /* 0x0000d800010e7983 */ /* 0x000ee80000300800 */
[----:B------:R-:W4:Y:S01]  /*ed50*/  LDL.LU R29, [R1+0xe20] ;  /* 0x000e2000011d7983 */ /* 0x000f220000300800 */
[C---:B------:R-:W-:Y:S08]  /*ed60*/  HMMA.16816.F32 R24, R4.reuse, R26, R20 ;  /* 0x0000001a0418723c */ /* 0x040ff00000001814 */
[----:B--2---:R-:W-:Y:S11]  /*ed70*/  HMMA.16816.F32 R16, R4, R10, R16 ;  /* 0x0000000a0410723c */ /* 0x004ff60000001810 */
[----:B------:R-:W-:Y:S11]  /*ed80*/  @!UPT UIADD3 URZ, URZ, URZ, URZ ;  /* 0x0000003f3f3ff290 */ /* 0x000ff6000fffe03f */
[----:B------:R-:W-:Y:S01]  /*ed90*/  @!UPT UIADD3 URZ, URZ, URZ, URZ ;  /* 0x0000003f3f3ff290 */ /* 0x000fe2000fffe03f */
[----:B------:R-:W-:Y:S04]  /*eda0*/  STL.64 [R1+0x60], R16 ;  /* 0x0000601001007387 */ /* 0x000fe80000100a00 */
[----:B------:R0:W-:Y:S04]  /*edb0*/  STL.64 [R1+0x68], R18 ;  /* 0x0000681201007387 */ /* 0x0001e80000100a00 */
[----:B------:R-:W2:Y:S04]  /*edc0*/  LDL.LU R10, [R1+0xe8] ;  /* 0x0000e800010a7983 */ /* 0x000ea80000300800 */
[----:B------:R-:W2:Y:S04]  /*edd0*/  LDL.LU R11, [R1+0xec] ;  /* 0x0000ec00010b7983 */ /* 0x000ea80000300800 */
[----:B0-----:R-:W2:Y:S01]  /*ede0*/  LDL.LU R18, [R1+0x158] ;  /* 0x0001580001127983 */ /* 0x001ea20000300800 */
[----:B----4-:R-:W-:-:S03]  /*edf0*/  MOV R19, R29 ;  /* 0x0000001d00137202 */ /* 0x010fc60000000f00 */
[----:B------:R-:W4:Y:S01]  /*ee00*/  LDL.LU.64 R22, [R1+0xe18] ;  /* 0x000e180001167983 */ /* 0x000f220000300a00 */
[----:B------:R-:W-:-:S03]  /*ee10*/  IMAD.MOV.U32 R29, RZ, RZ, R27 ;  /* 0x000000ffff1d7224 */ /* 0x000fc600078e001b */
[----:B------:R-:W4:Y:S04]  /*ee20*/  LDL.LU.64 R20, [R1+0xe10] ;  /* 0x000e100001147983 */ /* 0x000f280000300a00 */
[----:B------:R-:W-:Y:S04]  /*ee30*/  STL.64 [R1+0x50], R24 ;  /* 0x0000501801007387 */ /* 0x000fe80000100a00 */
[----:B------:R0:W-:Y:S04]  /*ee40*/  STL [R1+0x58], R26 ;  /* 0x0000581a01007387 */ /* 0x0001e80000100800 */
[----:B0-----:R-:W4:Y:S04]  /*ee50*/  LDL.LU.64 R26, [R1+0xe08] ;  /* 0x000e0800011a7983 */ /* 0x001f280000300a00 */
        /* <DEDUP_REMOVED lines=11> */
[----:B------:R-:W-:Y:S06]  /*ef10*/  @!UPT UIADD3 URZ, URZ, URZ, URZ ;  /* 0x0000003f3f3ff290 */ /* 0x000fec000fffe03f */
        /* <DEDUP_REMOVED lines=9> */
[----:B0-----:R-:W4:Y:S01]  /*efb0*/  LDL.LU.64 R26, [R1+0xdc0] ;  /* 0x000dc000011a7983 */ /* 0x001f220000300a00 */
[----:B--2---:R-:W-:Y:S01]  /*efc0*/  HMMA.16816.F32 R8, R4, R18, R8 ;  /* 0x000000120408723c */ /* 0x004fe20000001808 */
[----:B------:R-:W-:-:S07]  /*efd0*/  FFMA R0, R2, c[0x0][0x188], -R28 ;  /* 0x0000620002007a23 */ /* 0x000fce000000081c */
[----:B----4-:R-:W-:Y:S01]  /*efe0*/  HMMA.16816.F32 R24, R4, R26, R20 ;  /* 0x0000001a0418723c */ /* 0x010fe20000001814 */
[----:B------:R-:W2:Y:S01]  /*eff0*/  LDL.LU R23, [R1+0xdb8] ;  /* 0x000db80001177983 */ /* 0x000ea20000300800 */
[----:B------:R-:W-:Y:S11]  /*f000*/  FMUL R2, R0, 1.4426950216293334961 ;  /* 0x3fb8aa3b00027820 */ /* 0x000ff60000400000 */
[----:B------:R-:W-:Y:S10]  /*f010*/  @!UPT UIADD3 URZ, URZ, URZ, URZ ;  /* 0x0000003f3f3ff290 */ /* 0x000ff4000fffe03f */
[----:B------:R-:W-:Y:S04]  /*f020*/  STL.64 [R1+0x10], R24 ;  /* 0x0000101801007387 */ /* 0x000fe80000100a00 */
[----:B------:R0:W-:Y:S04]  /*f030*/  STL.64 [R1+0x18], R26 ;  /* 0x0000181a01007387 */ /* 0x0001e80000100a00 */
[----:B0-----:R-:W3:Y:S04]  /*f040*/  LDL.LU.64 R26, [R1+0xdb0] ;  /* 0x000db000011a7983 */ /* 0x001ee80000300a00 */
[----:B------:R-:W4:Y:S04]  /*f050*/  LDL.LU.64 R24, [R1+0xda8] ;  /* 0x000da80001187983 */ /* 0x000f280000300a00 */
[----:B------:R-:W-:Y:S04]  /*f060*/  STL.64 [R1+0xcb0], R10 ;  /* 0x000cb00a01007387 */ /* 0x000fe80000100a00 */
[----:B------:R0:W-:Y:S02]  /*f070*/  STL.64 [R1+0xca8], R8 ;  /* 0x000ca80801007387 */ /* 0x0001e40000100a00 */
[----:B0-----:R-:W0:Y:S02]  /*f080*/  MUFU.EX2 R8, R2 ;  /* 0x0000000200087308 */ /* 0x001e240000000800 */
[----:B0-----:R-:W-:Y:S04]  /*f090*/  STL [R1+0x350], R8 ;  /* 0x0003500801007387 */ /* 0x001fe80000100800 */
[----:B------:R-:W5:Y:S01]  /*f0a0*/  LDL.LU R18, [R1+0x118] ;  /* 0x0001180001127983 */ /* 0x000f620000300800 */
[----:B--2---:R-:W-:-:S04]  /*f0b0*/  FFMA R0, R23, c[0x0][0x188], -R28 ;  /* 0x0000620017007a23 */ /* 0x004fc8000000081c */
[----:B------:R-:W-:-:S06]  /*f0c0*/  FMUL R2, R0, 1.4426950216293334961 ;  /* 0x3fb8aa3b00027820 */ /* 0x000fcc0000400000 */
[----:B------:R-:W0:Y:S02]  /*f0d0*/  MUFU.EX2 R2, R2 ;  /* 0x0000000200027308 */ /* 0x000e240000000800 */
[----:B0-----:R-:W-:Y:S04]  /*f0e0*/  STL [R1+0x34c], R2 ;  /* 0x00034c0201007387 */ /* 0x001fe80000100800 */
[----:B------:R-:W5:Y:S04]  /*f0f0*/  LDL.LU R19, [R1+0x11c] ;  /* 0x00011c0001137983 */ /* 0x000f680000300800 */
[----:B------:R-:W2:Y:S04]  /*f100*/  LDL.LU R11, [R1+0x1f8] ;  /* 0x0001f800010b7983 */ /* 0x000ea80000300800 */
[----:B------:R-:W2:Y:S04]  /*f110*/  LDL.LU R17, [R1+0x1fc] ;  /* 0x0001fc0001117983 */ /* 0x000ea80000300800 */
[----:B------:R-:W2:Y:S04]  /*f120*/  LDL.LU R20, [R1+0x1e8] ;  /* 0x0001e80001147983 */ /* 0x000ea80000300800 */
[----:B------:R-:W-:Y:S04]  /*f130*/  STL [R1+0xc64], R28 ;  /* 0x000c641c01007387 */ /* 0x000fe80000100800 */
[----:B------:R-:W2:Y:S04]  /*f140*/  LDL.LU R22, [R1+0x148] ;  /* 0x0001480001167983 */ /* 0x000ea80000300800 */
[----:B------:R-:W2:Y:S04]  /*f150*/  LDL.LU R23, [R1+0x14c] ;  /* 0x00014c0001177983 */ /* 0x000ea80000300800 */
[----:B------:R-:W5:Y:S01]  /*f160*/  LDL.LU R21, [R1+0x1ec] ;  /* 0x0001ec0001157983 */ /* 0x000f620000300800 */
[----:B---3--:R-:W-:Y:S01]  /*f170*/  HMMA.16816.F32 R12, R4, R26, R12 ;  /* 0x0000001a040c723c */ /* 0x008fe2000000180c */
[----:B----4-:R-:W-:-:S02]  /*f180*/  FFMA R0, R24, c[0x0][0x188], -R28 ;  /* 0x0000620018007a23 */ /* 0x010fc4000000081c */
[----:B--2---:R-:W-:Y:S04]  /*f190*/  STL.64 [R1+0xda0], R22 ;  /* 0x000da01601007387 */ /* 0x004fe80000100a00 */
[----:B-----5:R0:W-:Y:S04]  /*f1a0*/  STL.64 [R1+0xd98], R20 ;  /* 0x000d981401007387 */ /* 0x0201e80000100a00 */
[----:B0-----:R-:W2:Y:S04]  /*f1b0*/  LDL.LU R20, [R1+0xc0] ;  /* 0x0000c00001147983 */ /* 0x001ea80000300800 */
[----:B------:R-:W2:Y:S04]  /*f1c0*/  LDL.LU R21, [R1+0xc4] ;  /* 0x0000c40001157983 */ /* 0x000ea80000300800 */
[----:B------:R-:W2:Y:S04]  /*f1d0*/  LDL.LU R22, [R1+0xc8] ;  /* 0x0000c80001167983 */ /* 0x000ea80000300800 */
[----:B------:R-:W2:Y:S04]  /*f1e0*/  LDL.LU R23, [R1+0xcc] ;  /* 0x0000cc0001177983 */ /* 0x000ea80000300800 */
[----:B------:R-:W3:Y:S04]  /*f1f0*/  LDL.LU R26, [R1+0x168] ;  /* 0x00016800011a7983 */ /* 0x000ee80000300800 */
[----:B------:R-:W3:Y:S01]  /*f200*/  LDL.LU R27, [R1+0x16c] ;  /* 0x00016c00011b7983 */ /* 0x000ee20000300800 */
[----:B------:R-:W-:-:S02]  /*f210*/  FMUL R2, R0, 1.4426950216293334961 ;  /* 0x3fb8aa3b00027820 */ /* 0x000fc40000400000 */
[----:B------:R-:W-:Y:S01]  /*f220*/  FFMA R0, R25, c[0x0][0x188], -R28 ;  /* 0x0000620019007a23 */ /* 0x000fe2000000081c */
[----:B------:R-:W0:Y:S01]  /*f230*/  S2R R16, SR_TID.X ;  /* 0x0000000000107919 */ /* 0x000e220000002100 */
[----:B------:R1:W4:Y:S02]  /*f240*/  MUFU.EX2 R29, R2 ;  /* 0x00000002001d7308 */ /* 0x0003240000000800 */
[----:B-1----:R-:W-:-:S06]  /*f250*/  FMUL R2, R0, 1.4426950216293334961 ;  /* 0x3fb8aa3b00027820 */ /* 0x002fcc0000400000 */
[----:B------:R1:W5:Y:S01]  /*f260*/  MUFU.EX2 R8, R2 ;  /* 0x0000000200087308 */ /* 0x0003620000000800 */
[----:B------:R-:W-:-:S04]  /*f270*/  FFMA R0, R11, c[0x0][0x188], -R3 ;  /* 0x000062000b007a23 */ /* 0x000fc80000000803 */
[----:B-1----:R-:W-:Y:S01]  /*f280*/  FMUL R2, R0, 1.4426950216293334961 ;  /* 0x3fb8aa3b00027820 */ /* 0x002fe20000400000 */
[C---:B0-----:R-:W-:Y:S01]  /*f290*/  LOP3.LUT R11, R16.reuse, 0x7, RZ, 0xc0, !PT ;  /* 0x00000007100b7812 */ /* 0x041fe200078ec0ff */
[----:B------:R-:W-:Y:S01]  /*f2a0*/  FFMA R0, R17, c[0x0][0x188], -R3 ;  /* 0x0000620011007a23 */ /* 0x000fe20000000803 */
[----:B------:R-:W-:Y:S01]  /*f2b0*/  SHF.L.U32 R10, R16, 0x1, RZ ;  /* 0x00000001100a7819 */ /* 0x000fe200000006ff */
[----:B---3--:R0:W-:Y:S04]  /*f2c0*/  STL.64 [R1+0xd90], R26 ;  /* 0x000d901a01007387 */ /* 0x0081e80000100a00 */
[----:B------:R-:W3:Y:S04]  /*f2d0*/  LDL.LU R24, [R1+0xb0] ;  /* 0x0000b00001187983 */ /* 0x000ee80000300800 */
[----:B------:R-:W3:Y:S04]  /*f2e0*/  LDL.LU R25, [R1+0xb4] ;  /* 0x0000b40001197983 */ /* 0x000ee80000300800 */
[----:B0-----:R-:W3:Y:S04]  /*f2f0*/  LDL.LU R26, [R1+0xb8] ;  /* 0x0000b800011a7983 */ /* 0x001ee80000300800 */
[----:B------:R-:W3:Y:S04]  /*f300*/  LDL.LU R27, [R1+0xbc] ;  /* 0x0000bc00011b7983 */ /* 0x000ee80000300800 */
[----:B------:R-:W-:Y:S04]  /*f310*/  STL.64 [R1+0xca0], R14 ;  /* 0x000ca00e01007387 */ /* 0x000fe80000100a00 */
[----:B------:R0:W-:Y:S01]  /*f320*/  STL.64 [R1+0xc98], R12 ;  /* 0x000c980c01007387 */ /* 0x0001e20000100a00 */
[----:B--2---:R-:W-:Y:S03]  /*f330*/  HMMA.16816.F32 R16, R4, R18, R20 ;  /* 0x000000120410723c */ /* 0x004fe60000001814 */
[----:B0-----:R-:W2:Y:S04]  /*f340*/  LDL.LU R12, [R1+0xa0] ;  /* 0x0000a000010c7983 */ /* 0x001ea80000300800 */
[----:B------:R-:W2:Y:S04]  /*f350*/  LDL.LU R13, [R1+0xa4] ;  /* 0x0000a400010d7983 */ /* 0x000ea80000300800 */
[----:B------:R-:W2:Y:S04]  /*f360*/  LDL.LU R14, [R1+0xa8] ;  /* 0x0000a800010e7983 */ /* 0x000ea80000300800 */
[----:B------:R-:W2:Y:S04]  /*f370*/  LDL.LU R15, [R1+0xac] ;  /* 0x0000ac00010f7983 */ /* 0x000ea80000300800 */
[----:B----4-:R-:W-:Y:S04]  /*f380*/  STL [R1+0x354], R29 ;  /* 0x0003541d01007387 */ /* 0x010fe80000100800 */
[----:B-----5:R-:W-:Y:S04]  /*f390*/  STL [R1+0x348], R8 ;  /* 0x0003480801007387 */ /* 0x020fe80000100800 */
[----:B------:R-:W3:Y:S04]  /*f3a0*/  LDL.LU.64 R22, [R1+0xda0] ;  /* 0x000da00001167983 */ /* 0x000ee80000300a00 */
[----:B------:R-:W4:Y:S01]  /*f3b0*/  LDL.LU.64 R20, [R1+0xd98] ;  /* 0x000d980001147983 */ /* 0x000f220000300a00 */
[----:B------:R-:W-:-:S05]  /*f3c0*/  IMAD R11, R11, 0x110, RZ ;  /* 0x000001100b0b7824 */ /* 0x000fca00078e02ff */
[----:B------:R-:W-:-:S04]  /*f3d0*/  LOP3.LUT R11, R11, 0x30, R10, 0x78, !PT ;  /* 0x000000300b0b7812 */ /* 0x000fc800078e780a */
[----:B------:R-:W-:-:S06]  /*f3e0*/  LOP3.LUT R11, R11, 0x40, RZ, 0x3c, !PT ;  /* 0x000000400b0b7812 */ /* 0x000fcc00078e3cff */
[----:B------:R-:W0:Y:S04]  /*f3f0*/  LDSM.16.M88.4 R8, [R11+0x10000] ;  /* 0x010000000b08783b */ /* 0x000e280000000200 */
[----:B------:R-:W-:Y:S04]  /*f400*/  STL.64 [R1+0xc90], R18 ;  /* 0x000c901201007387 */ /* 0x000fe80000100a00 */
[----:B------:R1:W-:Y:S02]  /*f410*/  STL.64 [R1+0xc88], R16 ;  /* 0x000c881001007387 */ /* 0x0003e40000100a00 */
[----:B-1----:R1:W5:Y:S02]  /*f420*/  MUFU.EX2 R16, R2 ;  /* 0x0000000200107308 */ /* 0x0023640000000800 */
[----:B-1----:R-:W-:-:S06]  /*f430*/  FMUL R2, R0, 1.4426950216293334961 ;  /* 0x3fb8aa3b00027820 */ /* 0x002fcc0000400000 */
[----:B------:R-:W1:Y:S01]  /*f440*/  MUFU.EX2 R17, R2 ;  /* 0x0000000200117308 */ /* 0x000e620000000800 */
[----:B-----5:R-:W-:Y:S04]  /*f450*/  STL [R1+0x338], R16 ;  /* 0x0003381001007387 */ /* 0x020fe80000100800 */
[----:B0-----:R0:W-:Y:S04]  /*f460*/  STL.64 [R1+0x248], R10 ;  /* 0x0002480a01007387 */ /* 0x0011e80000100a00 */
[----:B-1----:R-:W-:Y:S04]  /*f470*/  STL [R1+0x340], R17 ;  /* 0x0003401101007387 */ /* 0x002fe80000100800 */
[----:B------:R-:W-:Y:S01]  /*f480*/  STL [R1+0xc68], R3 ;  /* 0x000c680301007387 */ /* 0x000fe20000100800 */
[----:B----4-:R-:W-:-:S04]  /*f490*/  FFMA R0, R20, c[0x0][0x188], -R3 ;  /* 0x0000620014007a23 */ /* 0x010fc80000000803 */
[----:B------:R-:W-:Y:S02]  /*f4a0*/  FMUL R2, R0, 1.4426950216293334961 ;  /* 0x3fb8aa3b00027820 */ /* 0x000fe40000400000 */
[----:B------:R-:W-:Y:S02]  /*f4b0*/  FFMA R0, R21, c[0x0][0x188], -R3 ;  /* 0x0000620015007a23 */ /* 0x000fe40000000803 */
[C---:B---3--:R-:W-:Y:S01]  /*f4c0*/  HMMA.16816.F32 R20, R4.reuse, R22, R24 ;  /* 0x000000160414723c */ /* 0x048fe20000001818 */
[----:B------:R-:W2:Y:S01]  /*f4d0*/  LDL.LU.64 R26, [R1+0xd90] ;  /* 0x000d9000011a7983 */ /* 0x000ea20000300a00 */
[----:B------:R-:W-:Y:S01]  /*f4e0*/  FMUL R0, R0, 1.4426950216293334961 ;  /* 0x3fb8aa3b00007820 */ /* 0x000fe20000400000 */
[----:B------:R-:W1:Y:S08]  /*f4f0*/  MUFU.EX2 R2, R2 ;  /* 0x0000000200027308 */ /* 0x000e700000000800 */
[----:B0-----:R-:W0:Y:S01]  /*f500*/  MUFU.EX2 R10, R0 ;  /* 0x00000000000a7308 */ /* 0x001e220000000800 */
[----:B-1----:R-:W-:Y:S11]  /*f510*/  STL [R1+0x33c], R2 ;  /* 0x00033c0201007387 */ /* 0x002ff60000100800 */
[----:B------:R-:W-:Y:S04]  /*f520*/  STL [R1+0xc70], R22 ;  /* 0x000c701601007387 */ /* 0x000fe80000100800 */
[----:B0-----:R-:W-:Y:S04]  /*f530*/  STL [R1+0x344], R10 ;  /* 0x0003440a01007387 */ /* 0x001fe80000100800 */
[----:B------:R-:W-:Y:S04]  /*f540*/  STL [R1+0xc6c], R23 ;  /* 0x000c6c1701007387 */ /* 0x000fe80000100800 */
[----:B------:R-:W-:Y:S04]  /*f550*/  STL.64 [R1+0xcb8], R20 ;  /* 0x000cb81401007387 */ /* 0x000fe80000100a00 */
[----:B------:R-:W3:Y:S04]  /*f560*/  LDL R11, [R1+0x340] ;  /* 0x00034000010b7983 */ /* 0x000ee80000100800 */
[----:B------:R-:W4:Y:S04]  /*f570*/  LDL R0, [R1+0x350] ;  /* 0x0003500001007983 */ /* 0x000f280000100800 */
[----:B---3--:R-:W-:Y:S04]  /*f580*/  STL.64 [R1+0xd50], R10 ;  /* 0x000d500a01007387 */ /* 0x008fe80000100a00 */
[----:B------:R0:W-:Y:S04]  /*f590*/  STL.64 [R1+0xd48], R8 ;  /* 0x000d480801007387 */ /* 0x0001e80000100a00 */
[----:B0-----:R-:W3:Y:S04]  /*f5a0*/  LDL.LU R8, [R1] ;  /* 0x0000000001087983 */ /* 0x001ee80000300800 */
[----:B------:R-:W3:Y:S04]  /*f5b0*/  LDL.LU R9, [R1+0x4] ;  /* 0x0000040001097983 */ /* 0x000ee80000300800 */
[----:B------:R-:W5:Y:S04]  /*f5c0*/  LDL.LU R10, [R1+0x8] ;  /* 0x00000800010a7983 */ /* 0x000f680000300800 */
[----:B------:R-:W5:Y:S04]  /*f5d0*/  LDL.LU R11, [R1+0xc] ;  /* 0x00000c00010b7983 */ /* 0x000f680000300800 */
[----:B-----5:R0:W-:Y:S04]  /*f5e0*/  STL.64 [R1+0xd60], R10 ;  /* 0x000d600a01007387 */ /* 0x0201e80000100a00 */
[----:B---3--:R-:W-:Y:S04]  /*f5f0*/  STL.64 [R1+0xd58], R8 ;  /* 0x000d580801007387 */ /* 0x008fe80000100a00 */
[----:B0-----:R-:W3:Y:S04]  /*f600*/  LDL.LU R10, [R1+0x138] ;  /* 0x00013800010a7983 */ /* 0x001ee80000300800 */
[----:B------:R-:W3:Y:S01]  /*f610*/  LDL.LU R11, [R1+0x13c] ;  /* 0x00013c00010b7983 */ /* 0x000ee20000300800 */
[C---:B--2---:R-:W-:Y:S03]  /*f620*/  HMMA.16816.F32 R24, R4.reuse, R26, R12 ;  /* 0x0000001a0418723c */ /* 0x044fe6000000180c */
[----:B---3--:R0:W-:Y:S04]  /*f630*/  STL.64 [R1+0xd78], R10 ;  /* 0x000d780a01007387 */ /* 0x0081e80000100a00 */
[----:B------:R-:W2:Y:S04]  /*f640*/  LDL.LU R12, [R1+0x70] ;  /* 0x00007000010c7983 */ /* 0x000ea80000300800 */
[----:B------:R-:W2:Y:S04]  /*f650*/  LDL.LU R13, [R1+0x74] ;  /* 0x00007400010d7983 */ /* 0x000ea80000300800 */
[----:B------:R-:W3:Y:S04]  /*f660*/  LDL.LU R14, [R1+0x78] ;  /* 0x00007800010e7983 */ /* 0x000ee80000300800 */
[----:B------:R-:W3:Y:S04]  /*f670*/  LDL.LU R15, [R1+0x7c] ;  /* 0x00007c00010f7983 */ /* 0x000ee80000300800 */
        /* <DEDUP_REMOVED lines=14> */
[----:B------:R-:W2:Y:S04]  /*f760*/  LDL R19, [R1+0x348] ;  /* 0x0003480001137983 */ /* 0x000ea80000100800 */
[----:B------:R-:W-:Y:S04]  /*f770*/  STL.64 [R1+0xc80], R26 ;  /* 0x000c801a01007387 */ /* 0x000fe80000100a00 */
[----:B------:R0:W-:Y:S04]  /*f780*/  STL.64 [R1+0xc78], R24 ;  /* 0x000c781801007387 */ /* 0x0001e80000100a00 */
[----:B0-----:R-:W3:Y:S04]  /*f790*/  LDL.LU R24, [R1+0x10] ;  /* 0x0000100001187983 */ /* 0x001ee80000300800 */
[----:B------:R-:W3:Y:S04]  /*f7a0*/  LDL.LU R25, [R1+0x14] ;  /* 0x0000140001197983 */ /* 0x000ee80000300800 */
[----:B------:R-:W2:Y:S04]  /*f7b0*/  LDL.LU R26, [R1+0x18] ;  /* 0x00001800011a7983 */ /* 0x000ea80000300800 */
[----:B------:R-:W2:Y:S04]  /*f7c0*/  LDL.LU R27, [R1+0x1c] ;  /* 0x00001c00011b7983 */ /* 0x000ea80000300800 */
[----:B--2---:R0:W-:Y:S04]  /*f7d0*/  STL.64 [R1+0xcc8], R26 ;  /* 0x000cc81a01007387 */ /* 0x0041e80000100a00 */
[----:B0-----:R-:W4:Y:S04]  /*f7e0*/  LDL R27, [R1+0x34c] ;  /* 0x00034c00011b7983 */ /* 0x001f280000100800 */
[----:B---3--:R-:W-:Y:S04]  /*f7f0*/  STL.64 [R1+0xcc0], R24 ;  /* 0x000cc01801007387 */ /* 0x008fe80000100a00 */
[----:B------:R-:W2:Y:S04]  /*f800*/  LDL.LU R20, [R1+0x20] ;  /* 0x0000200001147983 */ /* 0x000ea80000300800 */
[----:B------:R-:W2:Y:S04]  /*f810*/  LDL.LU R21, [R1+0x24] ;  /* 0x0000240001157983 */ /* 0x000ea80000300800 */
[----:B------:R-:W3:Y:S04]  /*f820*/  LDL.LU R22, [R1+0x28] ;  /* 0x0000280001167983 */ /* 0x000ee80000300800 */
[----:B------:R-:W3:Y:S01]  /*f830*/  LDL.LU R23, [R1+0x2c] ;  /* 0x00002c0001177983 */ /* 0x000ee20000300800 */
[C---:B-----5:R-:W-:Y:S03]  /*f840*/  HMMA.16816.F32 R8, R4.reuse, R10, R12 ;  /* 0x0000000a0408723c */ /* 0x060fe6000000180c */
[----:B---3--:R-:W-:Y:S04]  /*f850*/  STL.64 [R1+0xcd8], R22 ;  /* 0x000cd81601007387 */ /* 0x008fe80000100a00 */
[----:B--2---:R0:W-:Y:S04]  /*f860*/  STL.64 [R1+0xcd0], R20 ;  /* 0x000cd01401007387 */ /* 0x0041e80000100a00 */
[----:B0-----:R-:W2:Y:S04]  /*f870*/  LDL.LU R20, [R1+0x30] ;  /* 0x0000300001147983 */ /* 0x001ea80000300800 */
[----:B------:R-:W2:Y:S04]  /*f880*/  LDL.LU R21, [R1+0x34] ;  /* 0x0000340001157983 */ /* 0x000ea80000300800 */
[----:B------:R-:W3:Y:S04]  /*f890*/  LDL.LU R22, [R1+0x38] ;  /* 0x0000380001167983 */ /* 0x000ee80000300800 */
[----:B------:R-:W3:Y:S04]  /*f8a0*/  LDL.LU R23, [R1+0x3c] ;  /* 0x00003c0001177983 */ /* 0x000ee80000300800 */
[----:B---3--:R0:W-:Y:S04]  /*f8b0*/  STL.64 [R1+0xce8], R22 ;  /* 0x000ce81601007387 */ /* 0x0081e80000100a00 */
[----:B--2---:R-:W-:Y:S04]  /*f8c0*/  STL.64 [R1+0xce0], R20 ;  /* 0x000ce01401007387 */ /* 0x004fe80000100a00 */
        /* <DEDUP_REMOVED lines=8> */
[----:B------:R-:W3:Y:S04]  /*f950*/  LDL.LU.64 R14, [R1+0xd70] ;  /* 0x000d7000010e7983 */ /* 0x000ee80000300a00 */
[----:B------:R-:W3:Y:S11]  /*f960*/  LDL.LU.64 R12, [R1+0xd68] ;  /* 0x000d6800010c7983 */ /* 0x000ef60000300a00 */
[----:B------:R-:W-:Y:S06]  /*f970*/  @!UPT UIADD3 URZ, URZ, URZ, URZ ;  /* 0x0000003f3f3ff290 */ /* 0x000fec000fffe03f */
[----:B------:R0:W-:Y:S01]  /*f980*/  STL.64 [R1+0xa0], R8 ;  /* 0x0000a00801007387 */ /* 0x0001e20000100a00 */
[----:B------:R-:W-:Y:S01]  /*f990*/  IMAD.MOV.U32 R3, RZ, RZ, R10 ;  /* 0x000000ffff037224 */ /* 0x000fe200078e000a */
[----:B------:R-:W-:Y:S02]  /*f9a0*/  MOV R28, R11 ;  /* 0x0000000b001c7202 */ /* 0x000fe40000000f00 */
[----:B------:R-:W2:Y:S04]  /*f9b0*/  LDL.LU.64 R10, [R1+0xd60] ;  /* 0x000d6000010a7983 */ /* 0x000ea80000300a00 */
[----:B0-----:R-:W2:Y:S04]  /*f9c0*/  LDL.LU.64 R8, [R1+0xd58] ;  /* 0x000d580001087983 */ /* 0x001ea80000300a00 */
[----:B------:R-:W0:Y:S01]  /*f9d0*/  S2R R18, SR_TID.X ;  /* 0x0000000000127919 */ /* 0x000e220000002100 */
[----:B--2---:R-:W-:Y:S03]  /*f9e0*/  HMMA.16816.F32 R4, R4, R22, R8 ;  /* 0x000000160404723c */ /* 0x004fe60000001808 */
[----:B------:R-:W2:Y:S04]  /*f9f0*/  LDL.LU.64 R10, [R1+0xd50] ;  /* 0x000d5000010a7983 */ /* 0x000ea80000300a00 */
[----:B------:R-:W3:Y:S01]  /*fa00*/  LDL.LU.64 R8, [R1+0xd48] ;  /* 0x000d480001087983 */ /* 0x000ee20000300a00 */
[C---:B0-----:R-:W-:Y:S01]  /*fa10*/  LOP3.LUT R17, R18.reuse, 0x7, RZ, 0xc0, !PT ;  /* 0x0000000712117812 */ /* 0x041fe200078ec0ff */
[----:B------:R-:W-:Y:S11]  /*fa20*/  IMAD.SHL.U32 R18, R18, 0x2, RZ ;  /* 0x0000000212127824 */ /* 0x000ff600078e00ff */
[----:B------:R-:W-:Y:S03]  /*fa30*/  @!UPT UIADD3 URZ, URZ, URZ, URZ ;  /* 0x0000003f3f3ff290 */ /* 0x000fe6000fffe03f */
[----:B------:R4:W-:Y:S04]  /*fa40*/  STL.64 [R1], R4 ;  /* 0x0000000401007387 */ /* 0x0009e80000100a00 */
[----:B------:R0:W-:Y:S01]  /*fa50*/  STL.64 [R1+0x8], R6 ;  /* 0x0000080601007387 */ /* 0x0001e20000100a00 */
[----:B----4-:R-:W-:Y:S01]  /*fa60*/  F2FP.PACK_AB R4, R27, R0 ;  /* 0x000000001b04723e */ /* 0x010fe200000000ff */
[----:B------:R-:W-:Y:S01]  /*fa70*/  IMAD R0, R17, 0x110, RZ ;  /* 0x0000011011007824 */ /* 0x000fe200078e02ff */
[----:B0-----:R-:W-:-:S04]  /*fa80*/  F2FP.PACK_AB R6, R19, R29 ;  /* 0x0000001d1306723e */ /* 0x001fc800000000ff */
[----:B------:R-:W-:Y:S01]  /*fa90*/  LOP3.LUT R0, R0, 0x30, R18, 0x78, !PT ;  /* 0x0000003000007812 */ /* 0x000fe200078e7812 */
[----:B------:R-:W4:Y:S03]  /*faa0*/  LDL.LU R29, [R1+0xd40] ;  /* 0x000d4000011d7983 */ /* 0x000f260000300800 */
[----:B------:R-:W-:-:S05]  /*fab0*/  LOP3.LUT R0, R0, 0x40, RZ, 0x3c, !PT ;  /* 0x0000004000007812 */ /* 0x000fca00078e3cff */
[----:B------:R-:W-:Y:S04]  /*fac0*/  LDSM.16.M88.4 R20, [R0+0x12000] ;  /* 0x012000000014783b */ /* 0x000fe80000000200 */
[----:B------:R-:W-:Y:S01]  /*fad0*/  LDSM.16.M88.4 R24, [R0+0x12800] ;  /* 0x012800000018783b */ /* 0x000fe20000000200 */
[----:B--2---:R-:W-:Y:S02]  /*fae0*/  F2FP.PACK_AB R5, R11, R16 ;  /* 0x000000100b05723e */ /* 0x004fe400000000ff */
[----:B------:R-:W-:-:S07]  /*faf0*/  F2FP.PACK_AB R7, R10, R2 ;  /* 0x000000020a07723e */ /* 0x000fce00000000ff */
[----:B---3--:R-:W-:Y:S01]  /*fb00*/  HMMA.16816.F32 R12, R4, R8, R12 ;  /* 0x00000008040c723c */ /* 0x008fe2000000180c */
[----:B------:R-:W0:Y:S11]  /*fb10*/  LDSM.16.M88.4 R8, [R0+0x10800] ;  /* 0x010800000008783b */ /* 0x000e360000000200 */
[----:B------:R-:W-:Y:S11]  /*fb20*/  @!UPT UIADD3 URZ, URZ, URZ, URZ ;  /* 0x0000003f3f3ff290 */ /* 0x000ff6000fffe03f */
[----:B------:R-:W-:Y:S04]  /*fb30*/  STL.64 [R1+0xc0], R12 ;  /* 0x0000c00c01007387 */ /* 0x000fe80000100a00 */
[----:B------:R1:W-:Y:S01]  /*fb40*/  STL.64 [R1+0xc8], R14 ;  /* 0x0000c80e01007387 */ /* 0x0003e20000100a00 */
[----:B0-----:R-:W-:-:S03]  /*fb50*/  MOV R16, R8 ;  /* 0x0000000800107202 */ /* 0x001fc60000000f00 */
[----:B------:R-:W-:Y:S01]  /*fb60*/  STL.64 [R1+0x168], R10 ;  /* 0x0001680a01007387 */ /* 0x000fe20000100a00 */
[----:B-1----:R-:W-:-:S03]  /*fb70*/  IMAD.MOV.U32 R15, RZ, RZ, R9 ;  /* 0x000000ffff0f7224 */ /* 0x002fc600078e0009 */
        /* <DEDUP_REMOVED lines=9> */
[----:B0-----:R-:W-:Y:S04]  /*fc10*/  STL.64 [R1+0xd30], R10 ;  /* 0x000d300a01007387 */ /* 0x001fe80000100a00 */
[----:B------:R0:W-:Y:S02]  /*fc20*/  STL.64 [R1+0xd28], R8 ;  /* 0x000d280801007387 */ /* 0x0001e40000100a00 */
[----:B0-----:R-:W-:-:S02]  /*fc30*/  MOV R8, R16 ;  /* 0x0000001000087202 */ /* 0x001fc40000000f00 */
[----:B------:R-:W0:Y:S04]  /*fc40*/  LDSM.16.M88.4 R16, [R0+0x13800] ;  /* 0x013800000010783b */ /* 0x000e280000000200 */
[----:B0-----:R-:W-:Y:S04]  /*fc50*/  STL.64 [R1+0xd18], R18 ;  /* 0x000d181201007387 */ /* 0x001fe80000100a00 */
[----:B------:R0:W-:Y:S02]  /*fc60*/  STL.64 [R1+0xd10], R16 ;  /* 0x000d101001007387 */ /* 0x0001e40000100a00 */
[----:B0-----:R-:W-:Y:S01]  /*fc70*/  MOV R16, R14 ;  /* 0x0000000e00107202 */ /* 0x001fe20000000f00 */
[----:B------:R-:W-:-:S05]  /*fc80*/  IMAD.MOV.U32 R17, RZ, RZ, R13 ;  /* 0x000000ffff117224 */ /* 0x000fca00078e000d */
[----:B------:R0:W-:Y:S04]  /*fc90*/  STL.64 [R1+0xd38], R16 ;  /* 0x000d381001007387 */ /* 0x0001e80000100a00 */
[----:B0-----:R-:W2:Y:S04]  /*fca0*/  LDL.LU R16, [R1+0x1d0] ;  /* 0x0001d00001107983 */ /* 0x001ea80000300800 */
[----:B------:R-:W2:Y:S04]  /*fcb0*/  LDL.LU R17, [R1+0x1d4] ;  /* 0x0001d40001117983 */ /* 0x000ea80000300800 */
[----:B------:R-:W2:Y:S04]  /*fcc0*/  LDL.LU R18, [R1+0x1d8] ;  /* 0x0001d80001127983 */ /* 0x000ea80000300800 */
[----:B------:R-:W2:Y:S04]  /*fcd0*/  LDL.LU R19, [R1+0x1dc] ;  /* 0x0001dc0001137983 */ /* 0x000ea80000300800 */
[----:B------:R-:W-:Y:S04]  /*fce0*/  STL.64 [R1+0x1e8], R22 ;  /* 0x0001e81601007387 */ /* 0x000fe80000100a00 */
[----:B------:R0:W-:Y:S02]  /*fcf0*/  STL.64 [R1+0xcf8], R20 ;  /* 0x000cf81401007387 */ /* 0x0001e40000100a00 */
[----:B0-----:R-:W-:Y:S01]  /*fd00*/  MOV R20, R12 ;  /* 0x0000000c00147202 */ /* 0x001fe20000000f00 */
[----:B------:R-:W-:-:S05]  /*fd10*/  IMAD.MOV.U32 R21, RZ, RZ, R2 ;  /* 0x000000ffff157224 */ /* 0x000fca00078e0002 */
[----:B------:R0:W-:Y:S04]  /*fd20*/  STL.64 [R1+0xd20], R20 ;  /* 0x000d201401007387 */ /* 0x0001e80000100a00 */
[----:B0-----:R-:W3:Y:S04]  /*fd30*/  LDL.LU R20, [R1+0x60] ;  /* 0x0000600001147983 */ /* 0x001ee80000300800 */
[----:B------:R-:W3:Y:S04]  /*fd40*/  LDL.LU R21, [R1+0x64] ;  /* 0x0000640001157983 */ /* 0x000ee80000300800 */
[----:B------:R-:W3:Y:S04]  /*fd50*/  LDL.LU R22, [R1+0x68] ;  /* 0x0000680001167983 */ /* 0x000ee80000300800 */
[----:B------:R-:W3:Y:S04]  /*fd60*/  LDL.LU R23, [R1+0x6c] ;  /* 0x00006c0001177983 */ /* 0x000ee80000300800 */
[----:B------:R-:W-:Y:S04]  /*fd70*/  STL.64 [R1+0x208], R26 ;  /* 0x0002081a01007387 */ /* 0x000fe80000100a00 */
[----:B------:R0:W-:Y:S04]  /*fd80*/  STL.64 [R1+0xcf0], R24 ;  /* 0x000cf01801007387 */ /* 0x0001e80000100a00 */
[----:B0-----:R-:W5:Y:S04]  /*fd90*/  LDL.LU R24, [R1+0x40] ;  /* 0x0000400001187983 */ /* 0x001f680000300800 */
[----:B------:R-:W5:Y:S04]  /*fda0*/  LDL.LU R25, [R1+0x44] ;  /* 0x0000440001197983 */ /* 0x000f680000300800 */
[----:B------:R-:W3:Y:S04]  /*fdb0*/  LDL.LU R26, [R1+0x48] ;  /* 0x00004800011a7983 */ /* 0x000ee80000300800 */
[----:B------:R-:W3:Y:S01]  /*fdc0*/  LDL.LU R27, [R1+0x4c] ;  /* 0x00004c00011b7983 */ /* 0x000ee20000300800 */
[----:B------:R-:W-:-:S03]  /*fdd0*/  IMAD.MOV.U32 R9, RZ, RZ, R15 ;  /* 0x000000ffff097224 */ /* 0x000fc600078e000f */
[----:B------:R-:W0:Y:S04]  /*fde0*/  LDSM.16.M88.4 R12, [R0+0x14000] ;  /* 0x01400000000c783b */ /* 0x000e280000000200 */
[C---:B--2---:R-:W-:Y:S01]  /*fdf0*/  HMMA.16816.F32 R8, R4.reuse, R8, R16 ;  /* 0x000000080408723c */ /* 0x044fe20000001810 */
[----:B---3--:R-:W-:Y:S04]  /*fe00*/  STL.64 [R1+0xd08], R26 ;  /* 0x000d081a01007387 */ /* 0x008fe80000100a00 */
[----:B-----5:R1:W-:Y:S04]  /*fe10*/  STL.64 [R1+0xd00], R24 ;  /* 0x000d001801007387 */ /* 0x0203e80000100a00 */
[----:B-1----:R-:W2:Y:S04]  /*fe20*/  LDL.LU R24, [R1+0x50] ;  /* 0x0000500001187983 */ /* 0x002ea80000300800 */
[----:B------:R-:W2:Y:S04]  /*fe30*/  LDL.LU R25, [R1+0x54] ;  /* 0x0000540001197983 */ /* 0x000ea80000300800 */
[----:B------:R-:W2:Y:S04]  /*fe40*/  LDL.LU R26, [R1+0x58] ;  /* 0x00005800011a7983 */ /* 0x000ea80000300800 */
[----:B------:R-:W3:Y:S04]  /*fe50*/  LDL.LU.64 R16, [R1+0xd38] ;  /* 0x000d380001107983 */ /* 0x000ee80000300a00 */
[----:B------:R-:W-:Y:S04]  /*fe60*/  STL.64 [R1+0x150], R8 ;  /* 0x0001500801007387 */ /* 0x000fe80000100a00 */
[----:B------:R1:W-:Y:S04]  /*fe70*/  STL.64 [R1+0x158], R10 ;  /* 0x0001580a01007387 */ /* 0x0003e80000100a00 */
[----:B-1----:R-:W5:Y:S04]  /*fe80*/  LDL.LU.64 R10, [R1+0xd30] ;  /* 0x000d3000010a7983 */ /* 0x002f680000300a00 */
[----:B------:R-:W2:Y:S01]  /*fe90*/  LDL.LU.64 R8, [R1+0xd28] ;  /* 0x000d280001087983 */ /* 0x000ea20000300a00 */
[----:B---3--:R-:W-:Y:S03]  /*fea0*/  HMMA.16816.F32 R16, R4, R16, R20 ;  /* 0x000000100410723c */ /* 0x008fe60000001814 */
[----:B-----5:R-:W-:Y:S04]  /*feb0*/  STL.64 [R1+0x218], R10 ;  /* 0x0002180a01007387 */ /* 0x020fe80000100a00 */
[----:B------:R-:W2:Y:S11]  /*fec0*/  LDL.LU.64 R20, [R1+0xd20] ;  /* 0x000d200001147983 */ /* 0x000eb60000300a00 */
[----:B------:R-:W-:Y:S05]  /*fed0*/  @!UPT UIADD3 URZ, URZ, URZ, URZ ;  /* 0x0000003f3f3ff290 */ /* 0x000fea000fffe03f */
[----:B------:R-:W-:Y:S04]  /*fee0*/  STL.64 [R1+0x140], R16 ;  /* 0x0001401001007387 */ /* 0x000fe80000100a00 */
[----:B------:R1:W-:Y:S04]  /*fef0*/  STL.64 [R1+0x148], R18 ;  /* 0x0001481201007387 */ /* 0x0003e80000100a00 */
[----:B-1----:R-:W3:Y:S01]  /*ff00*/  LDL.LU.64 R18, [R1+0xd18] ;  /* 0x000d180001127983 */ /* 0x002ee20000300a00 */
[----:B----4-:R-:W-:-:S03]  /*ff10*/  MOV R27, R29 ;  /* 0x0000001d001b7202 */ /* 0x010fc60000000f00 */
[----:B------:R-:W4:Y:S04]  /*ff20*/  LDL.LU.64 R16, [R1+0xd10] ;  /* 0x000d100001107983 */ /* 0x000f280000300a00 */
[C---:B--2---:R-:W-:Y:S01]  /*ff30*/  HMMA.16816.F32 R20, R4.reuse, R20, R24 ;  /* 0x000000140414723c */ /* 0x044fe20000001818 */
[----:B---3--:R-:W-:Y:S04]  /*ff40*/  STL.64 [R1+0x228], R18 ;  /* 0x0002281201007387 */ /* 0x008fe80000100a00 */
[----:B------:R-:W2:Y:S04]  /*ff50*/  LDL.LU R2, [R1+0x270] ;  /* 0x0002700001027983 */ /* 0x000ea80000300800 */
[----:B0-----:R-:W-:Y:S04]  /*ff60*/  STL.64 [R1+0x238], R14 ;  /* 0x0002380e01007387 */ /* 0x001fe80000100a00 */
[----:B------:R-:W3:Y:S04]  /*ff70*/  LDL.LU.64 R26, [R1+0xd08] ;  /* 0x000d0800011a7983 */ /* 0x000ee80000300a00 */
[----:B------:R-:W3:Y:S06]  /*ff80*/  LDL.LU.64 R24, [R1+0xd00] ;  /* 0x000d000001187983 */ /* 0x000eec0000300a00 */
[----:B------:R0:W-:Y:S04]  /*ff90*/  STL.64 [R1+0x130], R20 ;  /* 0x0001301401007387 */ /* 0x0001e80000100a00 */
[----:B------:R3:W-:Y:S04]  /*ffa0*/  STL.64 [R1+0x138], R22 ;  /* 0x0001381601007387 */ /* 0x0007e80000100a00 */
[----:B0-----:R-:W3:Y:S02]  /*ffb0*/  LDL.LU.64 R20, [R1+0xcf8] ;  /* 0x000cf80001147983 */ /* 0x001ee40000300a00 */
[C---:B---3--:R-:W-:Y:S02]  /*ffc0*/  HMMA.16816.F32 R20, R4.reuse, R20, R24 ;  /* 0x000000140414723c */ /* 0x048fe40000001818 */
[----:B------:R-:W3:Y:S11]  /*ffd0*/  LDL.LU.64 R24, [R1+0xcf0] ;  /* 0x000cf00001187983 */ /* 0x000ef60000300a00 */
[----:B------:R-:W-:Y:S10]  /*ffe0*/  @!UPT UIADD3 URZ, URZ, URZ, URZ ;  /* 0x0000003f3f3ff290 */ /* 0x000ff4000fffe03f */
[----:B------:R-:W-:Y:S04]  /*fff0*/  STL.64 [R1+0x120], R20 ;  /* 0x0001201401007387 */ /* 0x000fe80000100a00 */
[----:B------:R0:W-:Y:S04]  /*10000*/  STL.64 [R1+0x128], R22 ;  /* 0x0001281601007387 */ /* 0x0001e80000100a00 */
[----:B0-----:R-:W3:Y:S04]  /*10010*/  LDL.LU.64 R22, [R1+0xce8] ;  /* 0x000ce80001167983 */ /* 0x001ee80000300a00 */
[----:B------:R-:W3:Y:S02]  /*10020*/  LDL.LU.64 R20, [R1+0xce0] ;  /* 0x000ce00001147983 */ /* 0x000ee40000300a00 */
[C---:B---3--:R-:W-:Y:S02]  /*10030*/  HMMA.16816.F32 R24, R4.reuse, R24, R20 ;  /* 0x000000180418723c */ /* 0x048fe40000001814 */
[----:B------:R-:W3:Y:S04]  /*10040*/  LDL.LU.64 R22, [R1+0xcd8] ;  /* 0x000cd80001167983 */ /* 0x000ee80000300a00 */
[----:B------:R-:W3:Y:S11]  /*10050*/  LDL.LU.64 R20, [R1+0xcd0] ;  /* 0x000cd00001147983 */ /* 0x000ef60000300a00 */
[----:B------:R-:W-:Y:S06]  /*10060*/  @!UPT UIADD3 URZ, URZ, URZ, URZ ;  /* 0x0000003f3f3ff290 */ /* 0x000fec000fffe03f */
[----:B------:R-:W-:Y:S04]  /*10070*/  STL.64 [R1+0x110], R24 ;  /* 0x0001101801007387 */ /* 0x000fe80000100a00 */
[----:B------:R0:W-:Y:S04]  /*10080*/  STL.64 [R1+0x118], R26 ;  /* 0x0001181a01007387 */ /* 0x0001e80000100a00 */
[----:B0-----:R-:W4:Y:S04]  /*10090*/  LDL.LU.64 R26, [R1+0xcc8] ;  /* 0x000cc800011a7983 */ /* 0x001f280000300a00 */
[----:B------:R-:W4:Y:S01]  /*100a0*/  LDL.LU.64 R24, [R1+0xcc0] ;  /* 0x000cc00001187983 */ /* 0x000f220000300a00 */
[C---:B---3--:R-:W-:Y:S03]  /*100b0*/  HMMA.16816.F32 R8, R4.reuse, R8, R20 ;  /* 0x000000080408723c */ /* 0x048fe60000001814 */
[----:B------:R-:W3:Y:S11]  /*100c0*/  LDL.LU.64 R20, [R1+0xcb8] ;  /* 0x000cb80001147983 */ /* 0x000ef60000300a00 */
[----:B------:R-:W-:Y:S09]  /*100d0*/  @!UPT UIADD3 URZ, URZ, URZ, URZ ;  /* 0x0000003f3f3ff290 */ /* 0x000ff2000fffe03f */
[----:B------:R-:W-:Y:S04]  /*100e0*/  STL.64 [R1+0x100], R8 ;  /* 0x0001000801007387 */ /* 0x000fe80000100a00 */
[----:B------:R0:W-:Y:S04]  /*100f0*/  STL.64 [R1+0x108], R10 ;  /* 0x0001080a01007387 */ /* 0x0001e80000100a00 */
[----:B0-----:R-:W5:Y:S04]  /*10100*/  LDL.LU.64 R10, [R1+0xcb0] ;  /* 0x000cb000010a7983 */ /* 0x001f680000300a00 */
[----:B------:R-:W5:Y:S01]  /*10110*/  LDL.LU.64 R8, [R1+0xca8] ;  /* 0x000ca80001087983 */ /* 0x000f620000300a00 */
[----:B----4-:R-:W-:Y:S03]  /*10120*/  HMMA.16816.F32 R16, R4, R16, R24 ;  /* 0x000000100410723c */ /* 0x010fe60000001818 */
[----:B------:R-:W0:Y:S02]  /*10130*/  LDSM.16.M88.4 R24, [R0+0x15000] ;  /* 0x015000000018783b */ /* 0x000e240000000200 */
[----:B0-----:R-:W-:-:S03]  /*10140*/  IMAD.MOV.U32 R29, RZ, RZ, R27 ;  /* 0x000000ffff1d7224 */ /* 0x001fc600078e001b */
[----:B-----5:R-:W-:Y:S01]  /*10150*/  HMMA.16816.F32 R12, R4, R12, R8 ;  /* 0x0000000c040c723c */ /* 0x020fe20000001808 */
[----:B------:R-:W4:Y:S11]  /*10160*/  LDL.LU R8, [R1+0x250] ;  /* 0x0002500001087983 */ /* 0x000f360000300800 */
[----:B------:R-:W-:Y:S03]  /*10170*/  @!UPT UIADD3 URZ, URZ, URZ, URZ ;  /* 0x0000003f3f3ff290 */ /* 0x000fe6000fffe03f */
[----:B------:R-:W-:Y:S04]  /*10180*/  STL.64 [R1+0xf0], R16 ;  /* 0x0000f01001007387 */ /* 0x000fe80000100a00 */
[----:B------:R-:W-:Y:S04]  /*10190*/  STL.64 [R1+0xf8], R18 ;  /* 0x0000f81201007387 */ /* 0x000fe80000100a00 */
[----:B------:R-:W4:Y:S04]  /*101a0*/  LDL.LU R9, [R1+0x254] ;  /* 0x0002540001097983 */ /* 0x000f280000300800 */
[----:B------:R-:W-:Y:S04]  /*101b0*/  LDSM.16.M88.4 R16, [R0+0x14800] ;  /* 0x014800000010783b */ /* 0x000fe80000000200 */
[----:B------:R-:W-:Y:S04]  /*101c0*/  STL.64 [R1+0xe0], R12 ;  /* 0x0000e00c01007387 */ /* 0x000fe80000100a00 */
[----:B------:R-:W-:Y:S04]  /*101d0*/  STL.64 [R1+0xe8], R14 ;  /* 0x0000e80e01007387 */ /* 0x000fe80000100a00 */
[----:B------:R-:W0:Y:S04]  /*101e0*/  LDSM.16.M88.4 R12, [R0+0x15800] ;  /* 0x01580000000c783b */ /* 0x000e280000000200 */
[----:B------:R-:W5:Y:S01]  /*101f0*/  LDL.LU R10, [R1+0x278] ;  /* 0x00027800010a7983 */ /* 0x000f620000300800 */
[----:B0-----:R-:W-:-:S03]  /*10200*/  MOV R22, R12 ;  /* 0x0000000c00167202 */ /* 0x001fc60000000f00 */
[----:B------:R-:W-:Y:S01]  /*10210*/  STL.64 [R1+0x1d8], R14 ;  /* 0x0001d80e01007387 */ /* 0x000fe20000100a00 */
[----:B------:R-:W-:-:S03]  /*10220*/  IMAD.MOV.U32 R23, RZ, RZ, R13 ;  /* 0x000000ffff177224 */ /* 0x000fc600078e000d */
[----:B------:R-:W0:Y:S04]  /*10230*/  LDSM.16.M88.4 R12, [R0+0x16000] ;  /* 0x01600000000c783b */ /* 0x000e280000000200 */
[----:B------:R-:W-:Y:S04]  /*10240*/  STL.64 [R1+0x188], R18 ;  /* 0x0001881201007387 */ /* 0x000fe80000100a00 */
[----:B------:R1:W-:Y:S04]  /*10250*/  STL [R1+0x1b8], R26 ;  /* 0x0001b81a01007387 */ /* 0x0003e80000100800 */
[----:B0-----:R0:W-:Y:S01]  /*10260*/  STL.64 [R1+0x1f8], R14 ;  /* 0x0001f80e01007387 */ /* 0x0011e20000100a00 */
[----:B------:R-:W-:Y:S01]  /*10270*/  MOV R27, R12 ;  /* 0x0000000c001b7202 */ /* 0x000fe20000000f00 */
[----:B-1----:R-:W-:-:S02]  /*10280*/  IMAD.MOV.U32 R26, RZ, RZ, R13 ;  /* 0x000000ffff1a7224 */ /* 0x002fc400078e000d */
[----:B0-----:R-:W2:Y:S04]  /*10290*/  LDL.LU.64 R14, [R1+0xca0] ;  /* 0x000ca000010e7983 */ /* 0x001ea80000300a00 */
[----:B------:R-:W2:Y:S04]  /*102a0*/  LDL.LU.64 R12, [R1+0xc98] ;  /* 0x000c9800010c7983 */ /* 0x000ea80000300a00 */
[----:B------:R-:W3:Y:S01]  /*102b0*/  LDL.LU.64 R18, [R1+0xc90] ;  /* 0x000c900001127983 */ /* 0x000ee20000300a00 */
[C---:B--2---:R-:W-:Y:S03]  /*102c0*/  HMMA.16816.F32 R12, R4.reuse, R16, R12 ;  /* 0x00000010040c723c */ /* 0x044fe6000000180c */
[----:B------:R-:W3:Y:S11]  /*102d0*/  LDL.LU.64 R16, [R1+0xc88] ;  /* 0x000c880001107983 */ /* 0x000ef60000300a00 */
[----:B------:R-:W-:Y:S09]  /*102e0*/  @!UPT UIADD3 URZ, URZ, URZ, URZ ;  /* 0x0000003f3f3ff290 */ /* 0x000ff2000fffe03f */
[----:B------:R-:W-:Y:S04]  /*102f0*/  STL.64 [R1+0xd0], R12 ;  /* 0x0000d00c01007387 */ /* 0x000fe80000100a00 */
[----:B------:R0:W-:Y:S04]  /*10300*/  STL.64 [R1+0xd8], R14 ;  /* 0x0000d80e01007387 */ /* 0x0001e80000100a00 */
[----:B0-----:R-:W2:Y:S04]  /*10310*/  LDL.LU R15, [R1+0x274] ;  /* 0x00027400010f7983 */ /* 0x001ea80000300800 */
[----:B------:R-:W5:Y:S01]  /*10320*/  LDL.LU R11, [R1+0x27c] ;  /* 0x00027c00010b7983 */ /* 0x000f620000300800 */
[----:B---3--:R-:W-:Y:S03]  /*10330*/  HMMA.16816.F32 R16, R4, R24, R16 ;  /* 0x000000180410723c */ /* 0x008fe60000001810 */
[----:B-----5:R-:W-:Y:S04]  /*10340*/  STL.64 [R1+0xc50], R10 ;  /* 0x000c500a01007387 */ /* 0x020fe80000100a00 */
[----:B----4-:R0:W-:Y:S02]  /*10350*/  STL.64 [R1+0xc48], R8 ;  /* 0x000c480801007387 */ /* 0x0101e40000100a00 */
[----:B0-----:R-:W-:Y:S01]  /*10360*/  MOV R8, R27 ;  /* 0x0000001b00087202 */ /* 0x001fe20000000f00 */
[----:B------:R-:W-:-:S02]  /*10370*/  IMAD.MOV.U32 R9, RZ, RZ, R26 ;  /* 0x000000ffff097224 */ /* 0x000fc400078e001a */
[----:B------:R-:W3:Y:S04]  /*10380*/  LDL.LU.64 R26, [R1+0xc80] ;  /* 0x000c8000011a7983 */ /* 0x000ee80000300a00 */
[----:B------:R-:W3:Y:S07]  /*10390*/  LDL.LU.64 R24, [R1+0xc78] ;  /* 0x000c780001187983 */ /* 0x000eee0000300a00 */
[----:B------:R0:W-:Y:S02]  /*103a0*/  STL.64 [R1+0xb0], R16 ;  /* 0x0000b01001007387 */ /* 0x0001e40000100a00 */
[----:B0-----:R-:W-:Y:S01]  /*103b0*/  MOV R16, R22 ;  /* 0x0000001600107202 */ /* 0x001fe20000000f00 */
[----:B------:R-:W-:Y:S01]  /*103c0*/  IMAD.MOV.U32 R17, RZ, RZ, R23 ;  /* 0x000000ffff117224 */ /* 0x000fe200078e0017 */
[----:B------:R-:W4:Y:S04]  /*103d0*/  LDL.LU R22, [R1+0xc70] ;  /* 0x000c700001167983 */ /* 0x000f280000300800 */
[----:B------:R-:W4:Y:S01]  /*103e0*/  LDL.LU R23, [R1+0xc6c] ;  /* 0x000c6c0001177983 */ /* 0x000f220000300800 */
[----:B------:R-:W-:Y:S01]  /*103f0*/  MOV R13, R18 ;  /* 0x00000012000d7202 */ /* 0x000fe20000000f00 */
[----:B------:R-:W-:-:S02]  /*10400*/  IMAD.MOV.U32 R12, RZ, RZ, R19 ;  /* 0x000000ffff0c7224 */ /* 0x000fc400078e0013 */
[----:B--2---:R-:W-:Y:S04]  /*10410*/  STL [R1+0xc60], R15 ;  /* 0x000c600f01007387 */ /* 0x004fe80000100800 */
[----:B------:R0:W-:Y:S04]  /*10420*/  STL.64 [R1+0xc58], R12 ;  /* 0x000c580c01007387 */ /* 0x0001e80000100a00 */
[----:B0-----:R-:W2:Y:S04]  /*10430*/  LDL.LU R12, [R1+0x80] ;  /* 0x00008000010c7983 */ /* 0x001ea80000300800 */
[----:B------:R-:W2:Y:S04]  /*10440*/  LDL.LU R13, [R1+0x84] ;  /* 0x00008400010d7983 */ /* 0x000ea80000300800 */
[----:B------:R-:W2:Y:S04]  /*10450*/  LDL.LU R14, [R1+0x88] ;  /* 0x00008800010e7983 */ /* 0x000ea80000300800 */
[----:B------:R-:W2:Y:S01]  /*10460*/  LDL.LU R15, [R1+0x8c] ;  /* 0x00008c00010f7983 */ /* 0x000ea20000300800 */
[C---:B---3--:R-:W-:Y:S08]  /*10470*/  HMMA.16816.F32 R8, R4.reuse, R8, R24 ;  /* 0x000000080408723c */ /* 0x048ff00000001818 */
[----:B----4-:R-:W-:Y:S01]  /*10480*/  HMMA.16816.F32 R16, R4, R16, R20 ;  /* 0x000000100410723c */ /* 0x010fe20000001814 */
[----:B------:R-:W3:Y:S11]  /*10490*/  LDL.LU R20, [R1] ;  /* 0x0000000001147983 */ /* 0x000ef60000300800 */
[----:B------:R-:W-:Y:S11]  /*104a0*/  @!UPT UIADD3 URZ, URZ, URZ, URZ ;  /* 0x0000003f3f3ff290 */ /* 0x000ff6000fffe03f */
[----:B------:R-:W-:Y:S04]  /*104b0*/  STL.64 [R1+0x90], R16 ;  /* 0x0000901001007387 */ /* 0x000fe80000100a00 */
[----:B------:R-:W-:Y:S04]  /*104c0*/  STL.64 [R1+0x98], R18 ;  /* 0x0000981201007387 */ /* 0x000fe80000100a00 */
[----:B------:R-:W3:Y:S04]  /*104d0*/  LDL.LU R21, [R1+0x4] ;  /* 0x0000040001157983 */ /* 0x000ee80000300800 */
[----:B------:R-:W3:Y:S04]  /*104e0*/  LDL.LU R22, [R1+0x8] ;  /* 0x0000080001167983 */ /* 0x000ee80000300800 */
[----:B------:R-:W3:Y:S04]  /*104f0*/  LDL.LU R23, [R1+0xc] ;  /* 0x00000c0001177983 */ /* 0x000ee80000300800 */
[----:B------:R-:W4:Y:S04]  /*10500*/  LDL.LU R24, [R1+0xa0] ;  /* 0x0000a00001187983 */ /* 0x000f280000300800 */
[----:B------:R-:W-:Y:S04]  /*10510*/  STL.64 [R1+0x70], R8 ;  /* 0x0000700801007387 */ /* 0x000fe80000100a00 */
[----:B------:R-:W-:Y:S04]  /*10520*/  STL.64 [R1+0x78], R10 ;  /* 0x0000780a01007387 */ /* 0x000fe80000100a00 */
[----:B------:R-:W0:Y:S04]  /*10530*/  LDSM.16.M88.4 R8, [R0+0x16800] ;  /* 0x016800000008783b */ /* 0x000e280000000200 */
[----:B------:R-:W4:Y:S01]  /*10540*/  LDL.LU R25, [R1+0xa4] ;  /* 0x0000a40001197983 */ /* 0x000f220000300800 */
[----:B------:R-:W-:Y:S01]  /*10550*/  MOV R26, R3 ;  /* 0x00000003001a7202 */ /* 0x000fe20000000f00 */
[----:B------:R-:W-:-:S02]  /*10560*/  IMAD.MOV.U32 R27, RZ, RZ, R28 ;  /* 0x000000ffff1b7224 */ /* 0x000fc400078e001c */
[----:B------:R-:W5:Y:S04]  /*10570*/  LDL.LU R3, [R1+0xc68] ;  /* 0x000c680001037983 */ /* 0x000f680000300800 */
[----:B------:R-:W3:Y:S04]  /*10580*/  LDL.LU R28, [R1+0xc64] ;  /* 0x000c6400011c7983 */ /* 0x000ee80000300800 */
[----:B------:R-:W1:Y:S04]  /*10590*/  LDSM.16.M88.4 R16, [R0+0x17000] ;  /* 0x017000000010783b */ /* 0x000e680000000200 */
[----:B0-----:R2:W-:Y:S02]  /*105a0*/  STL.64 [R1+0x178], R10 ;  /* 0x0001780a01007387 */ /* 0x0015e40000100a00 */
[C---:B--2---:R-:W-:Y:S02]  /*105b0*/  HMMA.16816.F32 R8, R4.reuse, R8, R12 ;  /* 0x000000080408723c */ /* 0x044fe4000000180c */
[----:B------:R-:W2:Y:S04]  /*105c0*/  LDL.LU R15, [R1+0xc60] ;  /* 0x000c6000010f7983 */ /* 0x000ea80000300800 */
[----:B------:R-:W5:Y:S11]  /*105d0*/  LDL.LU.64 R12, [R1+0xc58] ;  /* 0x000c5800010c7983 */ /* 0x000f760000300a00 */
[----:B------:R-:W-:Y:S06]  /*105e0*/  @!UPT UIADD3 URZ, URZ, URZ, URZ ;  /* 0x0000003f3f3ff290 */ /* 0x000fec000fffe03f */
[----:B------:R-:W-:Y:S04]  /*105f0*/  STL.64 [R1+0x60], R8 ;  /* 0x0000600801007387 */ /* 0x000fe80000100a00 */
[----:B------:R0:W-:Y:S04]  /*10600*/  STL.64 [R1+0x68], R10 ;  /* 0x0000680a01007387 */ /* 0x0001e80000100a00 */
[----:B0-----:R-:W5:Y:S04]  /*10610*/  LDL.LU.64 R10, [R1+0xc50] ;  /* 0x000c5000010a7983 */ /* 0x001f680000300a00 */
[----:B------:R-:W5:Y:S04]  /*10620*/  LDL.LU.64 R8, [R1+0xc48] ;  /* 0x000c480001087983 */ /* 0x000f680000300a00 */
[----:B-1----:R-:W-:Y:S01]  /*10630*/  STL.64 [R1+0x1a8], R18 ;  /* 0x0001a81201007387 */ /* 0x002fe20000100a00 */
[----:B----4-:R-:W-:Y:S03]  /*10640*/  HMMA.16816.F32 R24, R4, R16, R24 ;  /* 0x000000100418723c */ /* 0x010fe60000001818 */
[----:B------:R3:W0:Y:S02]  /*10650*/  LDSM.16.M88.4 R16, [R0+0x17800] ;  /* 0x017800000010783b */ /* 0x0006240000000200 */
[----:B---3--:R-:W-:-:S04]  /*10660*/  FFMA R0, R2, c[0x0][0x188], -R28 ;  /* 0x0000620002007a23 */ /* 0x008fc8000000081c */
[----:B------:R-:W-:Y:S01]  /*10670*/  FMUL R2, R0, 1.4426950216293334961 ;  /* 0x3fb8aa3b00027820 */ /* 0x000fe20000400000 */
[----:B0-----:R-:W-:Y:S01]  /*10680*/  HMMA.16816.F32 R20, R4, R16, R20 ;  /* 0x000000100414723c */ /* 0x001fe20000001814 */
[----:B--2---:R-:W-:Y:S02]  /*10690*/  FFMA R0, R15, c[0x0][0x188], -R28 ;  /* 0x000062000f007a23 */ /* 0x004fe4000000081c */
[----:B------:R0:W1:Y:S01]  /*106a0*/  MUFU.EX2 R15, R2 ;  /* 0x00000002000f7308 */ /* 0x0000620000000800 */
[----:B------:R-:W-:Y:S01]  /*106b0*/  STL.64 [R1+0x88], R18 ;  /* 0x0000881201007387 */ /* 0x000fe20000100a00 */
[----:B0-----:R-:W-:-:S08]  /*106c0*/  FMUL R2, R0, 1.4426950216293334961 ;  /* 0x3fb8aa3b00027820 */ /* 0x001fd00000400000 */
[----:B------:R-:W-:Y:S01]  /*106d0*/  STL.64 [R1+0x50], R24 ;  /* 0x0000501801007387 */ /* 0x000fe20000100a00 */
[----:B------:R0:W2:Y:S03]  /*106e0*/  MUFU.EX2 R16, R2 ;  /* 0x0000000200107308 */ /* 0x0000a60000000800 */
[----:B------:R3:W-:Y:S01]  /*106f0*/  STL.64 [R1+0x58], R26 ;  /* 0x0000581a01007387 */ /* 0x0007e20000100a00 */
[----:B-----5:R-:W-:-:S04]  /*10700*/  FFMA R0, R8, c[0x0][0x188], -R28 ;  /* 0x0000620008007a23 */ /* 0x020fc8000000081c */
[----:B0-----:R-:W-:Y:S02]  /*10710*/  FMUL R2, R0, 1.4426950216293334961 ;  /* 0x3fb8aa3b00027820 */ /* 0x001fe40000400000 */
[----:B------:R-:W-:Y:S02]  /*10720*/  FFMA R0, R9, c[0x0][0x188], -R28 ;  /* 0x0000620009007a23 */ /* 0x000fe4000000081c */
[----:B---3--:R0:W3:Y:S02]  /*10730*/  MUFU.EX2 R26, R2 ;  /* 0x00000002001a7308 */ /* 0x0080e40000000800 */
[----:B0-----:R-:W-:-:S06]  /*10740*/  FMUL R2, R0, 1.4426950216293334961 ;  /* 0x3fb8aa3b00027820 */ /* 0x001fcc0000400000 */
[----:B------:R0:W4:Y:S01]  /*10750*/  MUFU.EX2 R27, R2 ;  /* 0x00000002001b7308 */ /* 0x0001220000000800 */
[----:B------:R-:W-:Y:S01]  /*10760*/  STL.64 [R1+0xb68], R22 ;  /* 0x000b681601007387 */ /* 0x000fe20000100a00 */
[----:B------:R-:W-:-:S03]  /*10770*/  FFMA R0, R10, c[0x0][0x188], -R3 ;  /* 0x000062000a007a23 */ /* 0x000fc60000000803 */
[----:B------:R-:W-:Y:S04]  /*10780*/  STL.64 [R1+0xb60], R20 ;  /* 0x000b601401007387 */ /* 0x000fe80000100a00 */
[----:B-1----:R-:W-:Y:S01]  /*10790*/  STL [R1+0x328], R15 ;  /* 0x0003280f01007387 */ /* 0x002fe20000100800 */
[----:B0-----:R-:W-:-:S03]  /*107a0*/  FMUL R2, R0, 1.4426950216293334961 ;  /* 0x3fb8aa3b00027820 */ /* 0x001fc60000400000 */
[----:B--2---:R-:W-:Y:S01]  /*107b0*/  STL [R1+0x324], R16 ;  /* 0x0003241001007387 */ /* 0x004fe20000100800 */
[----:B------:R-:W-:-:S03]  /*107c0*/  FFMA R0, R11, c[0x0][0x188], -R3 ;  /* 0x000062000b007a23 */ /* 0x000fc60000000803 */
[----:B---3--:R-:W-:Y:S04]  /*107d0*/  STL [R1+0x334], R26 ;  /* 0x0003341a01007387 */ /* 0x008fe80000100800 */
[----:B----4-:R-:W-:Y:S04]  /*107e0*/  STL [R1+0x330], R27 ;  /* 0x0003301b01007387 */ /* 0x010fe80000100800 */
[----:B------:R-:W2:Y:S04]  /*107f0*/  LDL.LU R10, [R1+0x218] ;  /* 0x00021800010a7983 */ /* 0x000ea80000300800 */
[----:B------:R-:W2:Y:S04]  /*10800*/  LDL.LU R11, [R1+0x21c] ;  /* 0x00021c00010b7983 */ /* 0x000ea80000300800 */
[----:B--2---:R0:W-:Y:S04]  /*10810*/  STL.64 [R1+0xbc8], R10 ;  /* 0x000bc80a01007387 */ /* 0x0041e80000100a00 */
[----:B------:R-:W2:Y:S04]  /*10820*/  LDL.LU R6, [R1+0x208] ;  /* 0x0002080001067983 */ /* 0x000ea80000300800 */
[----:B------:R-:W2:Y:S04]  /*10830*/  LDL.LU R7, [R1+0x20c] ;  /* 0x00020c0001077983 */ /* 0x000ea80000300800 */
[----:B--2---:R1:W-:Y:S04]  /*10840*/  STL.64 [R1+0xbd0], R6 ;  /* 0x000bd00601007387 */ /* 0x0043e80000100a00 */
[----:B------:R-:W2:Y:S04]  /*10850*/  LDL.LU R8, [R1+0x110] ;  /* 0x0001100001087983 */ /* 0x000ea80000300800 */
[----:B------:R-:W2:Y:S04]  /*10860*/  LDL.LU R9, [R1+0x114] ;  /* 0x0001140001097983 */ /* 0x000ea80000300800 */
[----:B0-----:R-:W3:Y:S04]  /*10870*/  LDL.LU R10, [R1+0x118] ;  /* 0x00011800010a7983 */ /* 0x001ee80000300800 */
[----:B------:R-:W3:Y:S04]  /*10880*/  LDL.LU R11, [R1+0x11c] ;  /* 0x00011c00010b7983 */ /* 0x000ee80000300800 */
[----:B---3--:R-:W-:Y:S04]  /*10890*/  STL.64 [R1+0xbe0], R10 ;  /* 0x000be00a01007387 */ /* 0x008fe80000100a00 */
[----:B--2---:R-:W-:Y:S04]  /*108a0*/  STL.64 [R1+0xbd8], R8 ;  /* 0x000bd80801007387 */ /* 0x004fe80000100a00 */
[----:B-1----:R-:W2:Y:S04]  /*108b0*/  LDL.LU R6, [R1+0x1e8] ;  /* 0x0001e80001067983 */ /* 0x002ea80000300800 */
[----:B------:R-:W2:Y:S04]  /*108c0*/  LDL.LU R7, [R1+0x1ec] ;  /* 0x0001ec0001077983 */ /* 0x000ea80000300800 */
[----:B--2---:R0:W-:Y:S04]  /*108d0*/  STL.64 [R1+0xbe8], R6 ;  /* 0x000be80601007387 */ /* 0x0041e80000100a00 */
[----:B0-----:R-:W2:Y:S04]  /*108e0*/  LDL.LU R6, [R1+0x1c8] ;  /* 0x0001c80001067983 */ /* 0x001ea80000300800 */
[----:B------:R-:W2:Y:S04]  /*108f0*/  LDL.LU R7, [R1+0x1cc] ;  /* 0x0001cc0001077983 */ /* 0x000ea80000300800 */
[----:B--2---:R0:W-:Y:S04]  /*10900*/  STL.64 [R1+0xc00], R6 ;  /* 0x000c000601007387 */ /* 0x0041e80000100a00 */
[----:B------:R-:W2:Y:S04]  /*10910*/  LDL.LU R8, [R1+0x120] ;  /* 0x0001200001087983 */ /* 0x000ea80000300800 */
[----:B------:R-:W2:Y:S04]  /*10920*/  LDL.LU R9, [R1+0x124] ;  /* 0x0001240001097983 */ /* 0x000ea80000300800 */
[----:B------:R-:W3:Y:S04]  /*10930*/  LDL.LU R10, [R1+0x128] ;  /* 0x00012800010a7983 */ /* 0x000ee80000300800 */
[----:B------:R-:W3:Y:S04]  /*10940*/  LDL.LU R11, [R1+0x12c] ;  /* 0x00012c00010b7983 */ /* 0x000ee80000300800 */
[----:B0-----:R-:W4:Y:S04]  /*10950*/  LDL.LU R6, [R1+0x198] ;  /* 0x0001980001067983 */ /* 0x001f280000300800 */
[----:B------:R-:W4:Y:S04]  /*10960*/  LDL.LU R7, [R1+0x19c] ;  /* 0x00019c0001077983 */ /* 0x000f280000300800 */
[----:B----4-:R-:W-:Y:S04]  /*10970*/  STL.64 [R1+0xc18], R6 ;  /* 0x000c180601007387 */ /* 0x010fe80000100a00 */
[----:B---3--:R-:W-:Y:S04]  /*10980*/  STL.64 [R1+0xbf8], R10 ;  /* 0x000bf80a01007387 */ /* 0x008fe80000100a00 */
[----:B--2---:R0:W-:Y:S04]  /*10990*/  STL.64 [R1+0xbf0], R8 ;  /* 0x000bf00801007387 */ /* 0x0041e80000100a00 */
[----:B0-----:R-:W2:Y:S04]  /*109a0*/  LDL.LU R8, [R1+0x130] ;  /* 0x0001300001087983 */ /* 0x001ea80000300800 */
[----:B------:R-:W2:Y:S04]  /*109b0*/  LDL.LU R9, [R1+0x134] ;  /* 0x0001340001097983 */ /* 0x000ea80000300800 */
[----:B------:R-:W3:Y:S04]  /*109c0*/  LDL.LU R10, [R1+0x138] ;  /* 0x00013800010a7983 */ /* 0x000ee80000300800 */
[----:B------:R-:W3:Y:S04]  /*109d0*/  LDL.LU R11, [R1+0x13c] ;  /* 0x00013c00010b7983 */ /* 0x000ee80000300800 */
[----:B------:R-:W4:Y:S04]  /*109e0*/  LDL.LU R14, [R1+0x258] ;  /* 0x00025800010e7983 */ /* 0x000f280000300800 */
[----:B------:R-:W5:Y:S04]  /*109f0*/  LDL.LU R6, [R1+0x168] ;  /* 0x0001680001067983 */ /* 0x000f680000300800 */
[----:B------:R-:W5:Y:S04]  /*10a00*/  LDL.LU R7, [R1+0x16c] ;  /* 0x00016c0001077983 */ /* 0x000f680000300800 */
[----:B------:R-:W2:Y:S04]  /*10a10*/  LDL.LU R19, [R1+0x25c] ;  /* 0x00025c0001137983 */ /* 0x000ea80000300800 */
[----:B-----5:R-:W-:Y:S04]  /*10a20*/  STL.64 [R1+0xc30], R6 ;  /* 0x000c300601007387 */ /* 0x020fe80000100a00 */
[----:B---3--:R-:W-:Y:S04]  /*10a30*/  STL.64 [R1+0xc10], R10 ;  /* 0x000c100a01007387 */ /* 0x008fe80000100a00 */
[----:B--2---:R0:W-:Y:S04]  /*10a40*/  STL.64 [R1+0xc08], R8 ;  /* 0x000c080801007387 */ /* 0x0041e80000100a00 */
[----:B0-----:R-:W2:Y:S04]  /*10a50*/  LDL.LU R8, [R1+0x140] ;  /* 0x0001400001087983 */ /* 0x001ea80000300800 */
[----:B------:R-:W2:Y:S04]  /*10a60*/  LDL.LU R9, [R1+0x144] ;  /* 0x0001440001097983 */ /* 0x000ea80000300800 */
[----:B------:R-:W3:Y:S04]  /*10a70*/  LDL.LU R10, [R1+0x148] ;  /* 0x00014800010a7983 */ /* 0x000ee80000300800 */
[----:B------:R-:W3:Y:S04]  /*10a80*/  LDL.LU R11, [R1+0x14c] ;  /* 0x00014c00010b7983 */ /* 0x000ee80000300800 */
[----:B------:R-:W5:Y:S04]  /*10a90*/  LDL.LU R6, [R1+0x248] ;  /* 0x0002480001067983 */ /* 0x000f680000300800 */
[----:B------:R-:W5:Y:S01]  /*10aa0*/  LDL.LU R7, [R1+0x24c] ;  /* 0x00024c0001077983 */ /* 0x000f620000300800 */
[----:B------:R0:W1:Y:S03]  /*10ab0*/  MUFU.EX2 R5, R2 ;  /* 0x0000000200057308 */ /* 0x0000660000000800 */
[----:B---3--:R-:W-:Y:S04]  /*10ac0*/  STL.64 [R1+0xc28], R10 ;  /* 0x000c280a01007387 */ /* 0x008fe80000100a00 */
[----:B--2---:R2:W-:Y:S04]  /*10ad0*/  STL.64 [R1+0xc20], R8 ;  /* 0x000c200801007387 */ /* 0x0045e80000100a00 */
[----:B--2---:R-:W2:Y:S04]  /*10ae0*/  LDL.LU R8, [R1+0x150] ;  /* 0x0001500001087983 */ /* 0x004ea80000300800 */
[----:B------:R-:W2:Y:S04]  /*10af0*/  LDL.LU R9, [R1+0x154] ;  /* 0x0001540001097983 */ /* 0x000ea80000300800 */
[----:B------:R-:W3:Y:S04]  /*10b00*/  LDL.LU R10, [R1+0x158] ;  /* 0x00015800010a7983 */ /* 0x000ee80000300800 */
[----:B------:R-:W3:Y:S01]  /*10b10*/  LDL.LU R11, [R1+0x15c] ;  /* 0x00015c00010b7983 */ /* 0x000ee20000300800 */
[----:B0-----:R-:W-:-:S02]  /*10b20*/  FMUL R2, R0, 1.4426950216293334961 ;  /* 0x3fb8aa3b00027820 */ /* 0x001fc40000400000 */
[--C-:B----4-:R-:W-:Y:S02]  /*10b30*/  FFMA R0, R14, c[0x0][0x188], -R3.reuse ;  /* 0x000062000e007a23 */ /* 0x110fe40000000803 */
[----:B------:R0:W4:Y:S02]  /*10b40*/  MUFU.EX2 R14, R2 ;  /* 0x00000002000e7308 */ /* 0x0001240000000800 */
[----:B0-----:R-:W-:Y:S02]  /*10b50*/  FMUL R2, R0, 1.4426950216293334961 ;  /* 0x3fb8aa3b00027820 */ /* 0x001fe40000400000 */
[----:B------:R-:W-:-:S04]  /*10b60*/  FFMA R0, R19, c[0x0][0x188], -R3 ;  /* 0x0000620013007a23 */ /* 0x000fc80000000803 */
[----:B------:R-:W-:Y:S01]  /*10b70*/  FMUL R0, R0, 1.4426950216293334961 ;  /* 0x3fb8aa3b00007820 */ /* 0x000fe20000400000 */
[----:B------:R-:W0:Y:S08]  /*10b80*/  MUFU.EX2 R2, R2 ;  /* 0x0000000200027308 */ /* 0x000e300000000800 */
[----:B------:R-:W0:Y:S01]  /*10b90*/  MUFU.EX2 R4, R0 ;  /* 0x0000000000047308 */ /* 0x000e220000000800 */
[----:B---3--:R-:W-:Y:S04]  /*10ba0*/  STL.64 [R1+0xc40], R10 ;  /* 0x000c400a01007387 */ /* 0x008fe80000100a00 */
[----:B--2---:R2:W-:Y:S04]  /*10bb0*/  STL.64 [R1+0xc38], R8 ;  /* 0x000c380801007387 */ /* 0x0045e80000100a00 */
[----:B--2---:R-:W5:Y:S04]  /*10bc0*/  LDL.LU R8, [R1+0xc0] ;  /* 0x0000c00001087983 */ /* 0x004f680000300800 */
[----:B------:R-:W5:Y:S04]  /*10bd0*/  LDL.LU R9, [R1+0xc4] ;  /* 0x0000c40001097983 */ /* 0x000f680000300800 */
[----:B------:R-:W5:Y:S04]  /*10be0*/  LDL.LU R10, [R1+0xc8] ;  /* 0x0000c800010a7983 */ /* 0x000f680000300800 */
[----:B------:R-:W5:Y:S04]  /*10bf0*/  LDL.LU R11, [R1+0xcc] ;  /* 0x0000cc00010b7983 */ /* 0x000f680000300800 */
[----:B------:R-:W2:Y:S04]  /*10c00*/  LDL.LU R20, [R1+0x100] ;  /* 0x0001000001147983 */ /* 0x000ea80000300800 */
[----:B------:R-:W2:Y:S04]  /*10c10*/  LDL.LU R21, [R1+0x104] ;  /* 0x0001040001157983 */ /* 0x000ea80000300800 */
[----:B------:R-:W2:Y:S04]  /*10c20*/  LDL.LU R22, [R1+0x108] ;  /* 0x0001080001167983 */ /* 0x000ea80000300800 */
[----:B------:R-:W2:Y:S04]  /*10c30*/  LDL.LU R23, [R1+0x10c] ;  /* 0x00010c0001177983 */ /* 0x000ea80000300800 */
[----:B-1----:R-:W-:Y:S04]  /*10c40*/  STL [R1+0x318], R5 ;  /* 0x0003180501007387 */ /* 0x002fe80000100800 */
[----:B----4-:R-:W-:Y:S04]  /*10c50*/  STL [R1+0x320], R14 ;  /* 0x0003200e01007387 */ /* 0x010fe80000100800 */
[----:B0-----:R-:W-:Y:S04]  /*10c60*/  STL [R1+0x31c], R2 ;  /* 0x00031c0201007387 */ /* 0x001fe80000100800 */
[----:B------:R5:W-:Y:S04]  /*10c70*/  STL [R1+0x32c], R4 ;  /* 0x00032c0401007387 */ /* 0x000be80000100800 */
[----:B------:R-:W3:Y:S04]  /*10c80*/  LDL.LU R18, [R1+0x238] ;  /* 0x0002380001127983 */ /* 0x000ee80000300800 */
[----:B------:R-:W3:Y:S01]  /*10c90*/  LDL.LU R19, [R1+0x23c] ;  /* 0x00023c0001137983 */ /* 0x000ee20000300800 */
[----:B------:R-:W-:-:S02]  /*10ca0*/  F2FP.PACK_AB R26, R27, R26 ;  /* 0x0000001a1b1a723e */ /* 0x000fc400000000ff */
[----:B------:R-:W-:Y:S02]  /*10cb0*/  F2FP.PACK_AB R24, R16, R15 ;  /* 0x0000000f1018723e */ /* 0x000fe400000000ff */
[----:B------:R-:W-:Y:S02]  /*10cc0*/  F2FP.PACK_AB R25, R14, R5 ;  /* 0x000000050e19723e */ /* 0x000fe400000000ff */
[----:B------:R-:W-:-:S07]  /*10cd0*/  F2FP.PACK_AB R27, R4, R2 ;  /* 0x00000002041b723e */ /* 0x000fce00000000ff */
[C---:B-----5:R-:W-:Y:S01]  /*10ce0*/  HMMA.16816.F32 R4, R24.reuse, R6, R8 ;  /* 0x000000061804723c */ /* 0x060fe20000001808 */
[----:B---3--:R0:W-:Y:S04]  /*10cf0*/  STL.64 [R1+0xbc0], R18 ;  /* 0x000bc01201007387 */ /* 0x0081e80000100a00 */
[----:B------:R-:W3:Y:S04]  /*10d00*/  LDL.LU R14, [R1+0x228] ;  /* 0x00022800010e7983 */ /* 0x000ee80000300800 */
[----:B------:R-:W3:Y:S04]  /*10d10*/  LDL.LU R15, [R1+0x22c] ;  /* 0x00022c00010f7983 */ /* 0x000ee80000300800 */
[----:B------:R-:W3:Y:S04]  /*10d20*/  LDL.LU R16, [R1+0xf0] ;  /* 0x0000f00001107983 */ /* 0x000ee80000300800 */
[----:B------:R-:W3:Y:S04]  /*10d30*/  LDL.LU R17, [R1+0xf4] ;  /* 0x0000f40001117983 */ /* 0x000ee80000300800 */
[----:B0-----:R-:W3:Y:S04]  /*10d40*/  LDL.LU R18, [R1+0xf8] ;  /* 0x0000f80001127983 */ /* 0x001ee80000300800 */
[----:B------:R-:W3:Y:S04]  /*10d50*/  LDL.LU R19, [R1+0xfc] ;  /* 0x0000fc0001137983 */ /* 0x000ee80000300800 */
[----:B------:R-:W4:Y:S04]  /*10d60*/  LDL.LU.64 R10, [R1+0xc40] ;  /* 0x000c4000010a7983 */ /* 0x000f280000300a00 */
[----:B------:R-:W4:Y:S04]  /*10d70*/  LDL.LU.64 R8, [R1+0xc38] ;  /* 0x000c380001087983 */ /* 0x000f280000300a00 */
        /* <DEDUP_REMOVED lines=28> */
[----:B------:R-:W-:Y:S04]  /*10f40*/  STL.64 [R1], R4 ;  /* 0x0000000401007387 */ /* 0x000fe80000100a00 */
[----:B------:R0:W-:Y:S04]  /*10f50*/  STL.64 [R1+0x8], R6 ;  /* 0x0000080601007387 */ /* 0x0001e80000100a00 */
[----:B0-----:R-:W4:Y:S02]  /*10f60*/  LDL.LU.64 R6, [R1+0xbd0] ;  /* 0x000bd00001067983 */ /* 0x001f240000300a00 */
[C---:B----4-:R-:W-:Y:S02]  /*10f70*/  HMMA.16816.F32 R4, R24.reuse, R6, R8 ;  /* 0x000000061804723c */ /* 0x050fe40000001808 */
[----:B------:R-:W2:Y:S04]  /*10f80*/  LDL.LU.64 R10, [R1+0xbc8] ;  /* 0x000bc800010a7983 */ /* 0x000ea80000300a00 */
[----:B------:R-:W4:Y:S11]  /*10f90*/  LDL.LU R2, [R1+0x290] ;  /* 0x0002900001027983 */ /* 0x000f360000300800 */
[----:B------:R-:W-:Y:S06]  /*10fa0*/  @!UPT UIADD3 URZ, URZ, URZ, URZ ;  /* 0x0000003f3f3ff290 */ /* 0x000fec000fffe03f */
[----:B------:R0:W-:Y:S04]  /*10fb0*/  STL.64 [R1+0xae8], R6 ;  /* 0x000ae80601007387 */ /* 0x0001e80000100a00 */
[----:B0-----:R-:W5:Y:S04]  /*10fc0*/  LDL.LU R6, [R1+0x294] ;  /* 0x0002940001067983 */ /* 0x001f680000300800 */
[----:B------:R0:W-:Y:S04]  /*10fd0*/  STL.64 [R1+0xae0], R4 ;  /* 0x000ae00401007387 */ /* 0x0001e80000100a00 */
[----:B------:R-:W5:Y:S01]  /*10fe0*/  LDL.LU R7, [R1+0x280] ;  /* 0x0002800001077983 */ /* 0x000f620000300800 */
[----:B--2---:R-:W-:Y:S07]  /*10ff0*/  HMMA.16816.F32 R8, R24, R10, R20 ;  /* 0x0000000a1808723c */ /* 0x004fee0000001814 */
[----:B------:R-:W-:Y:S01]  /*11000*/  MOV R23, R29 ;  /* 0x0000001d00177202 */ /* 0x000fe20000000f00 */
[----:B-----5:R1:W-:Y:S04]  /*11010*/  STL.64 [R1+0xbb8], R6 ;  /* 0x000bb80601007387 */ /* 0x0203e80000100a00 */
[----:B0-----:R-:W2:Y:S04]  /*11020*/  LDL.LU R4, [R1+0xe0] ;  /* 0x0000e00001047983 */ /* 0x001ea80000300800 */
[----:B------:R-:W2:Y:S04]  /*11030*/  LDL.LU R5, [R1+0xe4] ;  /* 0x0000e40001057983 */ /* 0x000ea80000300800 */
[----:B-1----:R-:W2:Y:S04]  /*11040*/  LDL.LU R6, [R1+0xe8] ;  /* 0x0000e80001067983 */ /* 0x002ea80000300800 */
[----:B------:R-:W2:Y:S04]  /*11050*/  LDL.LU R7, [R1+0xec] ;  /* 0x0000ec0001077983 */ /* 0x000ea80000300800 */
[----:B------:R-:W5:Y:S04]  /*11060*/  LDL.LU R22, [R1+0x1b8] ;  /* 0x0001b80001167983 */ /* 0x000f680000300800 */
[----:B------:R-:W2:Y:S04]  /*11070*/  LDL.LU R29, [R1+0x284] ;  /* 0x00028400011d7983 */ /* 0x000ea80000300800 */
[----:B------:R-:W2:Y:S04]  /*11080*/  LDL.LU R20, [R1+0x298] ;  /* 0x0002980001147983 */ /* 0x000ea80000300800 */
[----:B------:R-:W2:Y:S04]  /*11090*/  LDL.LU R21, [R1+0x29c] ;  /* 0x00029c0001157983 */ /* 0x000ea80000300800 */
[----:B------:R0:W-:Y:S04]  /*110a0*/  STL.64 [R1+0xad8], R10 ;  /* 0x000ad80a01007387 */ /* 0x0001e80000100a00 */
[----:B------:R1:W-:Y:S01]  /*110b0*/  STL.64 [R1+0xad0], R8 ;  /* 0x000ad00801007387 */ /* 0x0003e20000100a00 */
[----:B0-----:R-:W-:Y:S01]  /*110c0*/  IMAD.MOV.U32 R10, RZ, RZ, R13 ;  /* 0x000000ffff0a7224 */ /* 0x001fe200078e000d */
[----:B------:R-:W-:-:S02]  /*110d0*/  MOV R11, R12 ;  /* 0x0000000c000b7202 */ /* 0x000fc40000000f00 */
[C---:B---3--:R-:W-:Y:S01]  /*110e0*/  HMMA.16816.F32 R12, R24.reuse, R14, R16 ;  /* 0x0000000e180c723c */ /* 0x048fe20000001810 */
[----:B-1----:R-:W5:Y:S04]  /*110f0*/  LDL.LU R8, [R1+0xb0] ;  /* 0x0000b00001087983 */ /* 0x002f680000300800 */
[----:B------:R-:W5:Y:S04]  /*11100*/  LDL.LU R9, [R1+0xb4] ;  /* 0x0000b40001097983 */ /* 0x000f680000300800 */
[----:B------:R-:W2:Y:S11]  /*11110*/  LDL.LU.64 R18, [R1+0xbc0] ;  /* 0x000bc00001127983 */ /* 0x000eb60000300a00 */
[----:B------:R-:W-:Y:S03]  /*11120*/  @!UPT UIADD3 URZ, URZ, URZ, URZ ;  /* 0x0000003f3f3ff290 */ /* 0x000fe6000fffe03f */
[----:B------:R0:W-:Y:S04]  /*11130*/  STL.64 [R1+0xac8], R14 ;  /* 0x000ac80e01007387 */ /* 0x0001e80000100a00 */
[----:B------:R-:W-:Y:S04]  /*11140*/  STL.64 [R1+0xac0], R12 ;  /* 0x000ac00c01007387 */ /* 0x000fe80000100a00 */
[----:B0-----:R-:W3:Y:S04]  /*11150*/  LDL.LU R14, [R1+0x188] ;  /* 0x00018800010e7983 */ /* 0x001ee80000300800 */
[----:B------:R-:W3:Y:S01]  /*11160*/  LDL.LU R15, [R1+0x18c] ;  /* 0x00018c00010f7983 */ /* 0x000ee20000300800 */
[----:B--2---:R-:W-:Y:S03]  /*11170*/  HMMA.16816.F32 R16, R24, R18, R4 ;  /* 0x000000121810723c */ /* 0x004fe60000001804 */
[----:B------:R-:W2:Y:S11]  /*11180*/  LDL.LU.64 R6, [R1+0xbb8] ;  /* 0x000bb80001067983 */ /* 0x000eb60000300a00 */
[----:B------:R-:W-:Y:S09]  /*11190*/  @!UPT UIADD3 URZ, URZ, URZ, URZ ;  /* 0x0000003f3f3ff290 */ /* 0x000ff2000fffe03f */
[----:B------:R0:W-:Y:S04]  /*111a0*/  STL [R1+0xab4], R16 ;  /* 0x000ab41001007387 */ /* 0x0001e80000100800 */
[----:B------:R1:W-:Y:S04]  /*111b0*/  STL [R1+0xab0], R17 ;  /* 0x000ab01101007387 */ /* 0x0003e80000100800 */
[----:B------:R1:W-:Y:S04]  /*111c0*/  STL [R1+0xaac], R18 ;  /* 0x000aac1201007387 */ /* 0x0003e80000100800 */
[----:B------:R3:W-:Y:S04]  /*111d0*/  STL [R1+0xaa8], R19 ;  /* 0x000aa81301007387 */ /* 0x0007e80000100800 */
[----:B0-----:R-:W2:Y:S04]  /*111e0*/  LDL.LU R16, [R1+0xd0] ;  /* 0x0000d00001107983 */ /* 0x001ea80000300800 */
[----:B-1----:R-:W2:Y:S04]  /*111f0*/  LDL.LU R17, [R1+0xd4] ;  /* 0x0000d40001117983 */ /* 0x002ea80000300800 */
[----:B------:R-:W2:Y:S04]  /*11200*/  LDL.LU R18, [R1+0xd8] ;  /* 0x0000d80001127983 */ /* 0x000ea80000300800 */
[----:B---3--:R-:W3:Y:S01]  /*11210*/  LDL.LU R19, [R1+0xdc] ;  /* 0x0000dc0001137983 */ /* 0x008ee20000300800 */
[----:B----4-:R-:W-:-:S04]  /*11220*/  FFMA R0, R2, c[0x0][0x188], -R28 ;  /* 0x0000620002007a23 */ /* 0x010fc8000000081c */
[----:B------:R-:W-:Y:S01]  /*11230*/  FMUL R2, R0, 1.4426950216293334961 ;  /* 0x3fb8aa3b00027820 */ /* 0x000fe20000400000 */
[----:B-----5:R-:W-:Y:S01]  /*11240*/  HMMA.16816.F32 R8, R24, R22, R8 ;  /* 0x000000161808723c */ /* 0x020fe20000001808 */
[--C-:B--2---:R-:W-:Y:S02]  /*11250*/  FFMA R0, R6, c[0x0][0x188], -R28.reuse ;  /* 0x0000620006007a23 */ /* 0x104fe4000000081c */
[----:B------:R0:W1:Y:S02]  /*11260*/  MUFU.EX2 R6, R2 ;  /* 0x0000000200067308 */ /* 0x0000640000000800 */
[----:B0-----:R-:W-:Y:S02]  /*11270*/  FMUL R2, R0, 1.4426950216293334961 ;  /* 0x3fb8aa3b00027820 */ /* 0x001fe40000400000 */
[----:B------:R-:W-:-:S04]  /*11280*/  FFMA R0, R7, c[0x0][0x188], -R28 ;  /* 0x0000620007007a23 */ /* 0x000fc8000000081c */
[----:B------:R0:W2:Y:S02]  /*11290*/  MUFU.EX2 R4, R2 ;  /* 0x0000000200047308 */ /* 0x0000a40000000800 */
[----:B0-----:R-:W-:-:S06]  /*112a0*/  FMUL R2, R0, 1.4426950216293334961 ;  /* 0x3fb8aa3b00027820 */ /* 0x001fcc0000400000 */
[----:B------:R-:W0:Y:S01]  /*112b0*/  MUFU.EX2 R5, R2 ;  /* 0x0000000200057308 */ /* 0x000e220000000800 */
[----:B---3--:R-:W-:Y:S01]  /*112c0*/  HMMA.16816.F32 R12, R24, R14, R16 ;  /* 0x0000000e180c723c */ /* 0x008fe20000001810 */
[----:B------:R-:W-:Y:S01]  /*112d0*/  FFMA R0, R29, c[0x0][0x188], -R28 ;  /* 0x000062001d007a23 */ /* 0x000fe2000000081c */
[----:B-1----:R-:W-:Y:S04]  /*112e0*/  STL [R1+0x308], R6 ;  /* 0x0003080601007387 */ /* 0x002fe80000100800 */
[----:B--2---:R-:W-:Y:S04]  /*112f0*/  STL [R1+0x304], R4 ;  /* 0x0003040401007387 */ /* 0x004fe80000100800 */
[----:B------:R-:W-:Y:S11]  /*11300*/  STL [R1+0xa1c], R28 ;  /* 0x000a1c1c01007387 */ /* 0x000ff60000100800 */
[----:B------:R-:W-:Y:S03]  /*11310*/  @!UPT UIADD3 URZ, URZ, URZ, URZ ;  /* 0x0000003f3f3ff290 */ /* 0x000fe6000fffe03f */
[----:B------:R-:W-:Y:S01]  /*11320*/  IMAD.MOV.U32 R29, RZ, RZ, R15 ;  /* 0x000000ffff1d7224 */ /* 0x000fe200078e000f */
[----:B------:R-:W-:Y:S04]  /*11330*/  STL.64 [R1+0x100], R12 ;  /* 0x0001000c01007387 */ /* 0x000fe80000100a00 */
[----:B------:R-:W-:Y:S04]  /*11340*/  STL [R1+0x108], R14 ;  /* 0x0001080e01007387 */ /* 0x000fe80000100800 */
[----:B------:R-:W-:Y:S04]  /*11350*/  STL [R1+0xaa0], R29 ;  /* 0x000aa01d01007387 */ /* 0x000fe80000100800 */
[----:B0-----:R-:W-:Y:S04]  /*11360*/  STL [R1+0x310], R5 ;  /* 0x0003100501007387 */ /* 0x001fe80000100800 */
[----:B------:R-:W-:Y:S04]  /*11370*/  STL.64 [R1+0xf0], R8 ;  /* 0x0000f00801007387 */ /* 0x000fe80000100a00 */
[----:B------:R-:W-:Y:S04]  /*11380*/  STL [R1+0xf8], R10 ;  /* 0x0000f80a01007387 */ /* 0x000fe80000100800 */
[----:B------:R-:W2:Y:S04]  /*11390*/  LDL.LU R22, [R1+0x1a8] ;  /* 0x0001a80001167983 */ /* 0x000ea80000300800 */
[----:B------:R-:W2:Y:S04]  /*113a0*/  LDL.LU R23, [R1+0x1ac] ;  /* 0x0001ac0001177983 */ /* 0x000ea80000300800 */
[----:B--2---:R0:W-:Y:S04]  /*113b0*/  STL.64 [R1+0xb70], R22 ;  /* 0x000b701601007387 */ /* 0x0041e80000100a00 */
[----:B------:R-:W2:Y:S04]  /*113c0*/  LDL.LU R16, [R1+0x50] ;  /* 0x0000500001107983 */ /* 0x000ea80000300800 */
[----:B------:R-:W2:Y:S04]  /*113d0*/  LDL.LU R17, [R1+0x54] ;  /* 0x0000540001117983 */ /* 0x000ea80000300800 */
[----:B------:R-:W3:Y:S04]  /*113e0*/  LDL.LU R18, [R1+0x58] ;  /* 0x0000580001127983 */ /* 0x000ee80000300800 */
[----:B------:R-:W3:Y:S04]  /*113f0*/  LDL.LU R19, [R1+0x5c] ;  /* 0x00005c0001137983 */ /* 0x000ee80000300800 */
[----:B---3--:R-:W-:Y:S04]  /*11400*/  STL.64 [R1+0xb80], R18 ;  /* 0x000b801201007387 */ /* 0x008fe80000100a00 */
[----:B--2---:R-:W-:Y:S04]  /*11410*/  STL.64 [R1+0xb78], R16 ;  /* 0x000b781001007387 */ /* 0x004fe80000100a00 */
[----:B0-----:R-:W2:Y:S04]  /*11420*/  LDL.LU R22, [R1+0x178] ;  /* 0x0001780001167983 */ /* 0x001ea80000300800 */
[----:B------:R-:W2:Y:S04]  /*11430*/  LDL.LU R23, [R1+0x17c] ;  /* 0x00017c0001177983 */ /* 0x000ea80000300800 */
[----:B--2---:R0:W-:Y:S04]  /*11440*/  STL.64 [R1+0xb88], R22 ;  /* 0x000b881601007387 */ /* 0x0041e80000100a00 */
[----:B0-----:R-:W2:Y:S04]  /*11450*/  LDL.LU R22, [R1+0x1f8] ;  /* 0x0001f80001167983 */ /* 0x001ea80000300800 */
[----:B------:R-:W2:Y:S01]  /*11460*/  LDL.LU R23, [R1+0x1fc] ;  /* 0x0001fc0001177983 */ /* 0x000ea20000300800 */
[----:B------:R-:W-:-:S02]  /*11470*/  FMUL R2, R0, 1.4426950216293334961 ;  /* 0x3fb8aa3b00027820 */ /* 0x000fc40000400000 */
[----:B------:R-:W-:Y:S01]  /*11480*/  FFMA R0, R20, c[0x0][0x188], -R3 ;  /* 0x0000620014007a23 */ /* 0x000fe20000000803 */
[----:B--2---:R0:W-:Y:S04]  /*11490*/  STL.64 [R1+0xba0], R22 ;  /* 0x000ba01601007387 */ /* 0x0041e80000100a00 */
[----:B------:R-:W2:Y:S04]  /*114a0*/  LDL.LU R16, [R1+0x60] ;  /* 0x0000600001107983 */ /* 0x000ea80000300800 */
[----:B------:R-:W2:Y:S04]  /*114b0*/  LDL.LU R17, [R1+0x64] ;  /* 0x0000640001117983 */ /* 0x000ea80000300800 */
[----:B------:R-:W3:Y:S04]  /*114c0*/  LDL.LU R18, [R1+0x68] ;  /* 0x0000680001127983 */ /* 0x000ee80000300800 */
[----:B------:R-:W3:Y:S01]  /*114d0*/  LDL.LU R19, [R1+0x6c] ;  /* 0x00006c0001137983 */ /* 0x000ee20000300800 */
[----:B------:R1:W4:Y:S03]  /*114e0*/  MUFU.EX2 R7, R2 ;  /* 0x0000000200077308 */ /* 0x0003260000000800 */
[----:B0-----:R-:W5:Y:S04]  /*114f0*/  LDL.LU R22, [R1+0x1d8] ;  /* 0x0001d80001167983 */ /* 0x001f680000300800 */
[----:B------:R-:W5:Y:S01]  /*11500*/  LDL.LU R23, [R1+0x1dc] ;  /* 0x0001dc0001177983 */ /* 0x000f620000300800 */
[----:B-1----:R-:W-:-:S02]  /*11510*/  FMUL R2, R0, 1.4426950216293334961 ;  /* 0x3fb8aa3b00027820 */ /* 0x002fc40000400000 */
[----:B------:R-:W-:Y:S01]  /*11520*/  FFMA R0, R21, c[0x0][0x188], -R3 ;  /* 0x0000620015007a23 */ /* 0x000fe20000000803 */
[----:B------:R-:W4:Y:S04]  /*11530*/  LDL.LU R20, [R1+0x288] ;  /* 0x0002880001147983 */ /* 0x000f280000300800 */
[----:B------:R-:W4:Y:S04]  /*11540*/  LDL.LU R21, [R1+0x28c] ;  /* 0x00028c0001157983 */ /* 0x000f280000300800 */
[----:B---3--:R-:W-:Y:S04]  /*11550*/  STL.64 [R1+0xb98], R18 ;  /* 0x000b981201007387 */ /* 0x008fe80000100a00 */
[----:B--2---:R0:W-:Y:S04]  /*11560*/  STL.64 [R1+0xb90], R16 ;  /* 0x000b901001007387 */ /* 0x0041e80000100a00 */
[----:B0-----:R-:W2:Y:S04]  /*11570*/  LDL.LU R16, [R1+0x70] ;  /* 0x0000700001107983 */ /* 0x001ea80000300800 */
[----:B------:R-:W2:Y:S04]  /*11580*/  LDL.LU R17, [R1+0x74] ;  /* 0x0000740001117983 */ /* 0x000ea80000300800 */
[----:B------:R-:W3:Y:S04]  /*11590*/  LDL.LU R18, [R1+0x78] ;  /* 0x0000780001127983 */ /* 0x000ee80000300800 */
[----:B------:R-:W3:Y:S01]  /*115a0*/  LDL.LU R19, [R1+0x7c] ;  /* 0x00007c0001137983 */ /* 0x000ee20000300800 */
[----:B------:R-:W-:-:S03]  /*115b0*/  MOV R29, R11 ;  /* 0x0000000b001d7202 */ /* 0x000fc60000000f00 */
[----:B------:R-:W0:Y:S02]  /*115c0*/  S2R R11, SR_TID.X ;  /* 0x00000000000b7919 */ /* 0x000e240000002100 */
[C---:B0-----:R-:W-:Y:S01]  /*115d0*/  LOP3.LUT R4, R11.reuse, 0x7, RZ, 0xc0, !PT ;  /* 0x000000070b047812 */ /* 0x041fe200078ec0ff */
[----:B------:R-:W-:-:S04]  /*115e0*/  IMAD.SHL.U32 R11, R11, 0x2, RZ ;  /* 0x000000020b0b7824 */ /* 0x000fc800078e00ff */
[----:B------:R-:W-:Y:S01]  /*115f0*/  IMAD R4, R4, 0x110, RZ ;  /* 0x0000011004047824 */ /* 0x000fe200078e02ff */
[----:B---3--:R-:W-:Y:S04]  /*11600*/  STL.64 [R1+0xbb0], R18 ;  /* 0x000bb01201007387 */ /* 0x008fe80000100a00 */
[----:B--2---:R0:W-:Y:S04]  /*11610*/  STL.64 [R1+0xba8], R16 ;  /* 0x000ba81001007387 */ /* 0x0041e80000100a00 */
[----:B0-----:R-:W5:Y:S04]  /*11620*/  LDL.LU R16, [R1+0x90] ;  /* 0x0000900001107983 */ /* 0x001f680000300800 */
[----:B------:R-:W5:Y:S04]  /*11630*/  LDL.LU R17, [R1+0x94] ;  /* 0x0000940001117983 */ /* 0x000f680000300800 */
[----:B------:R-:W5:Y:S04]  /*11640*/  LDL.LU R18, [R1+0x98] ;  /* 0x0000980001127983 */ /* 0x000f680000300800 */
[----:B------:R-:W5:Y:S04]  /*11650*/  LDL.LU R19, [R1+0x9c] ;  /* 0x00009c0001137983 */ /* 0x000f680000300800 */
[----:B----4-:R-:W-:Y:S04]  /*11660*/  STL [R1+0x314], R7 ;  /* 0x0003140701007387 */ /* 0x010fe80000100800 */
[----:B------:R-:W2:Y:S04]  /*11670*/  LDL.LU R12, [R1+0x40] ;  /* 0x00004000010c7983 */ /* 0x000ea80000300800 */
[----:B------:R-:W2:Y:S04]  /*11680*/  LDL.LU R13, [R1+0x44] ;  /* 0x00004400010d7983 */ /* 0x000ea80000300800 */
[----:B------:R-:W3:Y:S04]  /*11690*/  LDL.LU R14, [R1+0x48] ;  /* 0x00004800010e7983 */ /* 0x000ee80000300800 */
[----:B------:R-:W3:Y:S01]  /*116a0*/  LDL.LU R15, [R1+0x4c] ;  /* 0x00004c00010f7983 */ /* 0x000ee20000300800 */
[----:B------:R-:W-:-:S05]  /*116b0*/  LOP3.LUT R4, R4, 0x30, R11, 0x78, !PT ;  /* 0x0000003004047812 */ /* 0x000fca00078e780b */
[----:B------:R-:W0:Y:S01]  /*116c0*/  LDSM.16.M88.4 R8, [R4+0x10080] ;  /* 0x010080000408783b */ /* 0x000e220000000200 */
[----:B------:R-:W1:Y:S01]  /*116d0*/  MUFU.EX2 R2, R2 ;  /* 0x0000000200027308 */ /* 0x000e620000000800 */
[----:B0-----:R-:W-:Y:S02]  /*116e0*/  MOV R28, R10 ;  /* 0x0000000a001c7202 */ /* 0x001fe40000000f00 */
[----:B---3--:R0:W-:Y:S04]  /*116f0*/  STL.64 [R1+0xb58], R14 ;  /* 0x000b580e01007387 */ /* 0x0081e80000100a00 */
[----:B--2---:R-:W-:Y:S04]  /*11700*/  STL.64 [R1+0xb50], R12 ;  /* 0x000b500c01007387 */ /* 0x004fe80000100a00 */
[----:B0-----:R-:W2:Y:S04]  /*11710*/  LDL.LU R14, [R1+0x88] ;  /* 0x00008800010e7983 */ /* 0x001ea80000300800 */
[----:B------:R-:W2:Y:S04]  /*11720*/  LDL.LU R15, [R1+0x8c] ;  /* 0x00008c00010f7983 */ /* 0x000ea80000300800 */
[----:B------:R-:W-:Y:S04]  /*11730*/  STL [R1+0xaa4], R29 ;  /* 0x000aa41d01007387 */ /* 0x000fe80000100800 */
[----:B-1----:R0:W-:Y:S04]  /*11740*/  STL [R1+0x298], R2 ;  /* 0x0002980201007387 */ /* 0x0021e80000100800 */
[----:B------:R-:W3:Y:S01]  /*11750*/  LDL R10, [R1+0x298] ;  /* 0x00029800010a7983 */ /* 0x000ee20000100800 */
[----:B0-----:R-:W-:-:S02]  /*11760*/  FMUL R2, R0, 1.4426950216293334961 ;  /* 0x3fb8aa3b00027820 */ /* 0x001fc40000400000 */
[--C-:B------:R-:W-:Y:S01]  /*11770*/  FFMA R0, R20, c[0x0][0x188], -R3.reuse ;  /* 0x0000620014007a23 */ /* 0x100fe20000000803 */
[----:B------:R0:W-:Y:S02]  /*11780*/  STL [R1+0xa28], R28 ;  /* 0x000a281c01007387 */ /* 0x0001e40000100800 */
[----:B0-----:R0:W1:Y:S02]  /*11790*/  MUFU.EX2 R28, R2 ;  /* 0x00000002001c7308 */ /* 0x0010640000000800 */
[----:B0-----:R-:W-:Y:S02]  /*117a0*/  FMUL R2, R0, 1.4426950216293334961 ;  /* 0x3fb8aa3b00027820 */ /* 0x001fe40000400000 */
[----:B------:R-:W-:Y:S02]  /*117b0*/  FFMA R0, R21, c[0x0][0x188], -R3 ;  /* 0x0000620015007a23 */ /* 0x000fe40000000803 */
[C---:B-----5:R-:W-:Y:S01]  /*117c0*/  HMMA.16816.F32 R20, R24.reuse, R22, R16 ;  /* 0x000000161814723c */ /* 0x060fe20000001810 */
[----:B------:R0:W-:Y:S04]  /*117d0*/  STL [R1+0x22c], R11 ;  /* 0x00022c0b01007387 */ /* 0x0001e80000100800 */
[----:B0-----:R-:W4:Y:S04]  /*117e0*/  LDL R11, [R1+0x304] ;  /* 0x00030400010b7983 */ /* 0x001f280000100800 */
[----:B------:R-:W-:Y:S04]  /*117f0*/  STL [R1+0xa18], R3 ;  /* 0x000a180301007387 */ /* 0x000fe80000100800 */
[----:B-1----:R-:W-:Y:S04]  /*11800*/  STL [R1+0x29c], R28 ;  /* 0x00029c1c01007387 */ /* 0x002fe80000100800 */
[----:B------:R-:W5:Y:S04]  /*11810*/  LDL.LU.64 R18, [R1+0xbb0] ;  /* 0x000bb00001127983 */ /* 0x000f680000300a00 */
[----:B------:R-:W5:Y:S04]  /*11820*/  LDL.LU.64 R16, [R1+0xba8] ;  /* 0x000ba80001107983 */ /* 0x000f680000300a00 */
[----:B------:R-:W-:Y:S04]  /*11830*/  STL.64 [R1+0x90], R20 ;  /* 0x0000901401007387 */ /* 0x000fe80000100a00 */
[----:B------:R0:W-:Y:S04]  /*11840*/  STL.64 [R1+0x98], R22 ;  /* 0x0000981601007387 */ /* 0x0001e80000100a00 */
[----:B0-----:R-:W5:Y:S01]  /*11850*/  LDL.LU.64 R22, [R1+0xba0] ;  /* 0x000ba00001167983 */ /* 0x001f620000300a00 */
[----:B------:R-:W0:Y:S03]  /*11860*/  MUFU.EX2 R2, R2 ;  /* 0x0000000200027308 */ /* 0x000e260000000800 */
[----:B0-----:R-:W-:Y:S01]  /*11870*/  STL [R1+0x300], R2 ;  /* 0x0003000201007387 */ /* 0x001fe20000100800 */
[----:B-----5:R-:W-:Y:S03]  /*11880*/  HMMA.16816.F32 R20, R24, R22, R16 ;  /* 0x000000161814723c */ /* 0x020fe60000001810 */
[----:B------:R-:W5:Y:S04]  /*11890*/  LDL.LU.64 R18, [R1+0xb98] ;  /* 0x000b980001127983 */ /* 0x000f680000300a00 */
[----:B------:R-:W5:Y:S11]  /*118a0*/  LDL.LU.64 R16, [R1+0xb90] ;  /* 0x000b900001107983 */ /* 0x000f760000300a00 */
[----:B------:R-:W-:Y:S05]  /*118b0*/  @!UPT UIADD3 URZ, URZ, URZ, URZ ;  /* 0x0000003f3f3ff290 */ /* 0x000fea000fffe03f */
[----:B------:R-:W-:Y:S01]  /*118c0*/  STL.64 [R1+0x70], R20 ;  /* 0x0000701401007387 */ /* 0x000fe20000100a00 */
[----:B------:R-:W-:-:S03]  /*118d0*/  IMAD.MOV.U32 R29, RZ, RZ, R22 ;  /* 0x000000ffff1d7224 */ /* 0x000fc600078e0016 */
[----:B------:R0:W-:Y:S04]  /*118e0*/  STL [R1+0x7c], R23 ;  /* 0x00007c1701007387 */ /* 0x0001e80000100800 */
[----:B0-----:R-:W5:Y:S01]  /*118f0*/  LDL.LU.64 R22, [R1+0xb88] ;  /* 0x000b880001167983 */ /* 0x001f620000300a00 */
[----:B------:R-:W-:-:S04]  /*11900*/  FMUL R0, R0, 1.4426950216293334961 ;  /* 0x3fb8aa3b00007820 */ /* 0x000fc80000400000 */
[----:B------:R-:W0:Y:S02]  /*11910*/  MUFU.EX2 R4, R0 ;  /* 0x0000000000047308 */ /* 0x000e240000000800 */
[----:B0-----:R-:W-:Y:S04]  /*11920*/  STL [R1+0x30c], R4 ;  /* 0x00030c0401007387 */ /* 0x001fe80000100800 */
[----:B------:R-:W-:Y:S01]  /*11930*/  STL [R1+0xab8], R29 ;  /* 0x000ab81d01007387 */ /* 0x000fe20000100800 */
[C---:B-----5:R-:W-:Y:S03]  /*11940*/  HMMA.16816.F32 R20, R24.reuse, R22, R16 ;  /* 0x000000161814723c */ /* 0x060fe60000001810 */
[----:B------:R-:W5:Y:S04]  /*11950*/  LDL.LU.64 R18, [R1+0xb80] ;  /* 0x000b800001127983 */ /* 0x000f680000300a00 */
[----:B------:R-:W5:Y:S11]  /*11960*/  LDL.LU.64 R16, [R1+0xb78] ;  /* 0x000b780001107983 */ /* 0x000f760000300a00 */
[----:B------:R-:W-:Y:S05]  /*11970*/  @!UPT UIADD3 URZ, URZ, URZ, URZ ;  /* 0x0000003f3f3ff290 */ /* 0x000fea000fffe03f */
[----:B------:R-:W-:Y:S04]  /*11980*/  STL.64 [R1+0x190], R20 ;  /* 0x0001901401007387 */ /* 0x000fe80000100a00 */
[----:B------:R0:W-:Y:S04]  /*11990*/  STL.64 [R1+0x198], R22 ;  /* 0x0001981601007387 */ /* 0x0001e80000100a00 */
[----:B0-----:R-:W5:Y:S02]  /*119a0*/  LDL.LU.64 R22, [R1+0xb70] ;  /* 0x000b700001167983 */ /* 0x001f640000300a00 */
[C---:B-----5:R-:W-:Y:S11]  /*119b0*/  HMMA.16816.F32 R20, R24.reuse, R22, R16 ;  /* 0x000000161814723c */ /* 0x060ff60000001810 */
[----:B------:R-:W-:Y:S11]  /*119c0*/  @!UPT UIADD3 URZ, URZ, URZ, URZ ;  /* 0x0000003f3f3ff290 */ /* 0x000ff6000fffe03f */
[----:B------:R-:W-:Y:S02]  /*119d0*/  @!UPT UIADD3 URZ, URZ, URZ, URZ ;  /* 0x0000003f3f3ff290 */ /* 0x000fe4000fffe03f */
[----:B------:R-:W-:Y:S01]  /*119e0*/  MOV R18, R22 ;  /* 0x0000001600127202 */ /* 0x000fe20000000f00 */
[----:B------:R-:W-:Y:S01]  /*119f0*/  IMAD.MOV.U32 R19, RZ, RZ, R23 ;  /* 0x000000ffff137224 */ /* 0x000fe200078e0017 */
[----:B------:R-:W-:Y:S01]  /*11a00*/  MOV R16, R20 ;  /* 0x0000001400107202 */ /* 0x000fe20000000f00 */
[----:B------:R-:W-:Y:S01]  /*11a10*/  IMAD.MOV.U32 R17, RZ, RZ, R21 ;  /* 0x000000ffff117224 */ /* 0x000fe200078e0015 */
[----:B------:R-:W2:Y:S04]  /*11a20*/  LDL.LU.64 R22, [R1+0xb68] ;  /* 0x000b680001167983 */ /* 0x000ea80000300a00 */
[----:B------:R-:W2:Y:S04]  /*11a30*/  LDL.LU.64 R20, [R1+0xb60] ;  /* 0x000b600001147983 */ /* 0x000ea80000300a00 */
[----:B------:R-:W-:Y:S01]  /*11a40*/  STL [R1+0xabc], R19 ;  /* 0x000abc1301007387 */ /* 0x000fe20000100800 */
[----:B--2---:R-:W-:Y:S03]  /*11a50*/  HMMA.16816.F32 R24, R24, R14, R20 ;  /* 0x0000000e1818723c */ /* 0x004fe60000001814 */
[----:B------:R-:W2:Y:S04]  /*11a60*/  LDL.LU.64 R14, [R1+0xb58] ;  /* 0x000b5800010e7983 */ /* 0x000ea80000300a00 */
[----:B------:R-:W2:Y:S01]  /*11a70*/  LDL.LU.64 R12, [R1+0xb50] ;  /* 0x000b5000010c7983 */ /* 0x000ea20000300a00 */
[----:B----4-:R-:W-:-:S03]  /*11a80*/  F2FP.PACK_AB R20, R11, R6 ;  /* 0x000000060b14723e */ /* 0x010fc600000000ff */
[----:B------:R-:W0:Y:S01]  /*11a90*/  S2R R6, SR_TID.X ;  /* 0x0000000000067919 */ /* 0x000e220000002100 */
[----:B------:R-:W-:Y:S02]  /*11aa0*/  F2FP.PACK_AB R22, R7, R5 ;  /* 0x000000050716723e */ /* 0x000fe400000000ff */
[----:B------:R-:W-:Y:S02]  /*11ab0*/  F2FP.PACK_AB R23, R4, R2 ;  /* 0x000000020417723e */ /* 0x000fe400000000ff */
[C---:B0-----:R-:W-:Y:S02]  /*11ac0*/  SHF.L.U32 R7, R6.reuse, 0x1, RZ ;  /* 0x0000000106077819 */ /* 0x041fe400000006ff */
[----:B------:R-:W-:-:S05]  /*11ad0*/  LOP3.LUT R6, R6, 0x7, RZ, 0xc0, !PT ;  /* 0x0000000706067812 */ /* 0x000fca00078ec0ff */
[----:B------:R-:W-:Y:S01]  /*11ae0*/  IMAD R2, R6, 0x110, RZ ;  /* 0x0000011006027824 */ /* 0x000fe200078e02ff */
[----:B------:R-:W-:Y:S04]  /*11af0*/  STL.64 [R1+0xa38], R26 ;  /* 0x000a381a01007387 */ /* 0x000fe80000100a00 */
[----:B------:R-:W-:Y:S01]  /*11b00*/  LOP3.LUT R2, R2, 0x30, R7, 0x78, !PT ;  /* 0x0000003002027812 */ /* 0x000fe200078e7807 */
[----:B------:R-:W-:Y:S04]  /*11b10*/  STL.64 [R1+0xa30], R24 ;  /* 0x000a301801007387 */ /* 0x000fe80000100a00 */
[----:B------:R-:W0:Y:S01]  /*11b20*/  LDSM.16.M88.4 R24, [R2+0x10880] ;  /* 0x010880000218783b */ /* 0x000e220000000200 */
[----:B---3--:R-:W-:-:S03]  /*11b30*/  F2FP.PACK_AB R21, R28, R10 ;  /* 0x0000000a1c15723e */ /* 0x008fc600000000ff */
[----:B------:R-:W1:Y:S01]  /*11b40*/  LDSM.16.M88.4 R4, [R2+0x11080] ;  /* 0x011080000204783b */ /* 0x000e620000000200 */
[----:B0-----:R-:W-:-:S03]  /*11b50*/  IMAD.MOV.U32 R28, RZ, RZ, R27 ;  /* 0x000000ffff1c7224 */ /* 0x001fc600078e001b */
[----:B--2---:R-:W-:Y:S01]  /*11b60*/  HMMA.16816.F32 R8, R20, R8, R12 ;  /* 0x000000081408723c */ /* 0x004fe2000000180c */
[----:B------:R-:W-:Y:S11]  /*11b70*/  LDSM.16.M88.4 R12, [R2+0x13080] ;  /* 0x01308000020c783b */ /* 0x000ff60000000200 */
[----:B------:R-:W-:Y:S11]  /*11b80*/  @!UPT UIADD3 URZ, URZ, URZ, URZ ;  /* 0x0000003f3f3ff290 */ /* 0x000ff6000fffe03f */
[----:B------:R-:W-:Y:S01]  /*11b90*/  @!UPT UIADD3 URZ, URZ, URZ, URZ ;  /* 0x0000003f3f3ff290 */ /* 0x000fe2000fffe03f */
[----:B------:R-:W-:Y:S01]  /*11ba0*/  IMAD.MOV.U32 R3, RZ, RZ, R10 ;  /* 0x000000ffff037224 */ /* 0x000fe200078e000a */
[----:B------:R-:W-:Y:S01]  /*11bb0*/  MOV R0, R11 ;  /* 0x0000000b00007202 */ /* 0x000fe20000000f00 */
[----:B------:R-:W-:Y:S04]  /*11bc0*/  STL.64 [R1+0x170], R8 ;  /* 0x0001700801007387 */ /* 0x000fe80000100a00 */
[----:B------:R-:W-:Y:S04]  /*11bd0*/  STL.64 [R1+0xb40], R22 ;  /* 0x000b401601007387 */ /* 0x000fe80000100a00 */
[----:B------:R-:W-:Y:S04]  /*11be0*/  STL.64 [R1+0xb38], R20 ;  /* 0x000b381401007387 */ /* 0x000fe80000100a00 */
[----:B------:R0:W-:Y:S04]  /*11bf0*/  STL [R1+0xa24], R3 ;  /* 0x000a240301007387 */ /* 0x0001e80000100800 */
[----:B------:R2:W-:Y:S04]  /*11c00*/  STL [R1+0xa20], R0 ;  /* 0x000a200001007387 */ /* 0x0005e80000100800 */
[----:B------:R-:W-:Y:S04]  /*11c10*/  STL [R1+0xa2c], R28 ;  /* 0x000a2c1c01007387 */ /* 0x000fe80000100800 */
[----:B-1----:R-:W-:Y:S01]  /*11c20*/  STL.64 [R1+0x1b8], R6 ;  /* 0x0001b80601007387 */ /* 0x002fe20000100a00 */
[----:B0-----:R-:W-:-:S03]  /*11c30*/  MOV R3, R4 ;  /* 0x0000000400037202 */ /* 0x001fc60000000f00 */
[----:B------:R-:W-:Y:S01]  /*11c40*/  STL [R1+0x1a8], R26 ;  /* 0x0001a81a01007387 */ /* 0x000fe20000100800 */
[----:B--2---:R-:W-:-:S03]  /*11c50*/  IMAD.MOV.U32 R0, RZ, RZ, R5 ;  /* 0x000000ffff007224 */ /* 0x004fc600078e0005 */
[----:B------:R-:W-:Y:S04]  /*11c60*/  STL.64 [R1+0xb48], R24 ;  /* 0x000b481801007387 */ /* 0x000fe80000100a00 */
[----:B------:R-:W0:Y:S04]  /*11c70*/  LDSM.16.M88.4 R24, [R2+0x13880] ;  /* 0x013880000218783b */ /* 0x000e280000000200 */
[----:B------:R-:W1:Y:S04]  /*11c80*/  LDSM.16.M88.4 R4, [R2+0x11880] ;  /* 0x011880000204783b */ /* 0x000e680000000200 */
[----:B------:R-:W-:Y:S01]  /*11c90*/  LDSM.16.M88.4 R8, [R2+0x12880] ;  /* 0x012880000208783b */ /* 0x000fe20000000200 */
[----:B0-----:R-:W-:Y:S01]  /*11ca0*/  MOV R19, R24 ;  /* 0x0000001800137202 */ /* 0x001fe20000000f00 */
[----:B------:R-:W-:-:S02]  /*11cb0*/  IMAD.MOV.U32 R29, RZ, RZ, R25 ;  /* 0x000000ffff1d7224 */ /* 0x000fc400078e0019 */
[----:B-1----:R-:W-:Y:S04]  /*11cc0*/  STL.64 [R1+0x1c8], R6 ;  /* 0x0001c80601007387 */ /* 0x002fe80000100a00 */
[----:B------:R-:W-:Y:S04]  /*11cd0*/  STL.64 [R1+0x208], R26 ;  /* 0x0002081a01007387 */ /* 0x000fe80000100a00 */
[----:B------:R-:W2:Y:S04]  /*11ce0*/  LDL.LU.64 R24, [R1+0xb48] ;  /* 0x000b480001187983 */ /* 0x000ea80000300a00 */
[----:B------:R-:W-:Y:S04]  /*11cf0*/  STL.64 [R1+0xaf8], R18 ;  /* 0x000af81201007387 */ /* 0x000fe80000100a00 */
[----:B------:R0:W-:Y:S04]  /*11d00*/  STL.64 [R1+0xaf0], R16 ;  /* 0x000af01001007387 */ /* 0x0001e80000100a00 */
[----:B0-----:R-:W3:Y:S04]  /*11d10*/  LDL.LU R16, [R1] ;  /* 0x0000000001107983 */ /* 0x001ee80000300800 */
[----:B------:R-:W3:Y:S04]  /*11d20*/  LDL.LU R17, [R1+0x4] ;  /* 0x0000040001117983 */ /* 0x000ee80000300800 */
[----:B------:R-:W4:Y:S04]  /*11d30*/  LDL.LU R18, [R1+0x8] ;  /* 0x0000080001127983 */ /* 0x000f280000300800 */
[----:B------:R-:W4:Y:S01]  /*11d40*/  LDL.LU R19, [R1+0xc] ;  /* 0x00000c0001137983 */ /* 0x000f220000300800 */
[----:B------:R-:W-:Y:S01]  /*11d50*/  MOV R21, R4 ;  /* 0x0000000400157202 */ /* 0x000fe20000000f00 */
[----:B------:R-:W-:-:S02]  /*11d60*/  IMAD.MOV.U32 R20, RZ, RZ, R5 ;  /* 0x000000ffff147224 */ /* 0x000fc400078e0005 */
[----:B------:R-:W0:Y:S04]  /*11d70*/  LDSM.16.M88.4 R4, [R2+0x12080] ;  /* 0x012080000204783b */ /* 0x000e280000000200 */
[----:B----4-:R-:W-:Y:S04]  /*11d80*/  STL.64 [R1+0xb08], R18 ;  /* 0x000b081201007387 */ /* 0x010fe80000100a00 */
[----:B---3--:R1:W-:Y:S02]  /*11d90*/  STL.64 [R1+0xb00], R16 ;  /* 0x000b001001007387 */ /* 0x0083e40000100a00 */
[----:B-1----:R-:W-:Y:S01]  /*11da0*/  MOV R16, R21 ;  /* 0x0000001500107202 */ /* 0x002fe20000000f00 */
[----:B------:R-:W-:-:S02]  /*11db0*/  IMAD.MOV.U32 R17, RZ, RZ, R20 ;  /* 0x000000ffff117224 */ /* 0x000fc400078e0014 */
[----:B------:R-:W1:Y:S04]  /*11dc0*/  LDSM.16.M88.4 R20, [R2+0x14080] ;  /* 0x014080000214783b */ /* 0x000e680000000200 */
[----:B------:R3:W-:Y:S02]  /*11dd0*/  STL.64 [R1+0xb18], R16 ;  /* 0x000b181001007387 */ /* 0x0007e40000100a00 */
[----:B---3--:R-:W-:Y:S01]  /*11de0*/  MOV R16, R3 ;  /* 0x0000000300107202 */ /* 0x008fe20000000f00 */
[----:B------:R-:W-:-:S05]  /*11df0*/  IMAD.MOV.U32 R17, RZ, RZ, R0 ;  /* 0x000000ffff117224 */ /* 0x000fca00078e0000 */
[----:B------:R3:W-:Y:S04]  /*11e00*/  STL.64 [R1+0xb30], R16 ;  /* 0x000b301001007387 */ /* 0x0007e80000100a00 */
[----:B---3--:R-:W2:Y:S04]  /*11e10*/  LDL.LU R16, [R1+0x30] ;  /* 0x0000300001107983 */ /* 0x008ea80000300800 */
[----:B------:R-:W2:Y:S04]  /*11e20*/  LDL.LU R17, [R1+0x34] ;  /* 0x0000340001117983 */ /* 0x000ea80000300800 */
[----:B------:R-:W2:Y:S04]  /*11e30*/  LDL.LU R18, [R1+0x38] ;  /* 0x0000380001127983 */ /* 0x000ea80000300800 */
[----:B------:R-:W2:Y:S04]  /*11e40*/  LDL.LU R19, [R1+0x3c] ;  /* 0x00003c0001137983 */ /* 0x000ea80000300800 */
[----:B0-----:R-:W-:Y:S04]  /*11e50*/  STL.64 [R1+0x1d8], R6 ;  /* 0x0001d80601007387 */ /* 0x001fe80000100a00 */
[----:B------:R0:W-:Y:S04]  /*11e60*/  STL.64 [R1+0xb10], R4 ;  /* 0x000b100401007387 */ /* 0x0001e80000100a00 */
[----:B0-----:R-:W3:Y:S04]  /*11e70*/  LDL.LU R4, [R1+0x10] ;  /* 0x0000100001047983 */ /* 0x001ee80000300800 */
[----:B------:R-:W3:Y:S04]  /*11e80*/  LDL.LU R5, [R1+0x14] ;  /* 0x0000140001057983 */ /* 0x000ee80000300800 */
[----:B------:R-:W4:Y:S04]  /*11e90*/  LDL.LU R6, [R1+0x18] ;  /* 0x0000180001067983 */ /* 0x000f280000300800 */
[----:B------:R-:W4:Y:S01]  /*11ea0*/  LDL.LU R7, [R1+0x1c] ;  /* 0x00001c0001077983 */ /* 0x000f220000300800 */
[----:B-1----:R-:W-:-:S03]  /*11eb0*/  IMAD.MOV.U32 R2, RZ, RZ, R21 ;  /* 0x000000ffff027224 */ /* 0x002fc600078e0015 */
        /* <DEDUP_REMOVED lines=8> */
[----:B------:R1:W-:Y:S01]  /*11f40*/  STL.64 [R1+0x218], R22 ;  /* 0x0002181601007387 */ /* 0x0003e20000100a00 */
[----:B0-----:R-:W-:-:S03]  /*11f50*/  MOV R10, R20 ;  /* 0x00000014000a7202 */ /* 0x001fc60000000f00 */
[----:B-1----:R-:W2:Y:S04]  /*11f60*/  LDL.LU.64 R22, [R1+0xb40] ;  /* 0x000b400001167983 */ /* 0x002ea80000300a00 */
[----:B------:R-:W2:Y:S02]  /*11f70*/  LDL.LU.64 R20, [R1+0xb38] ;  /* 0x000b380001147983 */ /* 0x000ea40000300a00 */
[C---:B--2---:R-:W-:Y:S02]  /*11f80*/  HMMA.16816.F32 R24, R20.reuse, R24, R16 ;  /* 0x000000181418723c */ /* 0x044fe40000001810 */
[----:B------:R-:W3:Y:S11]  /*11f90*/  LDL.LU.64 R16, [R1+0xb30] ;  /* 0x000b300001107983 */ /* 0x000ef60000300a00 */
[----:B------:R-:W-:Y:S10]  /*11fa0*/  @!UPT UIADD3 URZ, URZ, URZ, URZ ;  /* 0x0000003f3f3ff290 */ /* 0x000ff4000fffe03f */
[----:B------:R0:W-:Y:S01]  /*11fb0*/  STL.64 [R1+0x160], R24 ;  /* 0x0001601801007387 */ /* 0x0001e20000100a00 */
[----:B------:R-:W-:Y:S01]  /*11fc0*/  MOV R3, R26 ;  /* 0x0000001a00037202 */ /* 0x000fe20000000f00 */
[----:B------:R-:W-:Y:S02]  /*11fd0*/  IMAD.MOV.U32 R0, RZ, RZ, R27 ;  /* 0x000000ffff007224 */ /* 0x000fe400078e001b */
[----:B0-----:R-:W2:Y:S04]  /*11fe0*/  LDL.LU R24, [R1+0x190] ;  /* 0x0001900001187983 */ /* 0x001ea80000300800 */
[----:B------:R-:W2:Y:S04]  /*11ff0*/  LDL.LU R25, [R1+0x194] ;  /* 0x0001940001197983 */ /* 0x000ea80000300800 */
[----:B------:R-:W4:Y:S04]  /*12000*/  LDL.LU R26, [R1+0x198] ;  /* 0x00019800011a7983 */ /* 0x000f280000300800 */
[----:B------:R-:W4:Y:S01]  /*12010*/  LDL.LU R27, [R1+0x19c] ;  /* 0x00019c00011b7983 */ /* 0x000f220000300800 */
[C---:B---3--:R-:W-:Y:S11]  /*12020*/  HMMA.16816.F32 R16, R20.reuse, R16, R4 ;  /* 0x000000101410723c */ /* 0x048ff60000001804 */
[----:B------:R-:W-:Y:S11]  /*12030*/  @!UPT UIADD3 URZ, URZ, URZ, URZ ;  /* 0x0000003f3f3ff290 */ /* 0x000ff6000fffe03f */
[----:B------:R-:W-:Y:S02]  /*12040*/  @!UPT UIADD3 URZ, URZ, URZ, URZ ;  /* 0x0000003f3f3ff290 */ /* 0x000fe4000fffe03f */
[----:B------:R-:W-:Y:S01]  /*12050*/  MOV R28, R16 ;  /* 0x00000010001c7202 */ /* 0x000fe20000000f00 */
[----:B----4-:R-:W-:Y:S04]  /*12060*/  STL.64 [R1+0xa48], R26 ;  /* 0x000a481a01007387 */ /* 0x010fe80000100a00 */
[----:B--2---:R-:W-:Y:S04]  /*12070*/  STL.64 [R1+0xa40], R24 ;  /* 0x000a401801007387 */ /* 0x004fe80000100a00 */
[----:B------:R-:W2:Y:S04]  /*12080*/  LDL.LU.64 R6, [R1+0xb28] ;  /* 0x000b280001067983 */ /* 0x000ea80000300a00 */
[----:B------:R-:W2:Y:S04]  /*12090*/  LDL.LU.64 R4, [R1+0xb20] ;  /* 0x000b200001047983 */ /* 0x000ea80000300a00 */
[----:B------:R0:W-:Y:S04]  /*120a0*/  STL [R1+0x154], R17 ;  /* 0x0001541101007387 */ /* 0x0001e80000100800 */
[----:B------:R2:W-:Y:S04]  /*120b0*/  STL.64 [R1+0x158], R18 ;  /* 0x0001581201007387 */ /* 0x0005e80000100a00 */
[----:B0-----:R-:W2:Y:S02]  /*120c0*/  LDL.LU.64 R16, [R1+0xb18] ;  /* 0x000b180001107983 */ /* 0x001ea40000300a00 */
[C---:B--2---:R-:W-:Y:S02]  /*120d0*/  HMMA.16816.F32 R16, R20.reuse, R16, R4 ;  /* 0x000000101410723c */ /* 0x044fe40000001804 */
[----:B------:R-:W2:Y:S11]  /*120e0*/  LDL.LU.64 R4, [R1+0xb10] ;  /* 0x000b100001047983 */ /* 0x000eb60000300a00 */
[----:B------:R-:W-:Y:S10]  /*120f0*/  @!UPT UIADD3 URZ, URZ, URZ, URZ ;  /* 0x0000003f3f3ff290 */ /* 0x000ff4000fffe03f */
[----:B------:R-:W-:Y:S01]  /*12100*/  STL.64 [R1+0x140], R16 ;  /* 0x0001401001007387 */ /* 0x000fe20000100a00 */
[----:B------:R0:W-:Y:S03]  /*12110*/  STL.64 [R1+0x148], R18 ;  /* 0x0001481201007387 */ /* 0x0001e60000100a00 */
[----:B0-----:R-:W2:Y:S01]  /*12120*/  LDL.LU.64 R18, [R1+0xb08] ;  /* 0x000b080001127983 */ /* 0x001ea20000300a00 */
[----:B------:R-:W2:Y:S02]  /*12130*/  LDL.LU.64 R16, [R1+0xb00] ;  /* 0x000b000001107983 */ /* 0x000ea40000300a00 */
[C---:B--2---:R-:W-:Y:S01]  /*12140*/  HMMA.16816.F32 R4, R20.reuse, R4, R16 ;  /* 0x000000041404723c */ /* 0x044fe20000001810 */
[----:B------:R-:W2:Y:S01]  /*12150*/  LDL.LU.64 R18, [R1+0xaf8] ;  /* 0x000af80001127983 */ /* 0x000ea20000300a00 */
[----:B------:R-:W3:Y:S11]  /*12160*/  LDL.LU.64 R16, [R1+0xaf0] ;  /* 0x000af00001107983 */ /* 0x000ef60000300a00 */
[----:B------:R-:W-:Y:S10]  /*12170*/  @!UPT UIADD3 URZ, URZ, URZ, URZ ;  /* 0x0000003f3f3ff290 */ /* 0x000ff4000fffe03f */
[----:B------:R-:W-:Y:S01]  /*12180*/  STL.64 [R1+0x110], R4 ;  /* 0x0001100401007387 */ /* 0x000fe20000100a00 */
[----:B------:R0:W-:Y:S03]  /*12190*/  STL.64 [R1+0x118], R6 ;  /* 0x0001180601007387 */ /* 0x0001e60000100a00 */
[----:B0-----:R-:W4:Y:S01]  /*121a0*/  LDL.LU.64 R6, [R1+0xae8] ;  /* 0x000ae80001067983 */ /* 0x001f220000300a00 */
[----:B------:R-:W4:Y:S02]  /*121b0*/  LDL.LU.64 R4, [R1+0xae0] ;  /* 0x000ae00001047983 */ /* 0x000f240000300a00 */
[----:B------:R-:W-:Y:S01]  /*121c0*/  IMAD.MOV.U32 R25, RZ, RZ, R2 ;  /* 0x000000ffff197224 */ /* 0x000fe200078e0002 */
[----:B------:R-:W-:Y:S01]  /*121d0*/  MOV R24, R10 ;  /* 0x0000000a00187202 */ /* 0x000fe20000000f00 */
[----:B------:R-:W0:Y:S02]  /*121e0*/  S2R R2, SR_TID.X ;  /* 0x0000000000027919 */ /* 0x000e240000002100 */
[C---:B0-----:R-:W-:Y:S01]  /*121f0*/  IMAD.SHL.U32 R15, R2.reuse, 0x2, RZ ;  /* 0x00000002020f7824 */ /* 0x041fe200078e00ff */
[----:B------:R-:W-:Y:S01]  /*12200*/  LOP3.LUT R14, R2, 0x7, RZ, 0xc0, !PT ;  /* 0x00000007020e7812 */ /* 0x000fe200078ec0ff */
[----:B----4-:R-:W-:Y:S11]  /*12210*/  HMMA.16816.F32 R8, R20, R8, R4 ;  /* 0x000000081408723c */ /* 0x010ff60000001804 */
[----:B------:R-:W-:Y:S11]  /*12220*/  @!UPT UIADD3 URZ, URZ, URZ, URZ ;  /* 0x0000003f3f3ff290 */ /* 0x000ff6000fffe03f */
[----:B------:R-:W-:Y:S02]  /*12230*/  @!UPT UIADD3 URZ, URZ, URZ, URZ ;  /* 0x0000003f3f3ff290 */ /* 0x000fe4000fffe03f */
[----:B------:R-:W-:Y:S01]  /*12240*/  MOV R4, R10 ;  /* 0x0000000a00047202 */ /* 0x000fe20000000f00 */
[----:B------:R-:W-:Y:S01]  /*12250*/  IMAD.MOV.U32 R2, RZ, RZ, R11 ;  /* 0x000000ffff027224 */ /* 0x000fe200078e000b */
[----:B------:R-:W-:Y:S01]  /*12260*/  MOV R6, R8 ;  /* 0x0000000800067202 */ /* 0x000fe20000000f00 */
[----:B------:R-:W-:Y:S01]  /*12270*/  IMAD.MOV.U32 R5, RZ, RZ, R9 ;  /* 0x000000ffff057224 */ /* 0x000fe200078e0009 */
[----:B------:R-:W4:Y:S01]  /*12280*/  LDL.LU.64 R10, [R1+0xad8] ;  /* 0x000ad800010a7983 */ /* 0x000f220000300a00 */
[----:B------:R-:W4:Y:S02]  /*12290*/  LDL.LU.64 R8, [R1+0xad0] ;  /* 0x000ad00001087983 */ /* 0x000f240000300a00 */
[----:B------:R-:W-:-:S05]  /*122a0*/  IMAD R7, R14, 0x110, RZ ;  /* 0x000001100e077824 */ /* 0x000fca00078e02ff */
[----:B------:R-:W-:Y:S02]  /*122b0*/  LOP3.LUT R7, R7, 0x30, R15, 0x78, !PT ;  /* 0x0000003007077812 */ /* 0x000fe400078e780f */
[----:B------:R-:W5:Y:S01]  /*122c0*/  LDL.LU.64 R14, [R1+0xac8] ;  /* 0x000ac800010e7983 */ /* 0x000f620000300a00 */
[C---:B----4-:R-:W-:Y:S03]  /*122d0*/  HMMA.16816.F32 R8, R20.reuse, R12, R8 ;  /* 0x0000000c1408723c */ /* 0x050fe60000001808 */
[----:B------:R-:W5:Y:S11]  /*122e0*/  LDL.LU.64 R12, [R1+0xac0] ;  /* 0x000ac000010c7983 */ /* 0x000f760000300a00 */
[----:B------:R-:W-:Y:S09]  /*122f0*/  @!UPT UIADD3 URZ, URZ, URZ, URZ ;  /* 0x0000003f3f3ff290 */ /* 0x000ff2000fffe03f */
[----:B------:R2:W-:Y:S01]  /*12300*/  STL.64 [R1+0x120], R8 ;  /* 0x0001200801007387 */ /* 0x0005e20000100a00 */
[----:B------:R5:W-:Y:S01]  /*12310*/  STL.64 [R1+0x128], R10 ;  /* 0x0001280a01007387 */ /* 0x000be20000100a00 */
[----:B--2---:R-:W-:Y:S02]  /*12320*/  MOV R8, R19 ;  /* 0x0000001300087202 */ /* 0x004fe40000000f00 */
[----:B------:R-:W2:Y:S01]  /*12330*/  LDL.LU R19, [R1+0xabc] ;  /* 0x000abc0001137983 */ /* 0x000ea20000300800 */
[----:B------:R-:W-:Y:S02]  /*12340*/  IMAD.MOV.U32 R9, RZ, RZ, R29 ;  /* 0x000000ffff097224 */ /* 0x000fe400078e001d */
[----:B------:R-:W4:Y:S05]  /*12350*/  LDL.LU R29, [R1+0xab8] ;  /* 0x000ab800011d7983 */ /* 0x000f2a0000300800 */
[----:B-----5:R-:W-:Y:S07]  /*12360*/  HMMA.16816.F32 R8, R20, R8, R12 ;  /* 0x000000081408723c */ /* 0x020fee000000180c */
[----:B---3--:R-:W-:-:S02]  /*12370*/  MOV R12, R16 ;  /* 0x00000010000c7202 */ /* 0x008fc40000000f00 */
[----:B------:R-:W3:Y:S01]  /*12380*/  LDL.LU R16, [R1+0xab4] ;  /* 0x000ab40001107983 */ /* 0x000ee20000300800 */
[----:B------:R-:W-:Y:S01]  /*12390*/  IMAD.MOV.U32 R13, RZ, RZ, R17 ;  /* 0x000000ffff0d7224 */ /* 0x000fe200078e0011 */
[----:B------:R-:W-:Y:S11]  /*123a0*/  MOV R14, R18 ;  /* 0x00000012000e7202 */ /* 0x000ff60000000f00 */
[----:B------:R-:W-:Y:S01]  /*123b0*/  @!UPT UIADD3 URZ, URZ, URZ, URZ ;  /* 0x0000003f3f3ff290 */ /* 0x000fe2000fffe03f */
[----:B------:R-:W-:Y:S01]  /*123c0*/  STL.64 [R1+0xe0], R8 ;  /* 0x0000e00801007387 */ /* 0x000fe20000100a00 */
[----:B------:R-:W-:Y:S02]  /*123d0*/  STL.64 [R1+0xe8], R10 ;  /* 0x0000e80a01007387 */ /* 0x000fe40000100a00 */
[----:B------:R-:W3:Y:S02]  /*123e0*/  LDL.LU R17, [R1+0xab0] ;  /* 0x000ab00001117983 */ /* 0x000ee40000300800 */
[----:B------:R-:W3:Y:S02]  /*123f0*/  LDL.LU R18, [R1+0xaac] ;  /* 0x000aac0001127983 */ /* 0x000ee40000300800 */
[----:B--2---:R-:W-:Y:S02]  /*12400*/  IMAD.MOV.U32 R15, RZ, RZ, R19 ;  /* 0x000000ffff0f7224 */ /* 0x004fe400078e0013 */
[----:B------:R-:W3:Y:S03]  /*12410*/  LDL.LU R19, [R1+0xaa8] ;  /* 0x000aa80001137983 */ /* 0x000ee60000300800 */
[----:B------:R-:W-:Y:S02]  /*12420*/  STL.64 [R1+0xa58], R14 ;  /* 0x000a580e01007387 */ /* 0x000fe40000100a00 */
[----:B------:R0:W-:Y:S02]  /*12430*/  STL.64 [R1+0xa50], R12 ;  /* 0x000a500c01007387 */ /* 0x0001e40000100a00 */
[----:B0-----:R-:W2:Y:S01]  /*12440*/  LDL.LU R12, [R1+0x90] ;  /* 0x00009000010c7983 */ /* 0x001ea20000300800 */
[----:B------:R-:W2:Y:S02]  /*12450*/  LDL.LU R13, [R1+0x94] ;  /* 0x00009400010d7983 */ /* 0x000ea40000300800 */
[----:B------:R-:W5:Y:S02]  /*12460*/  LDL.LU R14, [R1+0x98] ;  /* 0x00009800010e7983 */ /* 0x000f640000300800 */
[----:B------:R-:W5:Y:S01]  /*12470*/  LDL.LU R15, [R1+0x9c] ;  /* 0x00009c00010f7983 */ /* 0x000f620000300800 */
[----:B---3--:R-:W-:Y:S01]  /*12480*/  HMMA.16816.F32 R8, R20, R24, R16 ;  /* 0x000000181408723c */ /* 0x008fe20000001810 */
[----:B------:R-:W-:Y:S06]  /*12490*/  LDSM.16.M88.4 R24, [R7+0x15880] ;  /* 0x015880000718783b */ /* 0x000fec0000000200 */
[----:B----4-:R-:W-:Y:S01]  /*124a0*/  MOV R18, R29 ;  /* 0x0000001d00127202 */ /* 0x010fe20000000f00 */
[----:B-----5:R-:W-:Y:S01]  /*124b0*/  STL.64 [R1+0xa68], R14 ;  /* 0x000a680e01007387 */ /* 0x020fe20000100a00 */
[----:B--2---:R-:W-:Y:S02]  /*124c0*/  STL.64 [R1+0xa60], R12 ;  /* 0x000a600c01007387 */ /* 0x004fe40000100a00 */
[----:B------:R-:W2:Y:S02]  /*124d0*/  LDL.LU R16, [R1+0x70] ;  /* 0x0000700001107983 */ /* 0x000ea40000300800 */
[----:B------:R-:W0:Y:S10]  /*124e0*/  LDSM.16.M88.4 R12, [R7+0x15080] ;  /* 0x01508000070c783b */ /* 0x000e340000000200 */
[----:B------:R-:W-:Y:S01]  /*124f0*/  STL.64 [R1+0x60], R8 ;  /* 0x0000600801007387 */ /* 0x000fe20000100a00 */
[----:B------:R-:W-:Y:S02]  /*12500*/  STL.64 [R1+0x68], R10 ;  /* 0x0000680a01007387 */ /* 0x000fe40000100a00 */
[----:B------:R-:W2:Y:S02]  /*12510*/  LDL.LU R17, [R1+0x74] ;  /* 0x0000740001117983 */ /* 0x000ea40000300800 */
[----:B------:R-:W3:Y:S01]  /*12520*/  LDL.LU R29, [R1+0xaa4] ;  /* 0x000aa400011d7983 */ /* 0x000ee20000300800 */
[----:B------:R-:W4:Y:S04]  /*12530*/  LDL.LU R19, [R1+0x7c] ;  /* 0x00007c0001137983 */ /* 0x000f280000300800 */
[----:B------:R-:W-:Y:S04]  /*12540*/  LDSM.16.M88.4 R8, [R7+0x16080] ;  /* 0x016080000708783b */ /* 0x000fe80000000200 */
[----:B----4-:R-:W-:Y:S01]  /*12550*/  STL.64 [R1+0xa78], R18 ;  /* 0x000a781201007387 */ /* 0x010fe20000100a00 */
[----:B--2---:R1:W-:Y:S03]  /*12560*/  STL.64 [R1+0xa70], R16 ;  /* 0x000a701001007387 */ /* 0x0043e60000100a00 */
[----:B-1----:R-:W2:Y:S01]  /*12570*/  LDL.LU R16, [R1+0xf0] ;  /* 0x0000f00001107983 */ /* 0x002ea20000300800 */
[----:B------:R-:W2:Y:S02]  /*12580*/  LDL.LU R17, [R1+0xf4] ;  /* 0x0000f40001117983 */ /* 0x000ea40000300800 */
[----:B------:R-:W4:Y:S02]  /*12590*/  LDL.LU R18, [R1+0xf8] ;  /* 0x0000f80001127983 */ /* 0x000f240000300800 */
[----:B---3--:R-:W-:-:S02]  /*125a0*/  IMAD.MOV.U32 R19, RZ, RZ, R29 ;  /* 0x000000ffff137224 */ /* 0x008fc400078e001d */
[----:B------:R-:W3:Y:S04]  /*125b0*/  LDL.LU R29, [R1+0xaa0] ;  /* 0x000aa000011d7983 */ /* 0x000ee80000300800 */
[----:B----4-:R-:W-:Y:S01]  /*125c0*/  STL.64 [R1+0xa88], R18 ;  /* 0x000a881201007387 */ /* 0x010fe20000100a00 */
[----:B--2---:R-:W-:Y:S02]  /*125d0*/  STL.64 [R1+0xa80], R16 ;  /* 0x000a801001007387 */ /* 0x004fe40000100a00 */
[----:B0-----:R-:W-:Y:S02]  /*125e0*/  STL.64 [R1+0xa98], R14 ;  /* 0x000a980e01007387 */ /* 0x001fe40000100a00 */
[----:B------:R0:W-:Y:S01]  /*125f0*/  STL.64 [R1+0xa90], R12 ;  /* 0x000a900c01007387 */ /* 0x0001e20000100a00 */
[----:B------:R-:W1:Y:S04]  /*12600*/  LDSM.16.M88.4 R16, [R7+0x14880] ;  /* 0x014880000710783b */ /* 0x000e680000000200 */
[----:B0-----:R-:W2:Y:S01]  /*12610*/  LDL.LU R12, [R1+0x100] ;  /* 0x00010000010c7983 */ /* 0x001ea20000300800 */
[----:B------:R-:W2:Y:S02]  /*12620*/  LDL.LU R13, [R1+0x104] ;  /* 0x00010400010d7983 */ /* 0x000ea40000300800 */
[----:B------:R-:W2:Y:S01]  /*12630*/  LDL.LU R14, [R1+0x108] ;  /* 0x00010800010e7983 */ /* 0x000ea20000300800 */
[----:B---3--:R-:W-:Y:S01]  /*12640*/  MOV R15, R29 ;  /* 0x0000001d000f7202 */ /* 0x008fe20000000f00 */
[----:B-1----:R2:W-:Y:S06]  /*12650*/  STL.64 [R1+0xd8], R18 ;  /* 0x0000d81201007387 */ /* 0x0025ec0000100a00 */
[C---:B--2---:R-:W-:Y:S01]  /*12660*/  HMMA.16816.F32 R16, R20.reuse, R16, R12 ;  /* 0x000000101410723c */ /* 0x044fe2000000180c */
[----:B------:R-:W2:Y:S01]  /*12670*/  LDL.LU.64 R14, [R1+0xa98] ;  /* 0x000a9800010e7983 */ /* 0x000ea20000300a00 */
[----:B------:R-:W3:Y:S11]  /*12680*/  LDL.LU.64 R12, [R1+0xa90] ;  /* 0x000a9000010c7983 */ /* 0x000ef60000300a00 */
[----:B------:R-:W-:Y:S10]  /*12690*/  @!UPT UIADD3 URZ, URZ, URZ, URZ ;  /* 0x0000003f3f3ff290 */ /* 0x000ff4000fffe03f */
[----:B------:R-:W-:Y:S01]  /*126a0*/  STL.64 [R1+0x50], R16 ;  /* 0x0000501001007387 */ /* 0x000fe20000100a00 */
[----:B------:R0:W-:Y:S03]  /*126b0*/  STL.64 [R1+0x58], R18 ;  /* 0x0000581201007387 */ /* 0x0001e60000100a00 */
[----:B0-----:R-:W3:Y:S01]  /*126c0*/  LDL.LU.64 R18, [R1+0xa88] ;  /* 0x000a880001127983 */ /* 0x001ee20000300a00 */
[----:B------:R-:W3:Y:S03]  /*126d0*/  LDL.LU.64 R16, [R1+0xa80] ;  /* 0x000a800001107983 */ /* 0x000ee60000300a00 */
[----:B--2---:R3:W-:Y:S02]  /*126e0*/  STL.64 [R1+0xc8], R14 ;  /* 0x0000c80e01007387 */ /* 0x0047e40000100a00 */
[C---:B---3--:R-:W-:Y:S02]  /*126f0*/  HMMA.16816.F32 R12, R20.reuse, R12, R16 ;  /* 0x0000000c140c723c */ /* 0x048fe40000001810 */
[----:B------:R-:W2:Y:S01]  /*12700*/  LDL.LU.64 R18, [R1+0xa78] ;  /* 0x000a780001127983 */ /* 0x000ea20000300a00 */
[----:B------:R-:W2:Y:S11]  /*12710*/  LDL.LU.64 R16, [R1+0xa70] ;  /* 0x000a700001107983 */ /* 0x000eb60000300a00 */
[----:B------:R-:W-:Y:S09]  /*12720*/  @!UPT UIADD3 URZ, URZ, URZ, URZ ;  /* 0x0000003f3f3ff290 */ /* 0x000ff2000fffe03f */
[----:B------:R-:W-:Y:S01]  /*12730*/  STL.64 [R1+0x40], R12 ;  /* 0x0000400c01007387 */ /* 0x000fe20000100a00 */
[----:B------:R0:W-:Y:S03]  /*12740*/  STL.64 [R1+0x48], R14 ;  /* 0x0000480e01007387 */ /* 0x0001e60000100a00 */
[----:B0-----:R-:W3:Y:S01]  /*12750*/  LDL.LU.64 R14, [R1+0xa68] ;  /* 0x000a6800010e7983 */ /* 0x001ee20000300a00 */
[----:B------:R-:W3:Y:S02]  /*12760*/  LDL.LU.64 R12, [R1+0xa60] ;  /* 0x000a6000010c7983 */ /* 0x000ee40000300a00 */
[----:B------:R3:W-:Y:S02]  /*12770*/  STL.64 [R1+0xb8], R26 ;  /* 0x0000b81a01007387 */ /* 0x0007e40000100a00 */
[C---:B---3--:R-:W-:Y:S01]  /*12780*/  HMMA.16816.F32 R24, R20.reuse, R24, R12 ;  /* 0x000000181418723c */ /* 0x048fe2000000180c */
[----:B------:R-:W3:Y:S01]  /*12790*/  LDL.LU.64 R14, [R1+0xa58] ;  /* 0x000a5800010e7983 */ /* 0x000ee20000300a00 */
[----:B------:R-:W3:Y:S11]  /*127a0*/  LDL.LU.64 R12, [R1+0xa50] ;  /* 0x000a5000010c7983 */ /* 0x000ef60000300a00 */
[----:B------:R-:W-:Y:S10]  /*127b0*/  @!UPT UIADD3 URZ, URZ, URZ, URZ ;  /* 0x0000003f3f3ff290 */ /* 0x000ff4000fffe03f */
[----:B------:R-:W-:Y:S01]  /*127c0*/  STL.64 [R1+0x30], R24 ;  /* 0x0000301801007387 */ /* 0x000fe20000100a00 */
[----:B------:R0:W-:Y:S03]  /*127d0*/  STL.64 [R1+0x38], R26 ;  /* 0x0000381a01007387 */ /* 0x0001e60000100a00 */
[----:B0-----:R-:W4:Y:S01]  /*127e0*/  LDL.LU.64 R26, [R1+0xa48] ;  /* 0x000a4800011a7983 */ /* 0x001f220000300a00 */
[----:B------:R-:W4:Y:S02]  /*127f0*/  LDL.LU.64 R24, [R1+0xa40] ;  /* 0x000a400001187983 */ /* 0x000f240000300a00 */
[----:B------:R2:W-:Y:S02]  /*12800*/  STL.64 [R1+0xa8], R10 ;  /* 0x0000a80a01007387 */ /* 0x0005e40000100a00 */
[C---:B--2---:R-:W-:Y:S01]  /*12810*/  HMMA.16816.F32 R8, R20.reuse, R8, R16 ;  /* 0x000000081408723c */ /* 0x044fe20000001810 */
[----:B------:R-:W0:Y:S11]  /*12820*/  LDSM.16.M88.4 R16, [R7+0x16880] ;  /* 0x016880000710783b */ /* 0x000e360000000200 */
[----:B------:R-:W-:Y:S11]  /*12830*/  @!UPT UIADD3 URZ, URZ, URZ, URZ ;  /* 0x0000003f3f3ff290 */ /* 0x000ff6000fffe03f */
[----:B------:R-:W-:Y:S01]  /*12840*/  STL.64 [R1+0x20], R8 ;  /* 0x0000200801007387 */ /* 0x000fe20000100a00 */
[----:B------:R-:W-:Y:S02]  /*12850*/  STL.64 [R1+0x28], R10 ;  /* 0x0000280a01007387 */ /* 0x000fe40000100a00 */
[----:B------:R-:W1:Y:S04]  /*12860*/  LDSM.16.M88.4 R8, [R7+0x17080] ;  /* 0x017080000708783b */ /* 0x000e680000000200 */
[----:B0-----:R-:W-:Y:S01]  /*12870*/  IMAD.MOV.U32 R29, RZ, RZ, R19 ;  /* 0x000000ffff1d7224 */ /* 0x001fe200078e0013 */
[----:B------:R4:W-:Y:S02]  /*12880*/  STL [R1+0x98], R18 ;  /* 0x0000981201007387 */ /* 0x0009e40000100800 */
[C---:B----4-:R-:W-:Y:S02]  /*12890*/  HMMA.16816.F32 R16, R20.reuse, R16, R24 ;  /* 0x000000101410723c */ /* 0x050fe40000001818 */
[----:B------:R-:W2:Y:S01]  /*128a0*/  LDL.LU.64 R26, [R1+0xa38] ;  /* 0x000a3800011a7983 */ /* 0x000ea20000300a00 */
[----:B------:R-:W2:Y:S02]  /*128b0*/  LDL.LU.64 R24, [R1+0xa30] ;  /* 0x000a300001187983 */ /* 0x000ea40000300a00 */
[----:B-1----:R-:W-:Y:S11]  /*128c0*/  STL.64 [R1+0x88], R10 ;  /* 0x0000880a01007387 */ /* 0x002ff60000100a00 */
[----:B------:R-:W-:Y:S07]  /*128d0*/  @!UPT UIADD3 URZ, URZ, URZ, URZ ;  /* 0x0000003f3f3ff290 */ /* 0x000fee000fffe03f */
[----:B------:R-:W-:Y:S01]  /*128e0*/  STL.64 [R1+0x10], R16 ;  /* 0x0000101001007387 */ /* 0x000fe20000100a00 */
[----:B------:R3:W-:Y:S02]  /*128f0*/  STL.64 [R1+0x18], R18 ;  /* 0x0000181201007387 */ /* 0x0007e40000100a00 */
[C---:B---3--:R-:W-:Y:S01]  /*12900*/  HMMA.16816.F32 R16, R20.reuse, R8, R12 ;  /* 0x000000081410723c */ /* 0x048fe2000000180c */
[----:B------:R-:W0:Y:S11]  /*12910*/  LDSM.16.M88.4 R8, [R7+0x17880] ;  /* 0x017880000708783b */ /* 0x000e360000000200 */
[----:B------:R-:W-:Y:S11]  /*12920*/  @!UPT UIADD3 URZ, URZ, URZ, URZ ;  /* 0x0000003f3f3ff290 */ /* 0x000ff6000fffe03f */
[----:B------:R1:W-:Y:S01]  /*12930*/  STL.64 [R1+0x920], R18 ;  /* 0x0009201201007387 */ /* 0x0003e20000100a00 */
[----:B------:R-:W-:Y:S03]  /*12940*/  STL.64 [R1+0x918], R16 ;  /* 0x0009181001007387 */ /* 0x000fe60000100a00 */
[----:B0-----:R-:W-:Y:S01]  /*12950*/  STL.64 [R1+0x78], R10 ;  /* 0x0000780a01007387 */ /* 0x001fe20000100a00 */
[----:B-1----:R-:W3:Y:S02]  /*12960*/  LDL.LU R18, [R1+0x1e8] ;  /* 0x0001e80001127983 */ /* 0x002ee40000300800 */
[----:B------:R-:W3:Y:S01]  /*12970*/  LDL.LU R19, [R1+0x1ec] ;  /* 0x0001ec0001137983 */ /* 0x000ee20000300800 */
[----:B--2---:R-:W-:Y:S01]  /*12980*/  HMMA.16816.F32 R20, R20, R8, R24 ;  /* 0x000000081414723c */ /* 0x004fe20000001818 */
[----:B---3--:R-:W-:Y:S11]  /*12990*/  STL.64 [R1+0x9e0], R18 ;  /* 0x0009e01201007387 */ /* 0x008ff60000100a00 */
[----:B------:R-:W-:Y:S11]  /*129a0*/  @!UPT UIADD3 URZ, URZ, URZ, URZ ;  /* 0x0000003f3f3ff290 */ /* 0x000ff6000fffe03f */
[----:B------:R0:W-:Y:S02]  /*129b0*/  STL.64 [R1+0x900], R22 ;  /* 0x0009001601007387 */ /* 0x0001e40000100a00 */
[----:B------:R1:W-:Y:S01]  /*129c0*/  STL.64 [R1+0x8f8], R20 ;  /* 0x0008f81401007387 */ /* 0x0003e20000100a00 */
[----:B0-----:R-:W-:Y:S01]  /*129d0*/  MOV R22, R4 ;  /* 0x0000000400167202 */ /* 0x001fe20000000f00 */
[----:B------:R-:W-:Y:S01]  /*129e0*/  IMAD.MOV.U32 R23, RZ, RZ, R2 ;  /* 0x000000ffff177224 */ /* 0x000fe200078e0002 */
[----:B-1----:R-:W-:Y:S01]  /*129f0*/  MOV R20, R6 ;  /* 0x0000000600147202 */ /* 0x002fe20000000f00 */
[----:B------:R-:W-:Y:S01]  /*12a00*/  IMAD.MOV.U32 R21, RZ, RZ, R5 ;  /* 0x000000ffff157224 */ /* 0x000fe200078e0005 */
[----:B------:R-:W2:Y:S01]  /*12a10*/  LDL.LU R2, [R1+0x2b0] ;  /* 0x0002b00001027983 */ /* 0x000ea20000300800 */
[----:B------:R-:W3:Y:S02]  /*12a20*/  LDL.LU R16, [R1+0x2b4] ;  /* 0x0002b40001107983 */ /* 0x000ee40000300800 */
[----:B------:R-:W-:Y:S01]  /*12a30*/  STL.64 [R1+0x9f0], R22 ;  /* 0x0009f01601007387 */ /* 0x000fe20000100a00 */
[----:B------:R0:W-:Y:S01]  /*12a40*/  STL.64 [R1+0x9e8], R20 ;  /* 0x0009e81401007387 */ /* 0x0001e20000100a00 */
[----:B------:R-:W4:Y:S02]  /*12a50*/  LDL.LU R10, [R1+0x1b8] ;  /* 0x0001b800010a7983 */ /* 0x000f240000300800 */
[----:B------:R-:W4:Y:S02]  /*12a60*/  LDL.LU R11, [R1+0x1bc] ;  /* 0x0001bc00010b7983 */ /* 0x000f240000300800 */
[----:B------:R-:W5:Y:S01]  /*12a70*/  LDL.LU R17, [R1+0x2a0] ;  /* 0x0002a00001117983 */ /* 0x000f620000300800 */
[----:B------:R-:W2:Y:S01]  /*12a80*/  LDL.LU R13, [R1+0x2a4] ;  /* 0x0002a400010d7983 */ /* 0x000ea20000300800 */
[----:B0-----:R-:W-:-:S03]  /*12a90*/  MOV R20, R28 ;  /* 0x0000001c00147202 */ /* 0x001fc60000000f00 */
[----:B----4-:R0:W-:Y:S01]  /*12aa0*/  STL.64 [R1+0x9f8], R10 ;  /* 0x0009f80a01007387 */ /* 0x0101e20000100a00 */
[----:B------:R-:W4:Y:S02]  /*12ab0*/  LDL.LU R28, [R1+0xa2c] ;  /* 0x000a2c00011c7983 */ /* 0x000f240000300800 */
[----:B------:R-:W2:Y:S02]  /*12ac0*/  LDL.LU R21, [R1+0x154] ;  /* 0x0001540001157983 */ /* 0x000ea40000300800 */
[----:B------:R-:W2:Y:S01]  /*12ad0*/  LDL.LU R22, [R1+0x158] ;  /* 0x0001580001167983 */ /* 0x000ea20000300800 */
[----:B------:R-:W2:Y:S01]  /*12ae0*/  LDL.LU R23, [R1+0x15c] ;  /* 0x00015c0001177983 */ /* 0x000ea20000300800 */
[----:B------:R-:W3:Y:S03]  /*12af0*/  LDL.LU R14, [R1+0x2b8] ;  /* 0x0002b800010e7983 */ /* 0x000ee60000300800 */
[----:B--2---:R1:W-:Y:S01]  /*12b00*/  STL.64 [R1+0xa08], R22 ;  /* 0x000a081601007387 */ /* 0x0043e20000100a00 */
[----:B------:R-:W-:Y:S02]  /*12b10*/  STL.64 [R1+0xa00], R20 ;  /* 0x000a001401007387 */ /* 0x000fe40000100a00 */
[----:B------:R-:W2:Y:S02]  /*12b20*/  LDL.LU R6, [R1+0x1a8] ;  /* 0x0001a80001067983 */ /* 0x000ea40000300800 */
[----:B----4-:R-:W-:-:S02]  /*12b30*/  IMAD.MOV.U32 R7, RZ, RZ, R28 ;  /* 0x000000ffff077224 */ /* 0x010fc400078e001c */
[----:B------:R-:W1:Y:S01]  /*12b40*/  LDL.LU R28, [R1+0xa28] ;  /* 0x000a2800011c7983 */ /* 0x000e620000300800 */
[----:B------:R-:W4:Y:S01]  /*12b50*/  LDL.LU R15, [R1+0x2bc] ;  /* 0x0002bc00010f7983 */ /* 0x000f220000300800 */
[----:B0-----:R-:W-:Y:S01]  /*12b60*/  MOV R10, R3 ;  /* 0x00000003000a7202 */ /* 0x001fe20000000f00 */
[----:B------:R-:W-:Y:S01]  /*12b70*/  IMAD.MOV.U32 R11, RZ, RZ, R0 ;  /* 0x000000ffff0b7224 */ /* 0x000fe200078e0000 */
[----:B--2---:R0:W-:Y:S01]  /*12b80*/  STL.64 [R1+0xa10], R6 ;  /* 0x000a100601007387 */ /* 0x0041e20000100a00 */
[----:B------:R-:W2:Y:S02]  /*12b90*/  LDL.LU R8, [R1+0x160] ;  /* 0x0001600001087983 */ /* 0x000ea40000300800 */
[----:B------:R-:W2:Y:S02]  /*12ba0*/  LDL.LU R9, [R1+0x164] ;  /* 0x0001640001097983 */ /* 0x000ea40000300800 */
[----:B------:R-:W0:Y:S01]  /*12bb0*/  LDL.LU R3, [R1+0xa24] ;  /* 0x000a240001037983 */ /* 0x000e220000300800 */
[----:B------:R-:W2:Y:S01]  /*12bc0*/  LDL.LU R0, [R1+0xa20] ;  /* 0x000a200001007983 */ /* 0x000ea20000300800 */
[----:B-1----:R-:W-:-:S02]  /*12bd0*/  MOV R22, R28 ;  /* 0x0000001c00167202 */ /* 0x002fc40000000f00 */
[----:B------:R-:W2:Y:S02]  /*12be0*/  LDL.LU R28, [R1+0xa1c] ;  /* 0x000a1c00011c7983 */ /* 0x000ea40000300800 */
[----:B------:R-:W2:Y:S01]  /*12bf0*/  LDL.LU R23, [R1+0x22c] ;  /* 0x00022c0001177983 */ /* 0x000ea20000300800 */
[----:B------:R-:W3:Y:S01]  /*12c00*/  LDL.LU R27, [R1+0x2a8] ;  /* 0x0002a800011b7983 */ /* 0x000ee20000300800 */
[----:B------:R-:W3:Y:S02]  /*12c10*/  LDL.LU R4, [R1+0x170] ;  /* 0x0001700001047983 */ /* 0x000ee40000300800 */
[----:B------:R-:W3:Y:S02]  /*12c20*/  LDL.LU R5, [R1+0x174] ;  /* 0x0001740001057983 */ /* 0x000ee40000300800 */
[----:B0-----:R-:W-:Y:S02]  /*12c30*/  IMAD.MOV.U32 R6, RZ, RZ, R3 ;  /* 0x000000ffff067224 */ /* 0x001fe400078e0003 */
[----:B------:R-:W4:Y:S01]  /*12c40*/  LDL.LU R3, [R1+0xa18] ;  /* 0x000a180001037983 */ /* 0x000f220000300800 */
[----:B------:R-:W4:Y:S01]  /*12c50*/  LDL.LU R12, [R1+0x2ac] ;  /* 0x0002ac00010c7983 */ /* 0x000f220000300800 */
[----:B--2---:R-:W-:Y:S01]  /*12c60*/  MOV R7, R0 ;  /* 0x0000000000077202 */ /* 0x004fe20000000f00 */
[----:B------:R-:W-:-:S04]  /*12c70*/  FFMA R0, R2, c[0x0][0x188], -R28 ;  /* 0x0000620002007a23 */ /* 0x000fc8000000081c */
[----:B------:R-:W-:Y:S02]  /*12c80*/  FMUL R2, R0, 1.4426950216293334961 ;  /* 0x3fb8aa3b00027820 */ /* 0x000fe40000400000 */
[--C-:B---3--:R-:W-:Y:S02]  /*12c90*/  FFMA R0, R16, c[0x0][0x188], -R28.reuse ;  /* 0x0000620010007a23 */ /* 0x108fe4000000081c */
[----:B------:R0:W1:Y:S02]  /*12ca0*/  MUFU.EX2 R24, R2 ;  /* 0x0000000200187308 */ /* 0x0000640000000800 */
[----:B0-----:R-:W-:Y:S02]  /*12cb0*/  FMUL R2, R0, 1.4426950216293334961 ;  /* 0x3fb8aa3b00027820 */ /* 0x001fe40000400000 */
[----:B-----5:R-:W-:-:S04]  /*12cc0*/  FFMA R0, R17, c[0x0][0x188], -R28 ;  /* 0x0000620011007a23 */ /* 0x020fc8000000081c */
[----:B------:R0:W2:Y:S02]  /*12cd0*/  MUFU.EX2 R26, R2 ;  /* 0x00000002001a7308 */ /* 0x0000a40000000800 */
[----:B0-----:R-:W-:Y:S02]  /*12ce0*/  FMUL R2, R0, 1.4426950216293334961 ;  /* 0x3fb8aa3b00027820 */ /* 0x001fe40000400000 */
[----:B------:R-:W-:-:S04]  /*12cf0*/  FFMA R0, R13, c[0x0][0x188], -R28 ;  /* 0x000062000d007a23 */ /* 0x000fc8000000081c */
[----:B------:R0:W3:Y:S02]  /*12d00*/  MUFU.EX2 R13, R2 ;  /* 0x00000002000d7308 */ /* 0x0000e40000000800 */
[----:B0-----:R-:W-:-:S06]  /*12d10*/  FMUL R2, R0, 1.4426950216293334961 ;  /* 0x3fb8aa3b00027820 */ /* 0x001fcc0000400000 */
[----:B------:R-:W0:Y:S01]  /*12d20*/  MUFU.EX2 R20, R2 ;  /* 0x0000000200147308 */ /* 0x000e220000000800 */
[----:B-1----:R1:W-:Y:S01]  /*12d30*/  STL [R1+0x94], R24 ;  /* 0x0000941801007387 */ /* 0x0023e20000100800 */
[----:B--2---:R2:W-:Y:S02]  /*12d40*/  STL [R1+0xa0], R26 ;  /* 0x0000a01a01007387 */ /* 0x0045e40000100800 */
[----:B---3--:R-:W-:Y:S01]  /*12d50*/  STL [R1+0x290], R13 ;  /* 0x0002900d01007387 */ /* 0x008fe20000100800 */
[----:B0-----:R-:W-:Y:S01]  /*12d60*/  STL [R1+0x294], R20 ;  /* 0x0002941401007387 */ /* 0x001fe20000100800 */
[----:B-1----:R-:W-:Y:S01]  /*12d70*/  F2FP.PACK_AB R24, R26, R24 ;  /* 0x000000181a18723e */ /* 0x002fe200000000ff */
[----:B--2---:R-:W-:Y:S02]  /*12d80*/  F2FP.PACK_AB R26, R20, R13 ;  /* 0x0000000d141a723e */ /* 0x004fe400000000ff */
[----:B----4-:R-:W-:Y:S02]  /*12d90*/  FFMA R0, R14, c[0x0][0x188], -R3 ;  /* 0x000062000e007a23 */ /* 0x010fe40000000803 */
[----:B------:R-:W2:Y:S02]  /*12da0*/  LDL.LU R14, [R1+0x1c8] ;  /* 0x0001c800010e7983 */ /* 0x000ea40000300800 */
[----:B------:R-:W-:-:S02]  /*12db0*/  FMUL R2, R0, 1.4426950216293334961 ;  /* 0x3fb8aa3b00027820 */ /* 0x000fc40000400000 */
[----:B------:R-:W-:Y:S02]  /*12dc0*/  FFMA R0, R15, c[0x0][0x188], -R3 ;  /* 0x000062000f007a23 */ /* 0x000fe40000000803 */
[----:B------:R-:W2:Y:S01]  /*12dd0*/  LDL.LU R15, [R1+0x1cc] ;  /* 0x0001cc00010f7983 */ /* 0x000ea20000300800 */
[----:B------:R0:W1:Y:S01]  /*12de0*/  MUFU.EX2 R21, R2 ;  /* 0x0000000200157308 */ /* 0x0000620000000800 */
[----:B------:R-:W2:Y:S02]  /*12df0*/  LDL.LU R16, [R1+0x140] ;  /* 0x0001400001107983 */ /* 0x000ea40000300800 */
[----:B------:R-:W2:Y:S01]  /*12e00*/  LDL.LU R17, [R1+0x144] ;  /* 0x0001440001117983 */ /* 0x000ea20000300800 */
[----:B------:R-:W2:Y:S01]  /*12e10*/  LDL.LU R18, [R1+0x148] ;  /* 0x0001480001127983 */ /* 0x000ea20000300800 */
[----:B------:R-:W2:Y:S02]  /*12e20*/  LDL.LU R19, [R1+0x14c] ;  /* 0x00014c0001137983 */ /* 0x000ea40000300800 */
[----:B0-----:R-:W-:-:S02]  /*12e30*/  FMUL R2, R0, 1.4426950216293334961 ;  /* 0x3fb8aa3b00027820 */ /* 0x001fc40000400000 */
[--C-:B------:R-:W-:Y:S02]  /*12e40*/  FFMA R0, R27, c[0x0][0x188], -R3.reuse ;  /* 0x000062001b007a23 */ /* 0x100fe40000000803 */
[----:B------:R0:W3:Y:S02]  /*12e50*/  MUFU.EX2 R25, R2 ;  /* 0x0000000200197308 */ /* 0x0000e40000000800 */
[----:B0-----:R-:W-:Y:S02]  /*12e60*/  FMUL R2, R0, 1.4426950216293334961 ;  /* 0x3fb8aa3b00027820 */ /* 0x001fe40000400000 */
[----:B------:R-:W-:-:S04]  /*12e70*/  FFMA R0, R12, c[0x0][0x188], -R3 ;  /* 0x000062000c007a23 */ /* 0x000fc80000000803 */
[----:B------:R-:W-:Y:S01]  /*12e80*/  FMUL R0, R0, 1.4426950216293334961 ;  /* 0x3fb8aa3b00007820 */ /* 0x000fe20000400000 */
[----:B------:R-:W-:Y:S08]  /*12e90*/  MUFU.EX2 R2, R2 ;  /* 0x0000000200027308 */ /* 0x000ff00000000800 */
[----:B------:R-:W0:Y:S01]  /*12ea0*/  MUFU.EX2 R12, R0 ;  /* 0x00000000000c7308 */ /* 0x000e220000000800 */
[----:B-1----:R-:W-:Y:S01]  /*12eb0*/  STL [R1+0x90], R21 ;  /* 0x0000901501007387 */ /* 0x002fe20000100800 */
[----:B---3--:R1:W-:Y:S02]  /*12ec0*/  STL [R1+0x284], R25 ;  /* 0x0002841901007387 */ /* 0x0083e40000100800 */
[----:B-1----:R-:W-:-:S02]  /*12ed0*/  F2FP.PACK_AB R25, R25, R21 ;  /* 0x000000151919723e */ /* 0x002fc400000000ff */
[----:B0-----:R-:W-:Y:S01]  /*12ee0*/  F2FP.PACK_AB R27, R12, R2 ;  /* 0x000000020c1b723e */ /* 0x001fe200000000ff */
[----:B------:R-:W-:Y:S01]  /*12ef0*/  STL [R1+0x288], R2 ;  /* 0x0002880201007387 */ /* 0x000fe20000100800 */
[----:B------:R-:W-:Y:S05]  /*12f00*/  STL [R1+0x28c], R12 ;  /* 0x00028c0c01007387 */ /* 0x000fea0000100800 */
[C---:B------:R-:W-:Y:S01]  /*12f10*/  HMMA.16816.F32 R20, R24.reuse, R22, R4 ;  /* 0x000000161814723c */ /* 0x040fe20000001804 */
[----:B------:R-:W3:Y:S11]  /*12f20*/  LDL.LU.64 R6, [R1+0xa10] ;  /* 0x000a100001067983 */ /* 0x000ef60000300a00 */
[----:B------:R-:W-:Y:S11]  /*12f30*/  @!UPT UIADD3 URZ, URZ, URZ, URZ ;  /* 0x0000003f3f3ff290 */ /* 0x000ff6000fffe03f */
[----:B------:R-:W-:Y:S01]  /*12f40*/  STL.64 [R1], R20 ;  /* 0x0000001401007387 */ /* 0x000fe20000100a00 */
[----:B------:R0:W-:Y:S03]  /*12f50*/  STL.64 [R1+0x8], R22 ;  /* 0x0000081601007387 */ /* 0x0001e60000100a00 */
[----:B0-----:R-:W4:Y:S01]  /*12f60*/  LDL.LU.64 R22, [R1+0xa08] ;  /* 0x000a080001167983 */ /* 0x001f220000300a00 */
[----:B------:R-:W4:Y:S01]  /*12f70*/  LDL.LU.64 R20, [R1+0xa00] ;  /* 0x000a000001147983 */ /* 0x000f220000300a00 */
[C---:B---3--:R-:W-:Y:S02]  /*12f80*/  HMMA.16816.F32 R4, R24.reuse, R6, R8 ;  /* 0x000000061804723c */ /* 0x048fe40000001808 */
[----:B------:R-:W4:Y:S06]  /*12f90*/  LDL.LU.64 R10, [R1+0x9f8] ;  /* 0x0009f800010a7983 */ /* 0x000f2c0000300a00 */
[C---:B--2---:R-:W-:Y:S11]  /*12fa0*/  HMMA.16816.F32 R12, R24.reuse, R14, R16 ;  /* 0x0000000e180c723c */ /* 0x044ff60000001810 */
[----:B------:R-:W-:Y:S04]  /*12fb0*/  @!UPT UIADD3 URZ, URZ, URZ, URZ ;  /* 0x0000003f3f3ff290 */ /* 0x000fe8000fffe03f */
[----:B------:R-:W-:Y:S01]  /*12fc0*/  STL [R1+0x8f0], R4 ;  /* 0x0008f00401007387 */ /* 0x000fe20000100800 */
[----:B------:R-:W-:Y:S02]  /*12fd0*/  STL [R1+0x8ec], R5 ;  /* 0x0008ec0501007387 */ /* 0x000fe40000100800 */
[----:B------:R0:W-:Y:S02]  /*12fe0*/  STL [R1+0x8cc], R6 ;  /* 0x0008cc0601007387 */ /* 0x0001e40000100800 */
[----:B------:R1:W-:Y:S01]  /*12ff0*/  STL [R1+0x8c8], R7 ;  /* 0x0008c80701007387 */ /* 0x0003e20000100800 */
[----:B0-----:R-:W2:Y:S01]  /*13000*/  LDL.LU R6, [R1+0x1d8] ;  /* 0x0001d80001067983 */ /* 0x001ea20000300800 */
[----:B-1----:R-:W2:Y:S01]  /*13010*/  LDL.LU R7, [R1+0x1dc] ;  /* 0x0001dc0001077983 */ /* 0x002ea20000300800 */
[C---:B----4-:R-:W-:Y:S02]  /*13020*/  HMMA.16816.F32 R8, R24.reuse, R10, R20 ;  /* 0x0000000a1808723c */ /* 0x050fe40000001814 */
[----:B------:R-:W3:Y:S01]  /*13030*/  LDL.LU.64 R22, [R1+0x9f0] ;  /* 0x0009f00001167983 */ /* 0x000ee20000300a00 */
[----:B------:R-:W3:Y:S11]  /*13040*/  LDL.LU.64 R20, [R1+0x9e8] ;  /* 0x0009e80001147983 */ /* 0x000ef60000300a00 */
[----:B------:R-:W-:Y:S09]  /*13050*/  @!UPT UIADD3 URZ, URZ, URZ, URZ ;  /* 0x0000003f3f3ff290 */ /* 0x000ff2000fffe03f */
[----:B------:R-:W-:Y:S01]  /*13060*/  STL [R1+0x8f4], R9 ;  /* 0x0008f40901007387 */ /* 0x000fe20000100800 */
[----:B------:R-:W-:Y:S02]  /*13070*/  STL [R1+0x8b4], R10 ;  /* 0x0008b40a01007387 */ /* 0x000fe40000100800 */
[----:B------:R-:W-:Y:S02]  /*13080*/  STL [R1+0x8b0], R11 ;  /* 0x0008b00b01007387 */ /* 0x000fe40000100800 */
[----:B------:R0:W-:Y:S02]  /*13090*/  STL [R1+0x9a8], R8 ;  /* 0x0009a80801007387 */ /* 0x0001e40000100800 */
[----:B0-----:R-:W2:Y:S01]  /*130a0*/  LDL.LU R8, [R1+0x110] ;  /* 0x0001100001087983 */ /* 0x001ea20000300800 */
[----:B------:R-:W2:Y:S02]  /*130b0*/  LDL.LU R9, [R1+0x114] ;  /* 0x0001140001097983 */ /* 0x000ea40000300800 */
[----:B------:R-:W2:Y:S02]  /*130c0*/  LDL.LU R10, [R1+0x118] ;  /* 0x00011800010a7983 */ /* 0x000ea40000300800 */
[----:B------:R-:W2:Y:S01]  /*130d0*/  LDL.LU R11, [R1+0x11c] ;  /* 0x00011c00010b7983 */ /* 0x000ea20000300800 */
[----:B------:R-:W3:Y:S01]  /*130e0*/  LDL.LU.64 R18, [R1+0x9e0] ;  /* 0x0009e00001127983 */ /* 0x000ee20000300a00 */
[----:B------:R-:W-:Y:S02]  /*130f0*/  STL [R1+0x898], R15 ;  /* 0x0008980f01007387 */ /* 0x000fe40000100800 */
[----:B------:R-:W-:Y:S02]  /*13100*/  STL [R1+0x940], R14 ;  /* 0x0009400e01007387 */ /* 0x000fe40000100800 */
[----:B------:R2:W-:Y:S02]  /*13110*/  STL.64 [R1+0x938], R12 ;  /* 0x0009380c01007387 */ /* 0x0005e40000100a00 */
[C---:B--2---:R-:W-:Y:S08]  /*13120*/  HMMA.16816.F32 R12, R24.reuse, R6, R8 ;  /* 0x00000006180c723c */ /* 0x044ff00000001808 */
[C---:B---3--:R-:W-:Y:S01]  /*13130*/  HMMA.16816.F32 R4, R24.reuse, R18, R20 ;  /* 0x000000121804723c */ /* 0x048fe20000001814 */
[----:B------:R-:W2:Y:S11]  /*13140*/  LDL.LU R10, [R1+0x218] ;  /* 0x00021800010a7983 */ /* 0x000eb60000300800 */
[----:B------:R-:W-:Y:S03]  /*13150*/  @!UPT UIADD3 URZ, URZ, URZ, URZ ;  /* 0x0000003f3f3ff290 */ /* 0x000fe6000fffe03f */
[----:B------:R-:W-:Y:S01]  /*13160*/  STL.64 [R1+0x110], R12 ;  /* 0x0001100c01007387 */ /* 0x000fe20000100a00 */
[----:B------:R-:W-:Y:S07]  /*13170*/  STL.64 [R1+0x118], R14 ;  /* 0x0001180e01007387 */ /* 0x000fee0000100a00 */
[----:B------:R-:W-:Y:S02]  /*13180*/  STL.64 [R1+0x180], R4 ;  /* 0x0001800401007387 */ /* 0x000fe40000100a00 */
[----:B------:R-:W-:Y:S01]  /*13190*/  STL.64 [R1+0x188], R6 ;  /* 0x0001880601007387 */ /* 0x000fe20000100a00 */
[----:B------:R-:W2:Y:S04]  /*131a0*/  LDL.LU R11, [R1+0x21c] ;  /* 0x00021c00010b7983 */ /* 0x000ea80000300800 */
[----:B--2---:R0:W-:Y:S04]  /*131b0*/  STL.64 [R1+0x9b0], R10 ;  /* 0x0009b00a01007387 */ /* 0x0041e80000100a00 */
[----:B0-----:R-:W2:Y:S01]  /*131c0*/  LDL.LU R10, [R1+0x208] ;  /* 0x00020800010a7983 */ /* 0x001ea20000300800 */
[----:B------:R-:W2:Y:S03]  /*131d0*/  LDL.LU R11, [R1+0x20c] ;  /* 0x00020c00010b7983 */ /* 0x000ea60000300800 */
[----:B--2---:R-:W-:Y:S01]  /*131e0*/  STL.64 [R1+0x9c8], R10 ;  /* 0x0009c80a01007387 */ /* 0x004fe20000100a00 */
[----:B------:R-:W2:Y:S02]  /*131f0*/  LDL.LU R2, [R1+0x2d0] ;  /* 0x0002d00001027983 */ /* 0x000ea40000300800 */
[----:B------:R-:W3:Y:S02]  /*13200*/  LDL.LU R4, [R1+0x2d4] ;  /* 0x0002d40001047983 */ /* 0x000ee40000300800 */
[----:B---3--:R0:W-:Y:S04]  /*13210*/  STL [R1+0x9ac], R4 ;  /* 0x0009ac0401007387 */ /* 0x0081e80000100800 */
[----:B0-----:R-:W3:Y:S01]  /*13220*/  LDL.LU R4, [R1+0x60] ;  /* 0x0000600001047983 */ /* 0x001ee20000300800 */
[----:B------:R-:W3:Y:S02]  /*13230*/  LDL.LU R5, [R1+0x64] ;  /* 0x0000640001057983 */ /* 0x000ee40000300800 */
[----:B------:R-:W4:Y:S02]  /*13240*/  LDL.LU R6, [R1+0x68] ;  /* 0x0000680001067983 */ /* 0x000f240000300800 */
[----:B------:R-:W4:Y:S01]  /*13250*/  LDL.LU R7, [R1+0x6c] ;  /* 0x00006c0001077983 */ /* 0x000f220000300800 */
[----:B------:R-:W5:Y:S01]  /*13260*/  LDL.LU R10, [R1+0x1f8] ;  /* 0x0001f800010a7983 */ /* 0x000f620000300800 */
[----:B------:R-:W5:Y:S03]  /*13270*/  LDL.LU R11, [R1+0x1fc] ;  /* 0x0001fc00010b7983 */ /* 0x000f660000300800 */
[----:B----4-:R-:W-:Y:S01]  /*13280*/  STL.64 [R1+0x9c0], R6 ;  /* 0x0009c00601007387 */ /* 0x010fe20000100a00 */
[----:B---3--:R0:W-:Y:S03]  /*13290*/  STL.64 [R1+0x9b8], R4 ;  /* 0x0009b80401007387 */ /* 0x0081e60000100a00 */
[----:B0-----:R-:W3:Y:S01]  /*132a0*/  LDL.LU R4, [R1+0xe0] ;  /* 0x0000e00001047983 */ /* 0x001ee20000300800 */
[----:B------:R-:W3:Y:S02]  /*132b0*/  LDL.LU R5, [R1+0xe4] ;  /* 0x0000e40001057983 */ /* 0x000ee40000300800 */
[----:B------:R-:W4:Y:S02]  /*132c0*/  LDL.LU R6, [R1+0xe8] ;  /* 0x0000e80001067983 */ /* 0x000f240000300800 */
[----:B------:R-:W4:Y:S02]  /*132d0*/  LDL.LU R7, [R1+0xec] ;  /* 0x0000ec0001077983 */ /* 0x000f240000300800 */
[----:B----4-:R-:W-:Y:S01]  /*132e0*/  STL.64 [R1+0x9d8], R6 ;  /* 0x0009d80601007387 */ /* 0x010fe20000100a00 */
[----:B---3--:R0:W-:Y:S03]  /*132f0*/  STL.64 [R1+0x9d0], R4 ;  /* 0x0009d00401007387 */ /* 0x0081e60000100a00 */
[----:B0-----:R-:W5:Y:S01]  /*13300*/  LDL.LU R4, [R1+0x120] ;  /* 0x0001200001047983 */ /* 0x001f620000300800 */
[----:B------:R-:W5:Y:S02]  /*13310*/  LDL.LU R5, [R1+0x124] ;  /* 0x0001240001057983 */ /* 0x000f640000300800 */
[----:B------:R-:W5:Y:S02]  /*13320*/  LDL.LU R6, [R1+0x128] ;  /* 0x0001280001067983 */ /* 0x000f640000300800 */
[----:B------:R-:W5:Y:S01]  /*13330*/  LDL.LU R7, [R1+0x12c] ;  /* 0x00012c0001077983 */ /* 0x000f620000300800 */
[----:B------:R-:W3:Y:S04]  /*13340*/  LDL.LU R23, [R1+0x2dc] ;  /* 0x0002dc0001177983 */ /* 0x000ee80000300800 */
[----:B---3--:R0:W-:Y:S01]  /*13350*/  STL [R1+0x978], R23 ;  /* 0x0009781701007387 */ /* 0x0081e20000100800 */
[----:B------:R-:W3:Y:S03]  /*13360*/  LDL.LU R22, [R1+0xc8] ;  /* 0x0000c80001167983 */ /* 0x000ee60000300800 */
[----:B0-----:R-:W3:Y:S01]  /*13370*/  LDL.LU R23, [R1+0xcc] ;  /* 0x0000cc0001177983 */ /* 0x001ee20000300800 */
[----:B------:R-:W4:Y:S03]  /*13380*/  LDL.LU R20, [R1+0x2c0] ;  /* 0x0002c00001147983 */ /* 0x000f260000300800 */
[----:B---3--:R0:W-:Y:S04]  /*13390*/  STL.64 [R1+0x990], R22 ;  /* 0x0009901601007387 */ /* 0x0081e80000100a00 */
[----:B0-----:R-:W3:Y:S01]  /*133a0*/  LDL.LU R22, [R1+0xd8] ;  /* 0x0000d80001167983 */ /* 0x001ee20000300800 */
[----:B------:R-:W3:Y:S02]  /*133b0*/  LDL.LU R23, [R1+0xdc] ;  /* 0x0000dc0001177983 */ /* 0x000ee40000300800 */
[----:B------:R-:W2:Y:S02]  /*133c0*/  LDL.LU R21, [R1+0x2c4] ;  /* 0x0002c40001157983 */ /* 0x000ea40000300800 */
[----:B------:R-:W2:Y:S01]  /*133d0*/  LDL.LU R17, [R1+0x2d8] ;  /* 0x0002d80001117983 */ /* 0x000ea20000300800 */
[----:B------:R-:W2:Y:S01]  /*133e0*/  LDL.LU R18, [R1+0xb8] ;  /* 0x0000b80001127983 */ /* 0x000ea20000300800 */
[----:B------:R-:W2:Y:S01]  /*133f0*/  LDL.LU R19, [R1+0xbc] ;  /* 0x0000bc0001137983 */ /* 0x000ea20000300800 */
[C---:B-----5:R-:W-:Y:S02]  /*13400*/  HMMA.16816.F32 R8, R24.reuse, R10, R4 ;  /* 0x0000000a1808723c */ /* 0x060fe40000001804 */
[----:B--2---:R-:W-:Y:S01]  /*13410*/  STL.64 [R1+0x9a0], R18 ;  /* 0x0009a01201007387 */ /* 0x004fe20000100a00 */
[----:B------:R0:W-:Y:S02]  /*13420*/  STL [R1+0x998], R17 ;  /* 0x0009981101007387 */ /* 0x0001e40000100800 */
[----:B------:R-:W3:Y:S01]  /*13430*/  LDL.LU R16, [R1+0x50] ;  /* 0x0000500001107983 */ /* 0x000ee20000300800 */
[----:B0-----:R-:W3:Y:S01]  /*13440*/  LDL.LU R17, [R1+0x54] ;  /* 0x0000540001117983 */ /* 0x001ee20000300800 */
[----:B------:R-:W3:Y:S02]  /*13450*/  LDL.LU R18, [R1+0x58] ;  /* 0x0000580001127983 */ /* 0x000ee40000300800 */
[----:B------:R-:W3:Y:S02]  /*13460*/  LDL.LU R19, [R1+0x5c] ;  /* 0x00005c0001137983 */ /* 0x000ee40000300800 */
[----:B------:R-:W2:Y:S01]  /*13470*/  LDL.LU R12, [R1+0x30] ;  /* 0x00003000010c7983 */ /* 0x000ea20000300800 */
[----:B------:R-:W2:Y:S01]  /*13480*/  LDL.LU R13, [R1+0x34] ;  /* 0x00003400010d7983 */ /* 0x000ea20000300800 */
[----:B------:R-:W5:Y:S02]  /*13490*/  LDL.LU R14, [R1+0x38] ;  /* 0x00003800010e7983 */ /* 0x000f640000300800 */
[----:B------:R-:W5:Y:S02]  /*134a0*/  LDL.LU R15, [R1+0x3c] ;  /* 0x00003c00010f7983 */ /* 0x000f640000300800 */
[----:B-----5:R-:W-:Y:S01]  /*134b0*/  STL.64 [R1+0x988], R14 ;  /* 0x0009880e01007387 */ /* 0x020fe20000100a00 */
[----:B--2---:R0:W-:Y:S03]  /*134c0*/  STL.64 [R1+0x980], R12 ;  /* 0x0009800c01007387 */ /* 0x0041e60000100a00 */
[----:B0-----:R-:W2:Y:S01]  /*134d0*/  LDL.LU R12, [R1+0x40] ;  /* 0x00004000010c7983 */ /* 0x001ea20000300800 */
[----:B------:R-:W2:Y:S02]  /*134e0*/  LDL.LU R13, [R1+0x44] ;  /* 0x00004400010d7983 */ /* 0x000ea40000300800 */
[----:B------:R-:W2:Y:S02]  /*134f0*/  LDL.LU R14, [R1+0x48] ;  /* 0x00004800010e7983 */ /* 0x000ea40000300800 */
[----:B------:R-:W2:Y:S01]  /*13500*/  LDL.LU R15, [R1+0x4c] ;  /* 0x00004c00010f7983 */ /* 0x000ea20000300800 */
[----:B------:R-:W5:Y:S01]  /*13510*/  LDL.LU.64 R6, [R1+0x9d8] ;  /* 0x0009d80001067983 */ /* 0x000f620000300a00 */
[----:B------:R-:W5:Y:S02]  /*13520*/  LDL.LU.64 R4, [R1+0x9d0] ;  /* 0x0009d00001047983 */ /* 0x000f640000300a00 */
[----:B------:R-:W-:Y:S02]  /*13530*/  STL.64 [R1+0x1b0], R8 ;  /* 0x0001b00801007387 */ /* 0x000fe40000100a00 */
[----:B------:R0:W-:Y:S02]  /*13540*/  STL.64 [R1+0x1b8], R10 ;  /* 0x0001b80a01007387 */ /* 0x0001e40000100a00 */
[----:B0-----:R-:W5:Y:S02]  /*13550*/  LDL.LU.64 R10, [R1+0x9c8] ;  /* 0x0009c800010a7983 */ /* 0x001f640000300a00 */
[C---:B-----5:R-:W-:Y:S02]  /*13560*/  HMMA.16816.F32 R8, R24.reuse, R10, R4 ;  /* 0x0000000a1808723c */ /* 0x060fe40000001804 */
[----:B------:R-:W5:Y:S01]  /*13570*/  LDL.LU.64 R6, [R1+0x9c0] ;  /* 0x0009c00001067983 */ /* 0x000f620000300a00 */
[----:B------:R-:W5:Y:S11]  /*13580*/  LDL.LU.64 R4, [R1+0x9b8] ;  /* 0x0009b80001047983 */ /* 0x000f760000300a00 */
[----:B------:R-:W-:Y:S09]  /*13590*/  @!UPT UIADD3 URZ, URZ, URZ, URZ ;  /* 0x0000003f3f3ff290 */ /* 0x000ff2000fffe03f */
[----:B------:R-:W-:Y:S01]  /*135a0*/  STL.64 [R1+0x1d0], R8 ;  /* 0x0001d00801007387 */ /* 0x000fe20000100a00 */
[----:B------:R0:W-:Y:S03]  /*135b0*/  STL.64 [R1+0x1d8], R10 ;  /* 0x0001d80a01007387 */ /* 0x0001e60000100a00 */
[----:B0-----:R-:W5:Y:S01]  /*135c0*/  LDL.LU.64 R10, [R1+0x9b0] ;  /* 0x0009b000010a7983 */ /* 0x001f620000300a00 */
[--C-:B------:R-:W-:Y:S01]  /*135d0*/  FFMA R0, R2, c[0x0][0x188], -R28.reuse ;  /* 0x0000620002007a23 */ /* 0x100fe2000000081c */
[----:B-----5:R-:W-:Y:S02]  /*135e0*/  HMMA.16816.F32 R8, R24, R10, R4 ;  /* 0x0000000a1808723c */ /* 0x020fe40000001804 */
[----:B------:R-:W5:Y:S01]  /*135f0*/  LDL.LU R4, [R1+0x9ac] ;  /* 0x0009ac0001047983 */ /* 0x000f620000300800 */
[----:B------:R-:W-:Y:S11]  /*13600*/  FMUL R2, R0, 1.4426950216293334961 ;  /* 0x3fb8aa3b00027820 */ /* 0x000ff60000400000 */
[----:B------:R-:W-:Y:S09]  /*13610*/  @!UPT UIADD3 URZ, URZ, URZ, URZ ;  /* 0x0000003f3f3ff290 */ /* 0x000ff2000fffe03f */
[----:B------:R0:W-:Y:S01]  /*13620*/  STL.64 [R1+0x210], R8 ;  /* 0x0002100801007387 */ /* 0x0001e20000100a00 */
[----:B------:R-:W-:Y:S03]  /*13630*/  STL.64 [R1+0x218], R10 ;  /* 0x0002180a01007387 */ /* 0x000fe60000100a00 */
[----:B0-----:R-:W2:Y:S01]  /*13640*/  LDL.LU R8, [R1+0x9a8] ;  /* 0x0009a80001087983 */ /* 0x001ea20000300800 */
[--C-:B-----5:R-:W-:Y:S02]  /*13650*/  FFMA R0, R4, c[0x0][0x188], -R28.reuse ;  /* 0x0000620004007a23 */ /* 0x120fe4000000081c */
[----:B------:R0:W1:Y:S02]  /*13660*/  MUFU.EX2 R4, R2 ;  /* 0x0000000200047308 */ /* 0x0000640000000800 */
[----:B0-----:R-:W-:Y:S02]  /*13670*/  FMUL R2, R0, 1.4426950216293334961 ;  /* 0x3fb8aa3b00027820 */ /* 0x001fe40000400000 */
[----:B----4-:R-:W-:-:S04]  /*13680*/  FFMA R0, R20, c[0x0][0x188], -R28 ;  /* 0x0000620014007a23 */ /* 0x010fc8000000081c */
[----:B------:R0:W4:Y:S02]  /*13690*/  MUFU.EX2 R9, R2 ;  /* 0x0000000200097308 */ /* 0x0001240000000800 */
[----:B0-----:R-:W-:Y:S02]  /*136a0*/  FMUL R2, R0, 1.4426950216293334961 ;  /* 0x3fb8aa3b00027820 */ /* 0x001fe40000400000 */
[----:B------:R-:W-:Y:S02]  /*136b0*/  FFMA R0, R21, c[0x0][0x188], -R28 ;  /* 0x0000620015007a23 */ /* 0x000fe4000000081c */
[----:B---3--:R-:W-:Y:S01]  /*136c0*/  HMMA.16816.F32 R20, R24, R22, R16 ;  /* 0x000000161814723c */ /* 0x008fe20000001810 */
[----:B-1----:R-:W-:Y:S01]  /*136d0*/  STL [R1+0x84], R4 ;  /* 0x0000840401007387 */ /* 0x002fe20000100800 */
[----:B----4-:R-:W-:Y:S03]  /*136e0*/  STL [R1+0x27c], R9 ;  /* 0x00027c0901007387 */ /* 0x010fe60000100800 */
[----:B------:R-:W-:Y:S01]  /*136f0*/  STL [R1+0x890], R28 ;  /* 0x0008901c01007387 */ /* 0x000fe20000100800 */
[----:B------:R-:W3:Y:S03]  /*13700*/  LDL.LU.64 R18, [R1+0x9a0] ;  /* 0x0009a00001127983 */ /* 0x000ee60000300a00 */
[----:B------:R-:W4:Y:S11]  /*13710*/  LDL.LU R17, [R1+0x998] ;  /* 0x0009980001117983 */ /* 0x000f360000300800 */
[----:B------:R-:W-:Y:S03]  /*13720*/  @!UPT UIADD3 URZ, URZ, URZ, URZ ;  /* 0x0000003f3f3ff290 */ /* 0x000fe6000fffe03f */
[----:B------:R-:W-:Y:S01]  /*13730*/  STL.64 [R1+0x200], R20 ;  /* 0x0002001401007387 */ /* 0x000fe20000100a00 */
[----:B------:R0:W-:Y:S03]  /*13740*/  STL.64 [R1+0x208], R22 ;  /* 0x0002081601007387 */ /* 0x0001e60000100a00 */
[----:B0-----:R-:W2:Y:S01]  /*13750*/  LDL.LU.64 R22, [R1+0x990] ;  /* 0x0009900001167983 */ /* 0x001ea20000300a00 */
[----:B------:R0:W1:Y:S02]  /*13760*/  MUFU.EX2 R6, R2 ;  /* 0x0000000200067308 */ /* 0x0000640000000800 */
[----:B0-----:R-:W-:-:S06]  /*13770*/  FMUL R2, R0, 1.4426950216293334961 ;  /* 0x3fb8aa3b00027820 */ /* 0x001fcc0000400000 */
[----:B------:R-:W0:Y:S01]  /*13780*/  MUFU.EX2 R2, R2 ;  /* 0x0000000200027308 */ /* 0x000e220000000800 */
[----:B-1----:R-:W-:Y:S01]  /*13790*/  STL [R1+0x280], R6 ;  /* 0x0002800601007387 */ /* 0x002fe20000100800 */
[----:B--2---:R-:W-:Y:S03]  /*137a0*/  HMMA.16816.F32 R20, R24, R22, R12 ;  /* 0x000000161814723c */ /* 0x004fe6000000180c */
[----:B------:R-:W3:Y:S01]  /*137b0*/  LDL.LU.64 R14, [R1+0x988] ;  /* 0x00098800010e7983 */ /* 0x000ee20000300a00 */
[----:B0-----:R0:W-:Y:S02]  /*137c0*/  STL [R1+0x278], R2 ;  /* 0x0002780201007387 */ /* 0x0011e40000100800 */
[----:B------:R-:W3:Y:S02]  /*137d0*/  LDL.LU.64 R12, [R1+0x980] ;  /* 0x00098000010c7983 */ /* 0x000ee40000300a00 */
[----:B----4-:R-:W-:-:S04]  /*137e0*/  FFMA R0, R17, c[0x0][0x188], -R3 ;  /* 0x0000620011007a23 */ /* 0x010fc80000000803 */
[----:B0-----:R-:W-:-:S04]  /*137f0*/  FMUL R2, R0, 1.4426950216293334961 ;  /* 0x3fb8aa3b00027820 */ /* 0x001fc80000400000 */
[----:B------:R-:W0:Y:S07]  /*13800*/  MUFU.EX2 R7, R2 ;  /* 0x0000000200077308 */ /* 0x000e2e0000000800 */
[----:B------:R-:W-:Y:S01]  /*13810*/  STL.64 [R1+0x1f0], R20 ;  /* 0x0001f01401007387 */ /* 0x000fe20000100a00 */
[----:B------:R1:W-:Y:S03]  /*13820*/  STL.64 [R1+0x1f8], R22 ;  /* 0x0001f81601007387 */ /* 0x0003e60000100a00 */
[----:B-1----:R-:W2:Y:S01]  /*13830*/  LDL.LU R23, [R1+0x978] ;  /* 0x0009780001177983 */ /* 0x002ea20000300800 */
[----:B0-----:R-:W-:Y:S02]  /*13840*/  STL.64 [R1+0x970], R6 ;  /* 0x0009700601007387 */ /* 0x001fe40000100a00 */
[----:B------:R3:W-:Y:S02]  /*13850*/  STL [R1+0x968], R4 ;  /* 0x0009680401007387 */ /* 0x0007e40000100800 */
[----:B---3--:R-:W-:Y:S01]  /*13860*/  HMMA.16816.F32 R4, R24, R18, R12 ;  /* 0x000000121804723c */ /* 0x008fe2000000180c */
[----:B------:R-:W3:Y:S01]  /*13870*/  LDL.LU R13, [R1+0x410] ;  /* 0x00041000010d7983 */ /* 0x000ee20000300800 */
[----:B------:R-:W3:Y:S11]  /*13880*/  LDL.LU R14, [R1+0x418] ;  /* 0x00041800010e7983 */ /* 0x000ef60000300800 */
[----:B------:R-:W-:Y:S10]  /*13890*/  @!UPT UIADD3 URZ, URZ, URZ, URZ ;  /* 0x0000003f3f3ff290 */ /* 0x000ff4000fffe03f */
[----:B------:R-:W-:Y:S01]  /*138a0*/  STL.64 [R1+0x1e0], R4 ;  /* 0x0001e00401007387 */ /* 0x000fe20000100a00 */
[----:B------:R-:W-:Y:S02]  /*138b0*/  STL.64 [R1+0x1e8], R6 ;  /* 0x0001e80601007387 */ /* 0x000fe40000100a00 */
[----:B------:R-:W4:Y:S02]  /*138c0*/  LDL.LU R15, [R1+0x420] ;  /* 0x00042000010f7983 */ /* 0x000f240000300800 */
[----:B------:R-:W5:Y:S01]  /*138d0*/  LDL.LU R18, [R1+0x414] ;  /* 0x0004140001127983 */ /* 0x000f620000300800 */
[----:B------:R-:W5:Y:S04]  /*138e0*/  LDL.LU R19, [R1+0x364] ;  /* 0x0003640001137983 */ /* 0x000f680000300800 */
[----:B------:R-:W0:Y:S01]  /*138f0*/  S2R R17, SR_TID.X ;  /* 0x0000000000117919 */ /* 0x000e220000002100 */
[----:B--2---:R-:W-:Y:S01]  /*13900*/  FFMA R0, R23, c[0x0][0x188], -R3 ;  /* 0x0000620017007a23 */ /* 0x004fe20000000803 */
[C---:B0-----:R-:W-:Y:S01]  /*13910*/  LOP3.LUT R16, R17.reuse, 0x7, RZ, 0xc0, !PT ;  /* 0x0000000711107812 */ /* 0x041fe200078ec0ff */
[----:B------:R-:W-:-:S04]  /*13920*/  IMAD.SHL.U32 R17, R17, 0x2, RZ ;  /* 0x0000000211117824 */ /* 0x000fc800078e00ff */
[----:B------:R-:W-:-:S05]  /*13930*/  IMAD R23, R16, 0x110, RZ ;  /* 0x0000011010177824 */ /* 0x000fca00078e02ff */
[----:B------:R-:W-:Y:S01]  /*13940*/  LOP3.LUT R23, R23, 0x30, R17, 0x78, !PT ;  /* 0x0000003017177812 */ /* 0x000fe200078e7811 */
[----:B-----5:R0:W-:Y:S04]  /*13950*/  STL.64 [R1+0x928], R18 ;  /* 0x0009281201007387 */ /* 0x0201e80000100a00 */
[----:B0-----:R-:W2:Y:S01]  /*13960*/  LDL.LU R18, [R1+0x98] ;  /* 0x0000980001127983 */ /* 0x001ea20000300800 */
[----:B------:R-:W-:Y:S01]  /*13970*/  MOV R19, R29 ;  /* 0x0000001d00137202 */ /* 0x000fe20000000f00 */
[----:B------:R-:W5:Y:S02]  /*13980*/  LDL.LU R22, [R1+0x2c8] ;  /* 0x0002c80001167983 */ /* 0x000f640000300800 */
[----:B------:R-:W3:Y:S01]  /*13990*/  LDL.LU R29, [R1+0x2cc] ;  /* 0x0002cc00011d7983 */ /* 0x000ee20000300800 */
[----:B------:R-:W3:Y:S01]  /*139a0*/  LDL.LU R12, [R1+0x428] ;  /* 0x00042800010c7983 */ /* 0x000ee20000300800 */
[----:B------:R-:W3:Y:S02]  /*139b0*/  LDL.LU R16, [R1+0x40c] ;  /* 0x00040c0001107983 */ /* 0x000ee40000300800 */
[----:B------:R-:W3:Y:S01]  /*139c0*/  LDL.LU R17, [R1+0x424] ;  /* 0x0004240001117983 */ /* 0x000ee20000300800 */
[----:B------:R-:W-:-:S05]  /*139d0*/  LOP3.LUT R23, R23, 0x40, RZ, 0x3c, !PT ;  /* 0x0000004017177812 */ /* 0x000fca00078e3cff */
[----:B------:R-:W0:Y:S02]  /*139e0*/  LDSM.16.M88.4 R4, [R23+0x10080] ;  /* 0x010080001704783b */ /* 0x000e240000000200 */
[----:B0-----:R-:W-:Y:S01]  /*139f0*/  IMAD.MOV.U32 R11, RZ, RZ, R4 ;  /* 0x000000ffff0b7224 */ /* 0x001fe200078e0004 */
[----:B------:R-:W-:Y:S01]  /*13a00*/  MOV R10, R5 ;  /* 0x00000005000a7202 */ /* 0x000fe20000000f00 */
[----:B--2---:R-:W-:Y:S04]  /*13a10*/  STL.64 [R1+0x950], R18 ;  /* 0x0009501201007387 */ /* 0x004fe80000100a00 */
[----:B---3--:R0:W-:Y:S04]  /*13a20*/  STL.64 [R1+0x948], R16 ;  /* 0x0009481001007387 */ /* 0x0081e80000100a00 */
[----:B0-----:R-:W2:Y:S01]  /*13a30*/  LDL.LU R17, [R1+0x41c] ;  /* 0x00041c0001117983 */ /* 0x001ea20000300800 */
[----:B------:R-:W3:Y:S02]  /*13a40*/  LDL.LU R18, [R1+0xa8] ;  /* 0x0000a80001127983 */ /* 0x000ee40000300800 */
[----:B------:R-:W3:Y:S02]  /*13a50*/  LDL.LU R19, [R1+0xac] ;  /* 0x0000ac0001137983 */ /* 0x000ee40000300800 */
[----:B------:R-:W2:Y:S01]  /*13a60*/  LDL.LU R28, [R1+0x358] ;  /* 0x00035800011c7983 */ /* 0x000ea20000300800 */
[----:B------:R-:W2:Y:S01]  /*13a70*/  LDL.LU R20, [R1+0x368] ;  /* 0x0003680001147983 */ /* 0x000ea20000300800 */
[----:B------:R0:W-:Y:S03]  /*13a80*/  STL.64 [R1+0x258], R6 ;  /* 0x0002580601007387 */ /* 0x0001e60000100a00 */
[----:B0-----:R-:W2:Y:S01]  /*13a90*/  LDL.LU.64 R6, [R1+0x970] ;  /* 0x0009700001067983 */ /* 0x001ea20000300a00 */
[----:B------:R-:W2:Y:S02]  /*13aa0*/  LDL.LU R4, [R1+0x968] ;  /* 0x0009680001047983 */ /* 0x000ea40000300800 */
[----:B------:R0:W-:Y:S02]  /*13ab0*/  STL.64 [R1+0x910], R10 ;  /* 0x0009100a01007387 */ /* 0x0001e40000100a00 */
[----:B------:R1:W-:Y:S01]  /*13ac0*/  STL.64 [R1+0x908], R8 ;  /* 0x0009080801007387 */ /* 0x0003e20000100a00 */
[----:B0-----:R-:W2:Y:S01]  /*13ad0*/  LDL.LU R10, [R1+0x88] ;  /* 0x00008800010a7983 */ /* 0x001ea20000300800 */
[----:B------:R-:W2:Y:S03]  /*13ae0*/  LDL.LU R11, [R1+0x8c] ;  /* 0x00008c00010b7983 */ /* 0x000ea60000300800 */
[----:B--2---:R0:W-:Y:S01]  /*13af0*/  STL.64 [R1+0x930], R10 ;  /* 0x0009300a01007387 */ /* 0x0041e20000100a00 */
[----:B-1----:R-:W2:Y:S02]  /*13b00*/  LDL.LU R8, [R1+0x10] ;  /* 0x0000100001087983 */ /* 0x002ea40000300800 */
[----:B------:R-:W2:Y:S01]  /*13b10*/  LDL.LU R9, [R1+0x14] ;  /* 0x0000140001097983 */ /* 0x000ea20000300800 */
[----:B0-----:R-:W2:Y:S01]  /*13b20*/  LDL.LU R10, [R1+0x18] ;  /* 0x00001800010a7983 */ /* 0x001ea20000300800 */
[----:B------:R-:W2:Y:S03]  /*13b30*/  LDL.LU R11, [R1+0x1c] ;  /* 0x00001c00010b7983 */ /* 0x000ea60000300800 */
[----:B--2---:R-:W-:Y:S01]  /*13b40*/  STL.64 [R1+0x960], R10 ;  /* 0x0009600a01007387 */ /* 0x004fe20000100a00 */
[----:B------:R0:W-:Y:S03]  /*13b50*/  STL.64 [R1+0x958], R8 ;  /* 0x0009580801007387 */ /* 0x0001e60000100a00 */
[----:B0-----:R-:W3:Y:S01]  /*13b60*/  LDL.LU R8, [R1+0x20] ;  /* 0x0000200001087983 */ /* 0x001ee20000300800 */
[----:B------:R-:W3:Y:S02]  /*13b70*/  LDL.LU R9, [R1+0x24] ;  /* 0x0000240001097983 */ /* 0x000ee40000300800 */
[----:B------:R-:W3:Y:S02]  /*13b80*/  LDL.LU R10, [R1+0x28] ;  /* 0x00002800010a7983 */ /* 0x000ee40000300800 */
[----:B------:R-:W3:Y:S02]  /*13b90*/  LDL.LU R11, [R1+0x2c] ;  /* 0x00002c00010b7983 */ /* 0x000ee40000300800 */
[----:B------:R-:W-:-:S02]  /*13ba0*/  FADD R12, R12, R17 ;  /* 0x000000110c0c7221 */ /* 0x000fc40000000000 */
[----:B------:R-:W-:-:S04]  /*13bb0*/  FMUL R2, R0, 1.4426950216293334961 ;  /* 0x3fb8aa3b00027820 */ /* 0x000fc80000400000 */
[----:B------:R-:W0:Y:S01]  /*13bc0*/  MUFU.EX2 R5, R2 ;  /* 0x0000000200057308 */ /* 0x000e220000000800 */
[----:B------:R-:W-:Y:S01]  /*13bd0*/  STL [R1+0x80], R7 ;  /* 0x0000800701007387 */ /* 0x000fe20000100800 */
[--C-:B-----5:R-:W-:Y:S02]  /*13be0*/  FFMA R0, R22, c[0x0][0x188], -R3.reuse ;  /* 0x0000620016007a23 */ /* 0x120fe40000000803 */
[----:B------:R-:W2:Y:S02]  /*13bf0*/  LDL.LU R21, [R1+0x35c] ;  /* 0x00035c0001157983 */ /* 0x000ea40000300800 */
[----:B------:R-:W5:Y:S01]  /*13c00*/  LDL.LU R22, [R1+0x36c] ;  /* 0x00036c0001167983 */ /* 0x000f620000300800 */
[----:B------:R-:W-:Y:S04]  /*13c10*/  STL [R1+0x894], R3 ;  /* 0x0008940301007387 */ /* 0x000fe80000100800 */
[----:B0-----:R-:W-:Y:S01]  /*13c20*/  STL [R1+0x274], R5 ;  /* 0x0002740501007387 */ /* 0x001fe20000100800 */
[----:B---3--:R-:W-:Y:S03]  /*13c30*/  HMMA.16816.F32 R16, R24, R18, R8 ;  /* 0x000000121810723c */ /* 0x008fe60000001808 */
[----:B------:R-:W3:Y:S01]  /*13c40*/  LDL.LU.64 R10, [R1+0x960] ;  /* 0x00096000010a7983 */ /* 0x000ee20000300a00 */
[----:B------:R-:W3:Y:S11]  /*13c50*/  LDL.LU.64 R8, [R1+0x958] ;  /* 0x0009580001087983 */ /* 0x000ef60000300a00 */
[----:B------:R-:W-:Y:S08]  /*13c60*/  @!UPT UIADD3 URZ, URZ, URZ, URZ ;  /* 0x0000003f3f3ff290 */ /* 0x000ff0000fffe03f */
[----:B------:R-:W-:Y:S01]  /*13c70*/  STL.64 [R1+0x1c0], R16 ;  /* 0x0001c01001007387 */ /* 0x000fe20000100a00 */
[----:B------:R0:W-:Y:S03]  /*13c80*/  STL.64 [R1+0x1c8], R18 ;  /* 0x0001c81201007387 */ /* 0x0001e60000100a00 */
[----:B0-----:R-:W3:Y:S01]  /*13c90*/  LDL.LU.64 R18, [R1+0x950] ;  /* 0x0009500001127983 */ /* 0x001ee20000300a00 */
[----:B------:R-:W2:Y:S02]  /*13ca0*/  LDL.LU.64 R16, [R1+0x948] ;  /* 0x0009480001107983 */ /* 0x000ea40000300a00 */
[----:B------:R-:W-:Y:S02]  /*13cb0*/  FFMA R29, R29, c[0x0][0x188], -R3 ;  /* 0x000062001d1d7a23 */ /* 0x000fe40000000803 */
[----:B------:R-:W-:Y:S02]  /*13cc0*/  FMUL R3, R0, 1.4426950216293334961 ;  /* 0x3fb8aa3b00037820 */ /* 0x000fe40000400000 */
[----:B------:R-:W-:-:S02]  /*13cd0*/  FADD R2, R14, R13 ;  /* 0x0000000d0e027221 */ /* 0x000fc40000000000 */
[----:B----4-:R-:W-:Y:S02]  /*13ce0*/  FADD R0, R15, R12 ;  /* 0x0000000c0f007221 */ /* 0x010fe40000000000 */
[----:B------:R-:W0:Y:S01]  /*13cf0*/  LDSM.16.M88.4 R12, [R23+0x10880] ;  /* 0x01088000170c783b */ /* 0x000e220000000200 */
[----:B------:R-:W1:Y:S03]  /*13d00*/  MUFU.EX2 R3, R3 ;  /* 0x0000000300037308 */ /* 0x000e660000000800 */
[----:B0-----:R-:W-:Y:S01]  /*13d10*/  STL [R1+0x240], R12 ;  /* 0x0002400c01007387 */ /* 0x001fe20000100800 */
[----:B------:R0:W-:Y:S02]  /*13d20*/  STL.64 [R1+0x248], R14 ;  /* 0x0002480e01007387 */ /* 0x0001e40000100a00 */
[----:B0-----:R-:W-:Y:S01]  /*13d30*/  IMAD.MOV.U32 R15, RZ, RZ, R13 ;  /* 0x000000ffff0f7224 */ /* 0x001fe200078e000d */
[----:B------:R-:W4:Y:S01]  /*13d40*/  LDL.LU R14, [R1+0x940] ;  /* 0x00094000010e7983 */ /* 0x000f220000300800 */
[----:B------:R-:W4:Y:S02]  /*13d50*/  LDL.LU.64 R12, [R1+0x938] ;  /* 0x00093800010c7983 */ /* 0x000f240000300a00 */
[----:B-1----:R-:W-:Y:S02]  /*13d60*/  STL [R1+0x270], R3 ;  /* 0x0002700301007387 */ /* 0x002fe40000100800 */
[----:B--2---:R-:W-:-:S02]  /*13d70*/  FADD R2, R16, R2 ;  /* 0x0000000210027221 */ /* 0x004fc40000000000 */
[----:B------:R-:W-:Y:S02]  /*13d80*/  FADD R0, R17, R0 ;  /* 0x0000000011007221 */ /* 0x000fe40000000000 */
[----:B---3--:R-:W-:Y:S01]  /*13d90*/  HMMA.16816.F32 R16, R24, R18, R8 ;  /* 0x000000121810723c */ /* 0x008fe20000001808 */
[----:B------:R-:W2:Y:S11]  /*13da0*/  LDL.LU.64 R10, [R1+0x930] ;  /* 0x00093000010a7983 */ /* 0x000eb60000300a00 */
[----:B------:R-:W-:Y:S11]  /*13db0*/  @!UPT UIADD3 URZ, URZ, URZ, URZ ;  /* 0x0000003f3f3ff290 */ /* 0x000ff6000fffe03f */
[----:B------:R-:W-:Y:S01]  /*13dc0*/  STL.64 [R1+0x1a0], R16 ;  /* 0x0001a01001007387 */ /* 0x000fe20000100a00 */
[----:B------:R0:W-:Y:S03]  /*13dd0*/  STL.64 [R1+0x1a8], R18 ;  /* 0x0001a81201007387 */ /* 0x0001e60000100a00 */
[----:B0-----:R-:W3:Y:S02]  /*13de0*/  LDL.LU.64 R18, [R1+0x928] ;  /* 0x0009280001127983 */ /* 0x001ee40000300a00 */
[----:B---3--:R-:W-:Y:S02]  /*13df0*/  FADD R2, R18, R2 ;  /* 0x0000000212027221 */ /* 0x008fe40000000000 */
[----:B------:R-:W-:Y:S02]  /*13e00*/  FADD R0, R19, R0 ;  /* 0x0000000013007221 */ /* 0x000fe40000000000 */
[----:B------:R-:W0:Y:S04]  /*13e10*/  LDSM.16.M88.4 R16, [R23+0x11080] ;  /* 0x011080001710783b */ /* 0x000e280000000200 */
[----:B0-----:R-:W-:Y:S01]  /*13e20*/  STL.64 [R1+0x230], R16 ;  /* 0x0002301001007387 */ /* 0x001fe20000100a00 */
[----:B------:R0:W-:Y:S03]  /*13e30*/  STL.64 [R1+0x238], R18 ;  /* 0x0002381201007387 */ /* 0x0001e60000100a00 */
[----:B0-----:R-:W2:Y:S01]  /*13e40*/  LDL.LU.64 R18, [R1+0x920] ;  /* 0x0009200001127983 */ /* 0x001ea20000300a00 */
[----:B------:R-:W2:Y:S02]  /*13e50*/  LDL.LU.64 R16, [R1+0x918] ;  /* 0x0009180001107983 */ /* 0x000ea40000300a00 */
[----:B------:R-:W-:-:S02]  /*13e60*/  FADD R2, R28, R2 ;  /* 0x000000021c027221 */ /* 0x000fc40000000000 */
[----:B------:R-:W-:Y:S02]  /*13e70*/  FADD R0, R20, R0 ;  /* 0x0000000014007221 */ /* 0x000fe40000000000 */
[----:B------:R-:W-:Y:S02]  /*13e80*/  FADD R2, R21, R2 ;  /* 0x0000000215027221 */ /* 0x000fe40000000000 */
[----:B-----5:R-:W-:Y:S02]  /*13e90*/  FADD R0, R22, R0 ;  /* 0x0000000016007221 */ /* 0x020fe40000000000 */
[----:B------:R-:W0:Y:S02]  /*13ea0*/  LDSM.16.M88.4 R20, [R23+0x11880] ;  /* 0x011880001714783b */ /* 0x000e240000000200 */
[----:B0-----:R-:W-:Y:S01]  /*13eb0*/  MOV R3, R20 ;  /* 0x0000001400037202 */ /* 0x001fe20000000f00 */
[----:B------:R-:W-:Y:S01]  /*13ec0*/  IMAD.MOV.U32 R28, RZ, RZ, R21 ;  /* 0x000000ffff1c7224 */ /* 0x000fe200078e0015 */
[C---:B--2---:R-:W-:Y:S01]  /*13ed0*/  HMMA.16816.F32 R16, R24.reuse, R10, R16 ;  /* 0x0000000a1810723c */ /* 0x044fe20000001810 */
[----:B------:R-:W2:Y:S01]  /*13ee0*/  LDL.LU.64 R10, [R1+0x910] ;  /* 0x00091000010a7983 */ /* 0x000ea20000300a00 */
[----:B------:R-:W3:Y:S11]  /*13ef0*/  LDL.LU.64 R8, [R1+0x908] ;  /* 0x0009080001087983 */ /* 0x000ef60000300a00 */
[----:B------:R-:W-:Y:S10]  /*13f00*/  @!UPT UIADD3 URZ, URZ, URZ, URZ ;  /* 0x0000003f3f3ff290 */ /* 0x000ff4000fffe03f */
[----:B------:R0:W-:Y:S04]  /*13f10*/  STL [R1+0x7d4], R16 ;  /* 0x0007d41001007387 */ /* 0x0001e80000100800 */
[----:B0-----:R-:W5:Y:S01]  /*13f20*/  LDL.LU R16, [R1+0x370] ;  /* 0x0003700001107983 */ /* 0x001f620000300800 */
[----:B------:R0:W-:Y:S03]  /*13f30*/  STL [R1+0x7d0], R17 ;  /* 0x0007d01101007387 */ /* 0x0001e60000100800 */
[----:B0-----:R-:W2:Y:S01]  /*13f40*/  LDL.LU R17, [R1+0x360] ;  /* 0x0003600001117983 */ /* 0x001ea20000300800 */
[----:B------:R0:W-:Y:S02]  /*13f50*/  STL [R1+0x7cc], R18 ;  /* 0x0007cc1201007387 */ /* 0x0001e40000100800 */
[----:B------:R1:W-:Y:S01]  /*13f60*/  STL [R1+0x7c8], R19 ;  /* 0x0007c81301007387 */ /* 0x0003e20000100800 */
[----:B0-----:R-:W2:Y:S01]  /*13f70*/  LDL.LU R18, [R1+0x78] ;  /* 0x0000780001127983 */ /* 0x001ea20000300800 */
[----:B-1----:R-:W2:Y:S02]  /*13f80*/  LDL.LU R19, [R1+0x7c] ;  /* 0x00007c0001137983 */ /* 0x002ea40000300800 */
[----:B------:R0:W-:Y:S02]  /*13f90*/  STL.64 [R1+0x228], R22 ;  /* 0x0002281601007387 */ /* 0x0001e40000100a00 */
[----:B0-----:R-:W2:Y:S01]  /*13fa0*/  LDL.LU.64 R22, [R1+0x900] ;  /* 0x0009000001167983 */ /* 0x001ea20000300a00 */
[----:B------:R-:W2:Y:S02]  /*13fb0*/  LDL.LU.64 R20, [R1+0x8f8] ;  /* 0x0008f80001147983 */ /* 0x000ea40000300a00 */
[----:B--2---:R-:W-:Y:S01]  /*13fc0*/  HMMA.16816.F32 R20, R24, R18, R20 ;  /* 0x000000121814723c */ /* 0x004fe20000001814 */
[----:B------:R-:W-:Y:S11]  /*13fd0*/  FADD R2, R17, R2 ;  /* 0x0000000211027221 */ /* 0x000ff60000000000 */
[----:B------:R-:W-:Y:S11]  /*13fe0*/  @!UPT UIADD3 URZ, URZ, URZ, URZ ;  /* 0x0000003f3f3ff290 */ /* 0x000ff6000fffe03f */
[----:B------:R-:W-:Y:S01]  /*13ff0*/  @!UPT UIADD3 URZ, URZ, URZ, URZ ;  /* 0x0000003f3f3ff290 */ /* 0x000fe2000fffe03f */
[----:B------:R-:W-:Y:S02]  /*14000*/  IMAD.MOV.U32 R19, RZ, RZ, R23 ;  /* 0x000000ffff137224 */ /* 0x000fe400078e0017 */
[----:B------:R-:W0:Y:S01]  /*14010*/  S2R R23, SR_TID.X ;  /* 0x0000000000177919 */ /* 0x000e220000002100 */
[----:B------:R-:W-:Y:S01]  /*14020*/  IMAD.MOV.U32 R17, RZ, RZ, R21 ;  /* 0x000000ffff117224 */ /* 0x000fe200078e0015 */
[----:B------:R-:W-:Y:S02]  /*14030*/  MOV R18, R22 ;  /* 0x0000001600127202 */ /* 0x000fe40000000f00 */
[C---:B0-----:R-:W-:Y:S02]  /*14040*/  LOP3.LUT R21, R23.reuse, 0x7, RZ, 0xc0, !PT ;  /* 0x0000000717157812 */ /* 0x041fe400078ec0ff */
[----:B------:R-:W-:Y:S02]  /*14050*/  SHF.L.U32 R22, R23, 0x1, RZ ;  /* 0x0000000117167819 */ /* 0x000fe400000006ff */
[----:B------:R-:W2:Y:S01]  /*14060*/  LDL.LU R23, [R1+0x278] ;  /* 0x0002780001177983 */ /* 0x000ea20000300800 */
[----:B-----5:R-:W-:Y:S01]  /*14070*/  FADD R0, R16, R0 ;  /* 0x0000000010007221 */ /* 0x020fe20000000000 */
[----:B------:R-:W-:-:S05]  /*14080*/  MOV R16, R20 ;  /* 0x0000001400107202 */ /* 0x000fca0000000f00 */
[----:B------:R0:W-:Y:S02]  /*14090*/  STL [R1+0x7e4], R16 ;  /* 0x0007e41001007387 */ /* 0x0001e40000100800 */
[----:B0-----:R-:W-:-:S05]  /*140a0*/  IMAD R16, R21, 0x110, RZ ;  /* 0x0000011015107824 */ /* 0x001fca00078e02ff */
[----:B------:R-:W-:-:S04]  /*140b0*/  LOP3.LUT R16, R16, 0x30, R22, 0x78, !PT ;  /* 0x0000003010107812 */ /* 0x000fc800078e7816 */
[----:B------:R-:W-:-:S05]  /*140c0*/  LOP3.LUT R16, R16, 0x40, RZ, 0x3c, !PT ;  /* 0x0000004010107812 */ /* 0x000fca00078e3cff */
[----:B------:R-:W0:Y:S04]  /*140d0*/  LDSM.16.M88.4 R24, [R16+0x12080] ;  /* 0x012080001018783b */ /* 0x000e280000000200 */
[----:B------:R-:W-:Y:S01]  /*140e0*/  STL [R1+0x7e0], R17 ;  /* 0x0007e01101007387 */ /* 0x000fe20000100800 */
[----:B------:R0:W-:Y:S02]  /*140f0*/  STL [R1+0x7dc], R18 ;  /* 0x0007dc1201007387 */ /* 0x0001e40000100800 */
[----:B------:R-:W-:Y:S02]  /*14100*/  STL [R1+0x7d8], R19 ;  /* 0x0007d81301007387 */ /* 0x000fe40000100800 */
[----:B0-----:R-:W-:Y:S01]  /*14110*/  IMAD.MOV.U32 R18, RZ, RZ, R24 ;  /* 0x000000ffff127224 */ /* 0x001fe200078e0018 */
[----:B------:R-:W-:Y:S01]  /*14120*/  MOV R17, R25 ;  /* 0x0000001900117202 */ /* 0x000fe20000000f00 */
[----:B------:R0:W-:Y:S03]  /*14130*/  STL.64 [R1+0x198], R26 ;  /* 0x0001981a01007387 */ /* 0x0001e60000100a00 */
[----:B------:R-:W-:Y:S01]  /*14140*/  STL [R1+0x8e8], R18 ;  /* 0x0008e81201007387 */ /* 0x000fe20000100800 */
[----:B---3--:R-:W-:Y:S01]  /*14150*/  F2FP.PACK_AB R24, R9, R4 ;  /* 0x000000040918723e */ /* 0x008fe200000000ff */
[----:B------:R1:W-:Y:S01]  /*14160*/  STL.64 [R1+0x8e0], R16 ;  /* 0x0008e01001007387 */ /* 0x0003e20000100a00 */
[----:B------:R-:W3:Y:S02]  /*14170*/  LDL.LU R9, [R1+0x8f4] ;  /* 0x0008f40001097983 */ /* 0x000ee40000300800 */
[----:B------:R-:W5:Y:S01]  /*14180*/  LDL.LU R4, [R1+0x8f0] ;  /* 0x0008f00001047983 */ /* 0x000f620000300800 */
[----:B------:R-:W-:-:S02]  /*14190*/  F2FP.PACK_AB R25, R5, R7 ;  /* 0x000000070519723e */ /* 0x000fc400000000ff */
[----:B------:R-:W5:Y:S01]  /*141a0*/  LDL.LU R5, [R1+0x8ec] ;  /* 0x0008ec0001057983 */ /* 0x000f620000300800 */
[----:B0-----:R-:W3:Y:S03]  /*141b0*/  LDL R27, [R1+0x270] ;  /* 0x00027000011b7983 */ /* 0x001ee60000100800 */
[----:B------:R-:W3:Y:S04]  /*141c0*/  LDL.LU R21, [R1+0x350] ;  /* 0x0003500001157983 */ /* 0x000ee80000300800 */
[----:B-1----:R-:W3:Y:S01]  /*141d0*/  LDL.LU R16, [R1] ;  /* 0x0000000001107983 */ /* 0x002ee20000300800 */
[----:B------:R-:W3:Y:S02]  /*141e0*/  LDL.LU R17, [R1+0x4] ;  /* 0x0000040001117983 */ /* 0x000ee40000300800 */
[----:B------:R-:W3:Y:S02]  /*141f0*/  LDL.LU R18, [R1+0x8] ;  /* 0x0000080001127983 */ /* 0x000ee40000300800 */
[----:B------:R-:W3:Y:S01]  /*14200*/  LDL.LU R19, [R1+0xc] ;  /* 0x00000c0001137983 */ /* 0x000ee20000300800 */
[----:B------:R-:W3:Y:S01]  /*14210*/  LDL.LU R20, [R1+0x338] ;  /* 0x0003380001147983 */ /* 0x000ee20000300800 */
[----:B------:R-:W3:Y:S01]  /*14220*/  LDL.LU R22, [R1+0x34c] ;  /* 0x00034c0001167983 */ /* 0x000ee20000300800 */
[----:B--2---:R-:W-:-:S02]  /*14230*/  F2FP.PACK_AB R26, R23, R6 ;  /* 0x00000006171a723e */ /* 0x004fc400000000ff */
[----:B------:R-:W2:Y:S01]  /*14240*/  LDL.LU R6, [R1+0x340] ;  /* 0x0003400001067983 */ /* 0x000ea20000300800 */
[----:B------:R-:W2:Y:S03]  /*14250*/  LDL.LU R7, [R1+0x354] ;  /* 0x0003540001077983 */ /* 0x000ea60000300800 */
[----:B--2---:R0:W-:Y:S04]  /*14260*/  STL.64 [R1+0x8d8], R6 ;  /* 0x0008d80601007387 */ /* 0x0041e80000100a00 */
[----:B0-----:R-:W2:Y:S01]  /*14270*/  LDL.LU R7, [R1+0x374] ;  /* 0x0003740001077983 */ /* 0x001ea20000300800 */
[----:B-----5:R0:W-:Y:S02]  /*14280*/  STL.64 [R1+0x8d0], R4 ;  /* 0x0008d00401007387 */ /* 0x0201e40000100a00 */
[----:B0-----:R-:W-:Y:S01]  /*14290*/  MOV R5, R10 ;  /* 0x0000000a00057202 */ /* 0x001fe20000000f00 */
[----:B------:R-:W-:Y:S01]  /*142a0*/  IMAD.MOV.U32 R4, RZ, RZ, R11 ;  /* 0x000000ffff047224 */ /* 0x000fe200078e000b */
[----:B------:R-:W5:Y:S01]  /*142b0*/  LDL.LU R10, [R1+0x344] ;  /* 0x00034400010a7983 */ /* 0x000f620000300800 */
[----:B------:R-:W5:Y:S02]  /*142c0*/  LDL.LU R11, [R1+0x328] ;  /* 0x00032800010b7983 */ /* 0x000f640000300800 */
[----:B------:R-:W-:-:S06]  /*142d0*/  FMUL R29, R29, 1.4426950216293334961 ;  /* 0x3fb8aa3b1d1d7820 */ /* 0x000fcc0000400000 */
[----:B------:R-:W0:Y:S01]  /*142e0*/  MUFU.EX2 R29, R29 ;  /* 0x0000001d001d7308 */ /* 0x000e220000000800 */
[----:B-----5:R1:W-:Y:S04]  /*142f0*/  STL.64 [R1+0x8c0], R10 ;  /* 0x0008c00a01007387 */ /* 0x0203e80000100a00 */
[----:B-1----:R-:W5:Y:S01]  /*14300*/  LDL.LU R10, [R1+0x33c] ;  /* 0x00033c00010a7983 */ /* 0x002f620000300800 */
[----:B------:R-:W4:Y:S02]  /*14310*/  LDL.LU R11, [R1+0x348] ;  /* 0x00034800010b7983 */ /* 0x000f240000300800 */
[----:B---3--:R1:W-:Y:S02]  /*14320*/  STL.64 [R1+0x8b8], R8 ;  /* 0x0008b80801007387 */ /* 0x0083e40000100a00 */
[----:B-1----:R-:W3:Y:S01]  /*14330*/  LDL.LU R8, [R1+0x240] ;  /* 0x0002400001087983 */ /* 0x002ee20000300800 */
[----:B------:R-:W-:-:S02]  /*14340*/  IMAD.MOV.U32 R9, RZ, RZ, R15 ;  /* 0x000000ffff097224 */ /* 0x000fc400078e000f */
[----:B------:R-:W4:Y:S01]  /*14350*/  LDL.LU R15, [R1+0x320] ;  /* 0x00032000010f7983 */ /* 0x000f220000300800 */
[----:B0-----:R-:W-:Y:S01]  /*14360*/  F2FP.PACK_AB R27, R29, R27 ;  /* 0x0000001b1d1b723e */ /* 0x001fe200000000ff */
[----:B--2---:R-:W-:Y:S02]  /*14370*/  FADD R2, R7, R2 ;  /* 0x0000000207027221 */ /* 0x004fe40000000000 */
[----:B------:R-:W-:-:S04]  /*14380*/  FADD R0, R21, R0 ;  /* 0x0000000015007221 */ /* 0x000fc80000000000 */
[----:B------:R-:W-:Y:S01]  /*14390*/  HMMA.16816.F32 R4, R24, R4, R16 ;  /* 0x000000041804723c */ /* 0x000fe20000001810 */
[----:B----4-:R0:W-:Y:S04]  /*143a0*/  STL.64 [R1+0x8a8], R14 ;  /* 0x0008a80e01007387 */ /* 0x0101e80000100a00 */
[----:B0-----:R-:W2:Y:S01]  /*143b0*/  LDL.LU R14, [R1+0x318] ;  /* 0x00031800010e7983 */ /* 0x001ea20000300800 */
[----:B------:R-:W4:Y:S02]  /*143c0*/  LDL.LU R15, [R1+0x324] ;  /* 0x00032400010f7983 */ /* 0x000f240000300800 */
[----:B------:R0:W-:Y:S02]  /*143d0*/  STL.64 [R1+0x8a0], R12 ;  /* 0x0008a00c01007387 */ /* 0x0001e40000100a00 */
[----:B0-----:R-:W2:Y:S01]  /*143e0*/  LDL.LU R12, [R1+0x230] ;  /* 0x00023000010c7983 */ /* 0x001ea20000300800 */
[----:B------:R-:W2:Y:S02]  /*143f0*/  LDL.LU R13, [R1+0x234] ;  /* 0x00023400010d7983 */ /* 0x000ea40000300800 */
[----:B------:R-:W-:Y:S02]  /*14400*/  STL [R1+0x838], R23 ;  /* 0x0008381701007387 */ /* 0x000fe40000100800 */
[----:B------:R0:W-:Y:S02]  /*14410*/  STL [R1+0x818], R29 ;  /* 0x0008181d01007387 */ /* 0x0001e40000100800 */
[----:B0-----:R-:W2:Y:S01]  /*14420*/  LDL.LU R29, [R1+0x330] ;  /* 0x00033000011d7983 */ /* 0x001ea20000300800 */
[----:B------:R-:W2:Y:S02]  /*14430*/  LDL.LU R23, [R1+0x32c] ;  /* 0x00032c0001177983 */ /* 0x000ea40000300800 */
[----:B------:R-:W2:Y:S02]  /*14440*/  LDL.LU R21, [R1+0x308] ;  /* 0x0003080001157983 */ /* 0x000ea40000300800 */
[----:B------:R-:W2:Y:S01]  /*14450*/  LDL.LU R18, [R1+0x8e8] ;  /* 0x0008e80001127983 */ /* 0x000ea20000300800 */
[----:B------:R-:W2:Y:S01]  /*14460*/  LDL.LU.64 R16, [R1+0x8e0] ;  /* 0x0008e00001107983 */ /* 0x000ea20000300a00 */
[----:B------:R-:W-:-:S02]  /*14470*/  FADD R0, R22, R0 ;  /* 0x0000000016007221 */ /* 0x000fc40000000000 */
[----:B------:R-:W3:Y:S02]  /*14480*/  LDL.LU R22, [R1+0x298] ;  /* 0x0002980001167983 */ /* 0x000ee40000300800 */
[----:B------:R-:W-:Y:S01]  /*14490*/  STL.64 [R1+0x150], R4 ;  /* 0x0001500401007387 */ /* 0x000fe20000100a00 */
[----:B------:R-:W-:Y:S04]  /*144a0*/  STL.64 [R1+0x158], R6 ;  /* 0x0001580601007387 */ /* 0x000fe80000100a00 */
[----:B--2---:R-:W0:Y:S04]  /*144b0*/  LDSM.16.M88.4 R4, [R16+0x12880] ;  /* 0x012880001004783b */ /* 0x004e280000000200 */
[----:B0-----:R0:W-:Y:S04]  /*144c0*/  STL.64 [R1+0x178], R6 ;  /* 0x0001780601007387 */ /* 0x0011e80000100a00 */
[----:B0-----:R-:W2:Y:S01]  /*144d0*/  LDL.LU.64 R6, [R1+0x8d8] ;  /* 0x0008d80001067983 */ /* 0x001ea20000300a00 */
[----:B------:R-:W-:Y:S01]  /*144e0*/  FADD R2, R20, R2 ;  /* 0x0000000214027221 */ /* 0x000fe20000000000 */
[----:B------:R-:W-:Y:S01]  /*144f0*/  MOV R20, R4 ;  /* 0x0000000400147202 */ /* 0x000fe20000000f00 */
[----:B------:R-:W-:-:S02]  /*14500*/  IMAD.MOV.U32 R19, RZ, RZ, R5 ;  /* 0x000000ffff137224 */ /* 0x000fc400078e0005 */
[----:B------:R-:W3:Y:S01]  /*14510*/  LDL.LU.64 R4, [R1+0x8d0] ;  /* 0x0008d00001047983 */ /* 0x000ee20000300a00 */
[----:B--2---:R-:W-:Y:S02]  /*14520*/  FADD R2, R6, R2 ;  /* 0x0000000206027221 */ /* 0x004fe40000000000 */
[----:B------:R-:W-:Y:S01]  /*14530*/  FADD R0, R7, R0 ;  /* 0x0000000007007221 */ /* 0x000fe20000000000 */
[----:B------:R-:W3:Y:S01]  /*14540*/  LDL.LU R6, [R1+0x8cc] ;  /* 0x0008cc0001067983 */ /* 0x000ee20000300800 */
[----:B------:R-:W3:Y:S02]  /*14550*/  LDL.LU R7, [R1+0x8c8] ;  /* 0x0008c80001077983 */ /* 0x000ee40000300800 */
[----:B-----5:R-:W-:Y:S02]  /*14560*/  FADD R2, R10, R2 ;  /* 0x000000020a027221 */ /* 0x020fe40000000000 */
[----:B------:R-:W-:Y:S02]  /*14570*/  FADD R0, R11, R0 ;  /* 0x000000000b007221 */ /* 0x000fe40000000000 */
[----:B---3--:R-:W-:Y:S01]  /*14580*/  HMMA.16816.F32 R8, R24, R8, R4 ;  /* 0x000000081808723c */ /* 0x008fe20000001804 */
[----:B------:R-:W2:Y:S01]  /*14590*/  LDL.LU R6, [R1+0x334] ;  /* 0x0003340001067983 */ /* 0x000ea20000300800 */
[----:B------:R-:W3:Y:S11]  /*145a0*/  LDL.LU R7, [R1+0x31c] ;  /* 0x00031c0001077983 */ /* 0x000ef60000300800 */
[----:B------:R-:W-:Y:S10]  /*145b0*/  @!UPT UIADD3 URZ, URZ, URZ, URZ ;  /* 0x0000003f3f3ff290 */ /* 0x000ff4000fffe03f */
[----:B------:R-:W-:Y:S01]  /*145c0*/  STL.64 [R1+0x130], R8 ;  /* 0x0001300801007387 */ /* 0x000fe20000100a00 */
[----:B------:R-:W-:Y:S02]  /*145d0*/  STL.64 [R1+0x138], R10 ;  /* 0x0001380a01007387 */ /* 0x000fe40000100a00 */
[----:B------:R-:W0:Y:S02]  /*145e0*/  LDSM.16.M88.4 R8, [R16+0x13080] ;  /* 0x013080001008783b */ /* 0x000e240000000200 */
[----:B0-----:R0:W-:Y:S04]  /*145f0*/  STL.64 [R1+0x148], R10 ;  /* 0x0001480a01007387 */ /* 0x0011e80000100a00 */
[----:B0-----:R-:W5:Y:S01]  /*14600*/  LDL.LU.64 R10, [R1+0x8c0] ;  /* 0x0008c000010a7983 */ /* 0x001f620000300a00 */
[----:B------:R-:W-:Y:S01]  /*14610*/  MOV R5, R8 ;  /* 0x0000000800057202 */ /* 0x000fe20000000f00 */
[----:B------:R-:W-:-:S02]  /*14620*/  IMAD.MOV.U32 R4, RZ, RZ, R9 ;  /* 0x000000ffff047224 */ /* 0x000fc400078e0009 */
[----:B------:R-:W2:Y:S01]  /*14630*/  LDL.LU.64 R8, [R1+0x8b8] ;  /* 0x0008b80001087983 */ /* 0x000ea20000300a00 */
[----:B-----5:R-:W-:Y:S02]  /*14640*/  FADD R2, R10, R2 ;  /* 0x000000020a027221 */ /* 0x020fe40000000000 */
[----:B------:R-:W-:Y:S01]  /*14650*/  FADD R0, R11, R0 ;  /* 0x000000000b007221 */ /* 0x000fe20000000000 */
[----:B------:R-:W2:Y:S01]  /*14660*/  LDL.LU R10, [R1+0x8b4] ;  /* 0x0008b400010a7983 */ /* 0x000ea20000300800 */
[----:B------:R-:W2:Y:S02]  /*14670*/  LDL.LU R11, [R1+0x8b0] ;  /* 0x0008b000010b7983 */ /* 0x000ea40000300800 */
[----:B------:R-:W-:Y:S02]  /*14680*/  FADD R2, R14, R2 ;  /* 0x000000020e027221 */ /* 0x000fe40000000000 */
[----:B----4-:R-:W-:Y:S02]  /*14690*/  FADD R0, R15, R0 ;  /* 0x000000000f007221 */ /* 0x010fe40000000000 */
[----:B------:R-:W4:Y:S01]  /*146a0*/  LDL.LU.64 R14, [R1+0x8a8] ;  /* 0x0008a800010e7983 */ /* 0x000f220000300a00 */
[----:B--2---:R-:W-:Y:S03]  /*146b0*/  HMMA.16816.F32 R8, R24, R12, R8 ;  /* 0x0000000c1808723c */ /* 0x004fe60000001808 */
[----:B------:R-:W2:Y:S01]  /*146c0*/  LDL.LU.64 R12, [R1+0x8a0] ;  /* 0x0008a000010c7983 */ /* 0x000ea20000300a00 */
[----:B----4-:R-:W-:Y:S11]  /*146d0*/  FADD R2, R15, R2 ;  /* 0x000000020f027221 */ /* 0x010ff60000000000 */
[----:B------:R-:W-:Y:S08]  /*146e0*/  @!UPT UIADD3 URZ, URZ, URZ, URZ ;  /* 0x0000003f3f3ff290 */ /* 0x000ff0000fffe03f */
[----:B------:R-:W-:Y:S01]  /*146f0*/  STL.64 [R1+0x100], R8 ;  /* 0x0001000801007387 */ /* 0x000fe20000100a00 */
[----:B------:R-:W-:Y:S02]  /*14700*/  STL.64 [R1+0x108], R10 ;  /* 0x0001080a01007387 */ /* 0x000fe40000100a00 */
[----:B------:R-:W2:Y:S02]  /*14710*/  LDL.LU R15, [R1+0x898] ;  /* 0x00089800010f7983 */ /* 0x000ea40000300800 */
[----:B------:R-:W0:Y:S02]  /*14720*/  LDSM.16.M88.4 R8, [R16+0x13880] ;  /* 0x013880001008783b */ /* 0x000e240000000200 */
[----:B0-----:R-:W-:Y:S02]  /*14730*/  STL.64 [R1+0x128], R10 ;  /* 0x0001280a01007387 */ /* 0x001fe40000100a00 */
[----:B------:R0:W-:Y:S02]  /*14740*/  STL.64 [R1+0x848], R8 ;  /* 0x0008480801007387 */ /* 0x0001e40000100a00 */
[----:B0-----:R-:W-:Y:S01]  /*14750*/  MOV R8, R3 ;  /* 0x0000000300087202 */ /* 0x001fe20000000f00 */
[----:B------:R-:W-:Y:S01]  /*14760*/  IMAD.MOV.U32 R9, RZ, RZ, R28 ;  /* 0x000000ffff097224 */ /* 0x000fe200078e001c */
[----:B------:R-:W4:Y:S01]  /*14770*/  LDL.LU R3, [R1+0x894] ;  /* 0x0008940001037983 */ /* 0x000f220000300800 */
[----:B------:R-:W5:Y:S02]  /*14780*/  LDL.LU R28, [R1+0x890] ;  /* 0x00089000011c7983 */ /* 0x000f640000300800 */
[----:B---3--:R-:W-:-:S02]  /*14790*/  FADD R2, R7, R2 ;  /* 0x0000000207027221 */ /* 0x008fc40000000000 */
[----:B------:R-:W-:Y:S02]  /*147a0*/  FADD R0, R6, R0 ;  /* 0x0000000006007221 */ /* 0x000fe40000000000 */
[----:B------:R-:W-:Y:S01]  /*147b0*/  FADD R2, R23, R2 ;  /* 0x0000000217027221 */ /* 0x000fe20000000000 */
[----:B--2---:R-:W-:Y:S01]  /*147c0*/  HMMA.16816.F32 R8, R24, R8, R12 ;  /* 0x000000081808723c */ /* 0x004fe2000000180c */
[----:B------:R-:W0:Y:S11]  /*147d0*/  LDSM.16.M88.4 R12, [R16+0x14080] ;  /* 0x01408000100c783b */ /* 0x000e360000000200 */
[----:B------:R-:W-:Y:S11]  /*147e0*/  @!UPT UIADD3 URZ, URZ, URZ, URZ ;  /* 0x0000003f3f3ff290 */ /* 0x000ff6000fffe03f */
[----:B------:R1:W-:Y:S01]  /*147f0*/  STL.64 [R1+0x70], R8 ;  /* 0x0000700801007387 */ /* 0x0003e20000100a00 */
[----:B------:R-:W-:Y:S01]  /*14800*/  STL.64 [R1+0x78], R10 ;  /* 0x0000780a01007387 */ /* 0x000fe20000100a00 */
[----:B-1----:R-:W-:Y:S01]  /*14810*/  MOV R8, R5 ;  /* 0x0000000500087202 */ /* 0x002fe20000000f00 */
[----:B------:R-:W-:-:S05]  /*14820*/  IMAD.MOV.U32 R9, RZ, RZ, R4 ;  /* 0x000000ffff097224 */ /* 0x000fca00078e0004 */
[----:B------:R1:W-:Y:S02]  /*14830*/  STL.64 [R1+0x860], R8 ;  /* 0x0008600801007387 */ /* 0x0003e40000100a00 */
[----:B-1----:R-:W-:Y:S01]  /*14840*/  MOV R8, R20 ;  /* 0x0000001400087202 */ /* 0x002fe20000000f00 */
[----:B------:R-:W-:-:S05]  /*14850*/  IMAD.MOV.U32 R9, RZ, RZ, R19 ;  /* 0x000000ffff097224 */ /* 0x000fca00078e0013 */
[----:B------:R1:W-:Y:S01]  /*14860*/  STL.64 [R1+0x878], R8 ;  /* 0x0008780801007387 */ /* 0x0003e20000100a00 */
[----:B------:R-:W2:Y:S02]  /*14870*/  LDL.LU R11, [R1+0x304] ;  /* 0x00030400010b7983 */ /* 0x000ea40000300800 */
[----:B------:R-:W5:Y:S02]  /*14880*/  LDL.LU R23, [R1+0x2e0] ;  /* 0x0002e00001177983 */ /* 0x000f640000300800 */
[----:B------:R-:W3:Y:S01]  /*14890*/  LDL.LU R6, [R1+0x29c] ;  /* 0x00029c0001067983 */ /* 0x000ee20000300800 */
[----:B------:R-:W3:Y:S01]  /*148a0*/  LDL.LU R7, [R1+0x310] ;  /* 0x0003100001077983 */ /* 0x000ee20000300800 */
[----:B------:R-:W-:Y:S02]  /*148b0*/  FADD R4, R22, R2 ;  /* 0x0000000216047221 */ /* 0x000fe40000000000 */
[----:B------:R-:W-:-:S04]  /*148c0*/  FADD R0, R29, R0 ;  /* 0x000000001d007221 */ /* 0x000fc80000000000 */
[----:B------:R-:W-:Y:S01]  /*148d0*/  FADD R0, R21, R0 ;  /* 0x0000000015007221 */ /* 0x000fe20000000000 */
[----:B-1----:R-:W-:Y:S01]  /*148e0*/  MOV R8, R18 ;  /* 0x0000001200087202 */ /* 0x002fe20000000f00 */
[----:B------:R-:W-:Y:S01]  /*148f0*/  IMAD.MOV.U32 R9, RZ, RZ, R17 ;  /* 0x000000ffff097224 */ /* 0x000fe200078e0011 */
[----:B---3--:R-:W-:Y:S01]  /*14900*/  STL.64 [R1+0x888], R6 ;  /* 0x0008880601007387 */ /* 0x008fe20000100a00 */
[----:B------:R1:W-:Y:S03]  /*14910*/  STL [R1+0x880], R4 ;  /* 0x0008800401007387 */ /* 0x0003e60000100800 */
[----:B-1----:R-:W3:Y:S01]  /*14920*/  LDL.LU R4, [R1+0x110] ;  /* 0x0001100001047983 */ /* 0x002ee20000300800 */
[----:B------:R-:W3:Y:S02]  /*14930*/  LDL.LU R5, [R1+0x114] ;  /* 0x0001140001057983 */ /* 0x000ee40000300800 */
[----:B------:R-:W3:Y:S02]  /*14940*/  LDL.LU R6, [R1+0x118] ;  /* 0x0001180001067983 */ /* 0x000ee40000300800 */
[----:B------:R-:W3:Y:S01]  /*14950*/  LDL.LU R7, [R1+0x11c] ;  /* 0x00011c0001077983 */ /* 0x000ee20000300800 */
[----:B------:R-:W3:Y:S01]  /*14960*/  LDL.LU R21, [R1+0x2e4] ;  /* 0x0002e40001157983 */ /* 0x000ee20000300800 */
[----:B------:R-:W3:Y:S02]  /*14970*/  LDL.LU R29, [R1+0x300] ;  /* 0x00030000011d7983 */ /* 0x000ee40000300800 */
[----:B------:R-:W3:Y:S02]  /*14980*/  LDL.LU R19, [R1+0x314] ;  /* 0x0003140001137983 */ /* 0x000ee40000300800 */
[----:B------:R-:W3:Y:S01]  /*14990*/  LDL.LU R20, [R1+0x2f0] ;  /* 0x0002f00001147983 */ /* 0x000ee20000300800 */
[----:B------:R-:W3:Y:S01]  /*149a0*/  LDL.LU R18, [R1+0x30c] ;  /* 0x00030c0001127983 */ /* 0x000ee20000300800 */
[----:B------:R-:W3:Y:S02]  /*149b0*/  LDL.LU R17, [R1+0x94] ;  /* 0x0000940001117983 */ /* 0x000ee40000300800 */
[----:B------:R-:W3:Y:S02]  /*149c0*/  LDL.LU R22, [R1+0x2f4] ;  /* 0x0002f40001167983 */ /* 0x000ee40000300800 */
[----:B0-----:R-:W-:Y:S01]  /*149d0*/  STL.64 [R1+0xf8], R14 ;  /* 0x0000f80e01007387 */ /* 0x001fe20000100a00 */
[----:B------:R0:W-:Y:S04]  /*149e0*/  STL.64 [R1+0x840], R12 ;  /* 0x0008400c01007387 */ /* 0x0001e80000100a00 */
[----:B0-----:R-:W3:Y:S01]  /*149f0*/  LDL.LU R12, [R1+0x1d0] ;  /* 0x0001d000010c7983 */ /* 0x001ee20000300800 */
[----:B------:R-:W3:Y:S02]  /*14a00*/  LDL.LU R13, [R1+0x1d4] ;  /* 0x0001d400010d7983 */ /* 0x000ee40000300800 */
[----:B------:R-:W3:Y:S02]  /*14a10*/  LDL.LU R14, [R1+0x1d8] ;  /* 0x0001d800010e7983 */ /* 0x000ee40000300800 */
[----:B------:R-:W3:Y:S02]  /*14a20*/  LDL.LU R15, [R1+0x1dc] ;  /* 0x0001dc00010f7983 */ /* 0x000ee40000300800 */
[----:B--2---:R-:W-:Y:S01]  /*14a30*/  FADD R0, R11, R0 ;  /* 0x000000000b007221 */ /* 0x004fe20000000000 */
[----:B---3--:R-:W-:Y:S01]  /*14a40*/  STL.64 [R1+0x858], R14 ;  /* 0x0008580e01007387 */ /* 0x008fe20000100a00 */
[----:B------:R0:W-:Y:S03]  /*14a50*/  STL.64 [R1+0x850], R12 ;  /* 0x0008500c01007387 */ /* 0x0001e60000100a00 */
[----:B0-----:R-:W2:Y:S01]  /*14a60*/  LDL.LU R12, [R1+0x1b0] ;  /* 0x0001b000010c7983 */ /* 0x001ea20000300800 */
[----:B------:R-:W2:Y:S02]  /*14a70*/  LDL.LU R13, [R1+0x1b4] ;  /* 0x0001b400010d7983 */ /* 0x000ea40000300800 */
[----:B------:R-:W3:Y:S02]  /*14a80*/  LDL.LU R14, [R1+0x1b8] ;  /* 0x0001b800010e7983 */ /* 0x000ee40000300800 */
[----:B------:R-:W3:Y:S01]  /*14a90*/  LDL.LU R15, [R1+0x1bc] ;  /* 0x0001bc00010f7983 */ /* 0x000ee20000300800 */
[----:B------:R-:W-:Y:S01]  /*14aa0*/  HMMA.16816.F32 R8, R24, R8, R4 ;  /* 0x000000081808723c */ /* 0x000fe20000001804 */
[----:B-----5:R-:W-:Y:S01]  /*14ab0*/  FFMA R2, R23, c[0x0][0x188], -R28 ;  /* 0x0000620017027a23 */ /* 0x020fe2000000081c */
[----:B---3--:R-:W-:Y:S01]  /*14ac0*/  STL.64 [R1+0x870], R14 ;  /* 0x0008700e01007387 */ /* 0x008fe20000100a00 */
[----:B--2---:R0:W-:Y:S03]  /*14ad0*/  STL.64 [R1+0x868], R12 ;  /* 0x0008680c01007387 */ /* 0x0041e60000100a00 */
[----:B0-----:R-:W2:Y:S01]  /*14ae0*/  LDL.LU R12, [R1+0x180] ;  /* 0x00018000010c7983 */ /* 0x001ea20000300800 */
[----:B------:R-:W2:Y:S02]  /*14af0*/  LDL.LU R13, [R1+0x184] ;  /* 0x00018400010d7983 */ /* 0x000ea40000300800 */
[----:B------:R-:W2:Y:S02]  /*14b00*/  LDL.LU R14, [R1+0x188] ;  /* 0x00018800010e7983 */ /* 0x000ea40000300800 */
[----:B------:R-:W2:Y:S01]  /*14b10*/  LDL.LU R15, [R1+0x18c] ;  /* 0x00018c00010f7983 */ /* 0x000ea20000300800 */
[----:B------:R-:W3:Y:S01]  /*14b20*/  LDL.LU.64 R6, [R1+0x888] ;  /* 0x0008880001067983 */ /* 0x000ee20000300a00 */
[----:B------:R-:W3:Y:S10]  /*14b30*/  LDL.LU R4, [R1+0x880] ;  /* 0x0008800001047983 */ /* 0x000ef40000300800 */
[----:B------:R-:W-:Y:S02]  /*14b40*/  STL.64 [R1+0x60], R8 ;  /* 0x0000600801007387 */ /* 0x000fe40000100a00 */
[----:B------:R-:W-:Y:S02]  /*14b50*/  STL.64 [R1+0x68], R10 ;  /* 0x0000680a01007387 */ /* 0x000fe40000100a00 */
[----:B------:R-:W0:Y:S04]  /*14b60*/  LDSM.16.M88.4 R8, [R16+0x14880] ;  /* 0x014880001008783b */ /* 0x000e280000000200 */
[----:B0-----:R0:W-:Y:S01]  /*14b70*/  STL [R1+0xe0], R8 ;  /* 0x0000e00801007387 */ /* 0x0011e20000100800 */
[----:B------:R2:W-:Y:S01]  /*14b80*/  STL.64 [R1+0xe8], R10 ;  /* 0x0000e80a01007387 */ /* 0x0005e20000100a00 */
[----:B------:R-:W-:-:S02]  /*14b90*/  MOV R23, R9 ;  /* 0x0000000900177202 */ /* 0x000fc40000000f00 */
[----:B0-----:R-:W2:Y:S01]  /*14ba0*/  LDL.LU.64 R8, [R1+0x878] ;  /* 0x0008780001087983 */ /* 0x001ea20000300a00 */
[----:B------:R-:W-:-:S06]  /*14bb0*/  FMUL R5, R2, 1.4426950216293334961 ;  /* 0x3fb8aa3b02057820 */ /* 0x000fcc0000400000 */
[----:B------:R-:W0:Y:S01]  /*14bc0*/  MUFU.EX2 R5, R5 ;  /* 0x0000000500057308 */ /* 0x000e220000000800 */
[----:B--2---:R-:W-:Y:S01]  /*14bd0*/  HMMA.16816.F32 R8, R24, R8, R12 ;  /* 0x000000081808723c */ /* 0x004fe2000000180c */
[----:B------:R-:W2:Y:S01]  /*14be0*/  LDL.LU.64 R14, [R1+0x870] ;  /* 0x00087000010e7983 */ /* 0x000ea20000300a00 */
[----:B0-----:R-:W-:Y:S02]  /*14bf0*/  STL [R1+0x118], R5 ;  /* 0x0001180501007387 */ /* 0x001fe40000100800 */
[----:B------:R-:W2:Y:S11]  /*14c00*/  LDL.LU.64 R12, [R1+0x868] ;  /* 0x00086800010c7983 */ /* 0x000eb60000300a00 */
[----:B------:R-:W-:Y:S08]  /*14c10*/  @!UPT UIADD3 URZ, URZ, URZ, URZ ;  /* 0x0000003f3f3ff290 */ /* 0x000ff0000fffe03f */
[----:B------:R-:W-:Y:S01]  /*14c20*/  STL.64 [R1+0x50], R8 ;  /* 0x0000500801007387 */ /* 0x000fe20000100a00 */
[----:B------:R-:W-:Y:S02]  /*14c30*/  STL.64 [R1+0x58], R10 ;  /* 0x0000580a01007387 */ /* 0x000fe40000100a00 */
[----:B------:R-:W0:Y:S02]  /*14c40*/  LDSM.16.M88.4 R8, [R16+0x15080] ;  /* 0x015080001008783b */ /* 0x000e240000000200 */
[----:B0-----:R0:W-:Y:S02]  /*14c50*/  STL.64 [R1+0xd0], R8 ;  /* 0x0000d00801007387 */ /* 0x0011e40000100a00 */
[----:B------:R2:W-:Y:S02]  /*14c60*/  STL.64 [R1+0xd8], R10 ;  /* 0x0000d80a01007387 */ /* 0x0005e40000100a00 */
[----:B0-----:R-:W2:Y:S01]  /*14c70*/  LDL.LU.64 R8, [R1+0x860] ;  /* 0x0008600001087983 */ /* 0x001ea20000300a00 */
[----:B---3--:R-:W-:-:S02]  /*14c80*/  FADD R4, R6, R4 ;  /* 0x0000000406047221 */ /* 0x008fc40000000000 */
[----:B------:R-:W-:Y:S02]  /*14c90*/  FADD R0, R7, R0 ;  /* 0x0000000007007221 */ /* 0x000fe40000000000 */
[----:B------:R-:W3:Y:S02]  /*14ca0*/  LDL.LU R6, [R1+0x90] ;  /* 0x0000900001067983 */ /* 0x000ee40000300800 */
[----:B------:R-:W-:Y:S01]  /*14cb0*/  FFMA R2, R21, c[0x0][0x188], -R28 ;  /* 0x0000620015027a23 */ /* 0x000fe2000000081c */
[----:B------:R-:W5:Y:S01]  /*14cc0*/  LDL.LU R7, [R1+0xa0] ;  /* 0x0000a00001077983 */ /* 0x000f620000300800 */
[----:B------:R-:W4:Y:S02]  /*14cd0*/  LDL.LU R21, [R1+0x2e8] ;  /* 0x0002e80001157983 */ /* 0x000f240000300800 */
[----:B------:R-:W-:Y:S01]  /*14ce0*/  FADD R4, R29, R4 ;  /* 0x000000041d047221 */ /* 0x000fe20000000000 */
[----:B--2---:R-:W-:Y:S01]  /*14cf0*/  HMMA.16816.F32 R8, R24, R8, R12 ;  /* 0x000000081808723c */ /* 0x004fe2000000180c */
[----:B------:R-:W2:Y:S01]  /*14d00*/  LDL.LU.64 R14, [R1+0x858] ;  /* 0x00085800010e7983 */ /* 0x000ea20000300a00 */
[----:B------:R-:W2:Y:S11]  /*14d10*/  LDL.LU.64 R12, [R1+0x850] ;  /* 0x00085000010c7983 */ /* 0x000eb60000300a00 */
[----:B------:R-:W-:Y:S10]  /*14d20*/  @!UPT UIADD3 URZ, URZ, URZ, URZ ;  /* 0x0000003f3f3ff290 */ /* 0x000ff4000fffe03f */
[----:B------:R-:W-:Y:S01]  /*14d30*/  STL.64 [R1+0x40], R8 ;  /* 0x0000400801007387 */ /* 0x000fe20000100a00 */
[----:B------:R-:W-:Y:S02]  /*14d40*/  STL.64 [R1+0x48], R10 ;  /* 0x0000480a01007387 */ /* 0x000fe40000100a00 */
[----:B------:R-:W0:Y:S02]  /*14d50*/  LDSM.16.M88.4 R8, [R16+0x15880] ;  /* 0x015880001008783b */ /* 0x000e240000000200 */
[----:B0-----:R0:W-:Y:S02]  /*14d60*/  STL [R1+0xc0], R8 ;  /* 0x0000c00801007387 */ /* 0x0011e40000100800 */
[----:B------:R-:W-:Y:S02]  /*14d70*/  STL.64 [R1+0xc8], R10 ;  /* 0x0000c80a01007387 */ /* 0x000fe40000100a00 */
[----:B------:R-:W-:Y:S02]  /*14d80*/  IMAD.MOV.U32 R29, RZ, RZ, R9 ;  /* 0x000000ffff1d7224 */ /* 0x000fe400078e0009 */
[----:B0-----:R-:W2:Y:S01]  /*14d90*/  LDL.LU.64 R8, [R1+0x848] ;  /* 0x0008480001087983 */ /* 0x001ea20000300a00 */
[----:B------:R-:W-:-:S02]  /*14da0*/  FMUL R5, R2, 1.4426950216293334961 ;  /* 0x3fb8aa3b02057820 */ /* 0x000fc40000400000 */
[----:B------:R-:W-:Y:S02]  /*14db0*/  FFMA R2, R20, c[0x0][0x188], -R28 ;  /* 0x0000620014027a23 */ /* 0x000fe4000000081c */
[----:B------:R0:W-:Y:S02]  /*14dc0*/  MUFU.EX2 R20, R5 ;  /* 0x0000000500147308 */ /* 0x0001e40000000800 */
[----:B0-----:R-:W-:-:S06]  /*14dd0*/  FMUL R5, R2, 1.4426950216293334961 ;  /* 0x3fb8aa3b02057820 */ /* 0x001fcc0000400000 */
[----:B------:R-:W0:Y:S01]  /*14de0*/  MUFU.EX2 R5, R5 ;  /* 0x0000000500057308 */ /* 0x000e220000000800 */
[----:B------:R-:W-:Y:S01]  /*14df0*/  FFMA R2, R22, c[0x0][0x188], -R28 ;  /* 0x0000620016027a23 */ /* 0x000fe2000000081c */
[----:B------:R1:W-:Y:S01]  /*14e00*/  STL [R1+0x658], R28 ;  /* 0x0006581c01007387 */ /* 0x0003e20000100800 */
[----:B------:R-:W-:Y:S02]  /*14e10*/  FADD R0, R19, R0 ;  /* 0x0000000013007221 */ /* 0x000fe40000000000 */
[----:B------:R-:W-:Y:S01]  /*14e20*/  FADD R4, R18, R4 ;  /* 0x0000000412047221 */ /* 0x000fe20000000000 */
[----:B-1----:R-:W3:Y:S04]  /*14e30*/  LDL.LU R28, [R1+0x290] ;  /* 0x00029000011c7983 */ /* 0x002ee80000300800 */
[----:B0-----:R-:W-:Y:S01]  /*14e40*/  STL [R1+0x114], R5 ;  /* 0x0001140501007387 */ /* 0x001fe20000100800 */
[----:B------:R-:W-:Y:S01]  /*14e50*/  FADD R0, R17, R0 ;  /* 0x0000000011007221 */ /* 0x000fe20000000000 */
[----:B--2---:R-:W-:Y:S02]  /*14e60*/  HMMA.16816.F32 R8, R24, R8, R12 ;  /* 0x000000081808723c */ /* 0x004fe4000000180c */
[----:B------:R-:W0:Y:S11]  /*14e70*/  LDSM.16.M88.4 R12, [R16+0x16080] ;  /* 0x01608000100c783b */ /* 0x000e360000000200 */
[----:B------:R-:W-:Y:S10]  /*14e80*/  @!UPT UIADD3 URZ, URZ, URZ, URZ ;  /* 0x0000003f3f3ff290 */ /* 0x000ff4000fffe03f */
[----:B------:R-:W-:Y:S01]  /*14e90*/  STL.64 [R1+0x30], R8 ;  /* 0x0000300801007387 */ /* 0x000fe20000100a00 */
[----:B------:R0:W-:Y:S02]  /*14ea0*/  STL.64 [R1+0x38], R10 ;  /* 0x0000380a01007387 */ /* 0x0001e40000100a00 */
[----:B0-----:R-:W-:Y:S01]  /*14eb0*/  MOV R11, R12 ;  /* 0x0000000c000b7202 */ /* 0x001fe20000000f00 */
[----:B------:R-:W-:Y:S01]  /*14ec0*/  STL.64 [R1+0xb8], R14 ;  /* 0x0000b80e01007387 */ /* 0x000fe20000100a00 */
[----:B------:R-:W-:Y:S02]  /*14ed0*/  IMAD.MOV.U32 R10, RZ, RZ, R13 ;  /* 0x000000ffff0a7224 */ /* 0x000fe400078e000d */
[----:B------:R-:W2:Y:S02]  /*14ee0*/  LDL.LU.64 R12, [R1+0x840] ;  /* 0x00084000010c7983 */ /* 0x000ea40000300a00 */
[----:B------:R0:W-:Y:S02]  /*14ef0*/  STL [R1+0x83c], R16 ;  /* 0x00083c1001007387 */ /* 0x0001e40000100800 */
[----:B0-----:R-:W2:Y:S01]  /*14f00*/  LDL.LU R16, [R1+0x210] ;  /* 0x0002100001107983 */ /* 0x001ea20000300800 */
[----:B------:R-:W2:Y:S02]  /*14f10*/  LDL.LU R17, [R1+0x214] ;  /* 0x0002140001117983 */ /* 0x000ea40000300800 */
[----:B------:R-:W2:Y:S02]  /*14f20*/  LDL.LU R18, [R1+0x218] ;  /* 0x0002180001127983 */ /* 0x000ea40000300800 */
[----:B------:R-:W2:Y:S02]  /*14f30*/  LDL.LU R19, [R1+0x21c] ;  /* 0x00021c0001137983 */ /* 0x000ea40000300800 */
[----:B------:R-:W-:-:S02]  /*14f40*/  FMUL R5, R2, 1.4426950216293334961 ;  /* 0x3fb8aa3b02057820 */ /* 0x000fc40000400000 */
[----:B---3--:R-:W-:Y:S01]  /*14f50*/  FADD R2, R6, R4 ;  /* 0x0000000406027221 */ /* 0x008fe20000000000 */
[----:B------:R-:W3:Y:S01]  /*14f60*/  LDL.LU R8, [R1+0x2ec] ;  /* 0x0002ec0001087983 */ /* 0x000ee20000300800 */
[----:B------:R-:W3:Y:S01]  /*14f70*/  LDL.LU R22, [R1+0x288] ;  /* 0x0002880001167983 */ /* 0x000ee20000300800 */
[----:B------:R0:W1:Y:S01]  /*14f80*/  MUFU.EX2 R6, R5 ;  /* 0x0000000500067308 */ /* 0x0000620000000800 */
[----:B------:R-:W3:Y:S01]  /*14f90*/  LDL.LU R9, [R1+0x294] ;  /* 0x0002940001097983 */ /* 0x000ee20000300800 */
[----:B0-----:R-:W3:Y:S04]  /*14fa0*/  LDL.LU R5, [R1+0x284] ;  /* 0x0002840001057983 */ /* 0x001ee80000300800 */
[----:B-1----:R0:W-:Y:S01]  /*14fb0*/  STL [R1+0x110], R6 ;  /* 0x0001100601007387 */ /* 0x0021e20000100800 */
[----:B--2---:R-:W-:Y:S03]  /*14fc0*/  HMMA.16816.F32 R12, R24, R12, R16 ;  /* 0x0000000c180c723c */ /* 0x004fe60000001810 */
[----:B------:R-:W2:Y:S11]  /*14fd0*/  LDL.LU R16, [R1+0x83c] ;  /* 0x00083c0001107983 */ /* 0x000eb60000300800 */
[----:B------:R-:W-:Y:S09]  /*14fe0*/  @!UPT UIADD3 URZ, URZ, URZ, URZ ;  /* 0x0000003f3f3ff290 */ /* 0x000ff2000fffe03f */
[----:B------:R-:W-:Y:S01]  /*14ff0*/  STL [R1+0x2c], R15 ;  /* 0x00002c0f01007387 */ /* 0x000fe20000100800 */
[----:B------:R-:W-:Y:S01]  /*15000*/  MOV R17, R12 ;  /* 0x0000000c00117202 */ /* 0x000fe20000000f00 */
[----:B------:R-:W-:Y:S01]  /*15010*/  IMAD.MOV.U32 R18, RZ, RZ, R13 ;  /* 0x000000ffff127224 */ /* 0x000fe200078e000d */
[----:B------:R-:W-:Y:S01]  /*15020*/  MOV R19, R14 ;  /* 0x0000000e00137202 */ /* 0x000fe20000000f00 */
[----:B-----5:R-:W-:Y:S01]  /*15030*/  FADD R0, R7, R0 ;  /* 0x0000000007007221 */ /* 0x020fe20000000000 */
[----:B0-----:R-:W5:Y:S01]  /*15040*/  LDL.LU R6, [R1+0x28c] ;  /* 0x00028c0001067983 */ /* 0x001f620000300800 */
[----:B----4-:R-:W-:Y:S02]  /*15050*/  FFMA R4, R21, c[0x0][0x188], -R3 ;  /* 0x0000620015047a23 */ /* 0x010fe40000000803 */
[----:B------:R-:W4:Y:S02]  /*15060*/  LDL.LU R7, [R1+0x84] ;  /* 0x0000840001077983 */ /* 0x000f240000300800 */
[----:B------:R-:W3:Y:S01]  /*15070*/  LDL.LU R21, [R1+0x2f8] ;  /* 0x0002f80001157983 */ /* 0x000ee20000300800 */
[----:B------:R-:W-:Y:S01]  /*15080*/  STL [R1+0x7f0], R19 ;  /* 0x0007f01301007387 */ /* 0x000fe20000100800 */
[----:B------:R-:W-:Y:S02]  /*15090*/  STL [R1+0x7ec], R18 ;  /* 0x0007ec1201007387 */ /* 0x000fe40000100800 */
[----:B------:R-:W-:Y:S01]  /*150a0*/  STL [R1+0x7e8], R17 ;  /* 0x0007e81101007387 */ /* 0x000fe20000100800 */
[----:B--2---:R-:W0:Y:S04]  /*150b0*/  LDSM.16.M88.4 R12, [R16+0x16880] ;  /* 0x01688000100c783b */ /* 0x004e280000000200 */
[----:B------:R1:W-:Y:S04]  /*150c0*/  STL [R1+0x834], R16 ;  /* 0x0008341001007387 */ /* 0x0003e80000100800 */
[----:B-1----:R-:W2:Y:S01]  /*150d0*/  LDL.LU R16, [R1+0x200] ;  /* 0x0002000001107983 */ /* 0x002ea20000300800 */
[----:B------:R-:W2:Y:S02]  /*150e0*/  LDL.LU R17, [R1+0x204] ;  /* 0x0002040001117983 */ /* 0x000ea40000300800 */
[----:B------:R-:W2:Y:S02]  /*150f0*/  LDL.LU R18, [R1+0x208] ;  /* 0x0002080001127983 */ /* 0x000ea40000300800 */
[----:B------:R-:W2:Y:S01]  /*15100*/  LDL.LU R19, [R1+0x20c] ;  /* 0x00020c0001137983 */ /* 0x000ea20000300800 */
[----:B0-----:R-:W-:Y:S01]  /*15110*/  STL.64 [R1+0xa8], R14 ;  /* 0x0000a80e01007387 */ /* 0x001fe20000100a00 */
[----:B------:R0:W-:Y:S03]  /*15120*/  STL.64 [R1+0x800], R12 ;  /* 0x0008000c01007387 */ /* 0x0001e60000100a00 */
[----:B0-----:R-:W2:Y:S01]  /*15130*/  LDL.LU R12, [R1+0xe0] ;  /* 0x0000e000010c7983 */ /* 0x001ea20000300800 */
[----:B------:R-:W-:-:S02]  /*15140*/  IMAD.MOV.U32 R13, RZ, RZ, R23 ;  /* 0x000000ffff0d7224 */ /* 0x000fc400078e0017 */
[----:B---3--:R-:W-:Y:S02]  /*15150*/  FADD R2, R5, R2 ;  /* 0x0000000205027221 */ /* 0x008fe40000000000 */
[----:B------:R-:W3:Y:S02]  /*15160*/  LDL.LU R23, [R1+0x838] ;  /* 0x0008380001177983 */ /* 0x000ee40000300800 */
[----:B------:R-:W-:Y:S02]  /*15170*/  FFMA R5, R8, c[0x0][0x188], -R3 ;  /* 0x0000620008057a23 */ /* 0x000fe40000000803 */
[----:B------:R-:W3:Y:S01]  /*15180*/  LDL.LU R8, [R1+0x80] ;  /* 0x0000800001087983 */ /* 0x000ee20000300800 */
[----:B--2---:R-:W-:Y:S03]  /*15190*/  HMMA.16816.F32 R12, R24, R12, R16 ;  /* 0x0000000c180c723c */ /* 0x004fe60000001810 */
[----:B------:R-:W2:Y:S11]  /*151a0*/  LDL.LU R16, [R1+0x834] ;  /* 0x0008340001107983 */ /* 0x000eb60000300800 */
[----:B------:R-:W-:Y:S09]  /*151b0*/  @!UPT UIADD3 URZ, URZ, URZ, URZ ;  /* 0x0000003f3f3ff290 */ /* 0x000ff2000fffe03f */
[----:B------:R-:W-:Y:S01]  /*151c0*/  STL [R1+0x10], R12 ;  /* 0x0000100c01007387 */ /* 0x000fe20000100800 */
[----:B------:R-:W-:Y:S01]  /*151d0*/  MOV R19, R13 ;  /* 0x0000000d00137202 */ /* 0x000fe20000000f00 */
[----:B------:R-:W-:Y:S01]  /*151e0*/  IMAD.MOV.U32 R18, RZ, RZ, R14 ;  /* 0x000000ffff127224 */ /* 0x000fe200078e000e */
[----:B------:R-:W-:Y:S01]  /*151f0*/  MOV R17, R15 ;  /* 0x0000000f00117202 */ /* 0x000fe20000000f00 */
[----:B------:R-:W-:Y:S02]  /*15200*/  FMUL R4, R4, 1.4426950216293334961 ;  /* 0x3fb8aa3b04047820 */ /* 0x000fe40000400000 */
[----:B------:R-:W-:Y:S02]  /*15210*/  FADD R0, R28, R0 ;  /* 0x000000001c007221 */ /* 0x000fe40000000000 */
[----:B------:R-:W-:Y:S01]  /*15220*/  STL [R1+0x7fc], R17 ;  /* 0x0007fc1101007387 */ /* 0x000fe20000100800 */
[----:B------:R-:W-:Y:S02]  /*15230*/  STL [R1+0x7f8], R19 ;  /* 0x0007f81301007387 */ /* 0x000fe40000100800 */
[----:B------:R-:W-:Y:S02]  /*15240*/  STL [R1+0x7f4], R18 ;  /* 0x0007f41201007387 */ /* 0x000fe40000100800 */
[----:B------:R-:W-:-:S02]  /*15250*/  FADD R2, R22, R2 ;  /* 0x0000000216027221 */ /* 0x000fc40000000000 */
[----:B------:R-:W-:Y:S01]  /*15260*/  FMUL R5, R5, 1.4426950216293334961 ;  /* 0x3fb8aa3b05057820 */ /* 0x000fe20000400000 */
[----:B------:R0:W3:Y:S02]  /*15270*/  MUFU.EX2 R22, R4 ;  /* 0x0000000400167308 */ /* 0x0000e40000000800 */
[----:B0-----:R-:W-:Y:S02]  /*15280*/  FADD R4, R9, R0 ;  /* 0x0000000009047221 */ /* 0x001fe40000000000 */
[----:B-----5:R-:W-:Y:S02]  /*15290*/  FADD R0, R6, R2 ;  /* 0x0000000206007221 */ /* 0x020fe40000000000 */
[----:B------:R-:W-:Y:S02]  /*152a0*/  FFMA R2, R21, c[0x0][0x188], -R3 ;  /* 0x0000620015027a23 */ /* 0x000fe40000000803 */
[----:B----4-:R-:W-:Y:S01]  /*152b0*/  FADD R4, R7, R4 ;  /* 0x0000000407047221 */ /* 0x010fe20000000000 */
[----:B------:R0:W1:Y:S01]  /*152c0*/  MUFU.EX2 R21, R5 ;  /* 0x0000000500157308 */ /* 0x0000620000000800 */
[----:B--2---:R-:W2:Y:S04]  /*152d0*/  LDSM.16.M88.4 R12, [R16+0x17080] ;  /* 0x01708000100c783b */ /* 0x004ea80000000200 */
[----:B------:R4:W-:Y:S04]  /*152e0*/  STL [R1+0x830], R16 ;  /* 0x0008301001007387 */ /* 0x0009e80000100800 */
[----:B----4-:R-:W4:Y:S04]  /*152f0*/  LDL.LU R16, [R1+0x1f0] ;  /* 0x0001f00001107983 */ /* 0x010f280000300800 */
[----:B--2---:R-:W-:Y:S01]  /*15300*/  STL.64 [R1+0x90], R12 ;  /* 0x0000900c01007387 */ /* 0x004fe20000100a00 */
[----:B------:R-:W-:Y:S02]  /*15310*/  STL.64 [R1+0x98], R14 ;  /* 0x0000980e01007387 */ /* 0x000fe40000100a00 */
[----:B------:R-:W4:Y:S02]  /*15320*/  LDL.LU R17, [R1+0x1f4] ;  /* 0x0001f40001117983 */ /* 0x000f240000300800 */
[----:B------:R-:W4:Y:S01]  /*15330*/  LDL.LU R18, [R1+0x1f8] ;  /* 0x0001f80001127983 */ /* 0x000f220000300800 */
[----:B------:R-:W4:Y:S01]  /*15340*/  LDL.LU R19, [R1+0x1fc] ;  /* 0x0001fc0001137983 */ /* 0x000f220000300800 */
[----:B------:R-:W2:Y:S02]  /*15350*/  LDL.LU R9, [R1+0x2fc] ;  /* 0x0002fc0001097983 */ /* 0x000ea40000300800 */
[----:B------:R-:W5:Y:S02]  /*15360*/  LDL.LU R6, [R1+0x274] ;  /* 0x0002740001067983 */ /* 0x000f640000300800 */
[----:B------:R-:W5:Y:S01]  /*15370*/  LDL.LU R7, [R1+0x280] ;  /* 0x0002800001077983 */ /* 0x000f620000300800 */
[----:B0-----:R-:W2:Y:S04]  /*15380*/  LDL.LU R5, [R1+0x27c] ;  /* 0x00027c0001057983 */ /* 0x001ea80000300800 */
[----:B-----5:R-:W-:Y:S01]  /*15390*/  STL.64 [R1+0x828], R6 ;  /* 0x0008280601007387 */ /* 0x020fe20000100a00 */
[----:B--2---:R0:W-:Y:S03]  /*153a0*/  STL.64 [R1+0x820], R4 ;  /* 0x0008200401007387 */ /* 0x0041e60000100a00 */
[----:B0-----:R-:W4:Y:S01]  /*153b0*/  LDL.LU R4, [R1+0xd0] ;  /* 0x0000d00001047983 */ /* 0x001f220000300800 */
[----:B------:R-:W4:Y:S02]  /*153c0*/  LDL.LU R5, [R1+0xd4] ;  /* 0x0000d40001057983 */ /* 0x000f240000300800 */
[----:B---3--:R-:W-:Y:S02]  /*153d0*/  STL.64 [R1+0x810], R22 ;  /* 0x0008101601007387 */ /* 0x008fe40000100a00 */
[----:B-1----:R0:W-:Y:S02]  /*153e0*/  STL.64 [R1+0x808], R20 ;  /* 0x0008081401007387 */ /* 0x0021e40000100a00 */
[----:B0-----:R-:W2:Y:S01]  /*153f0*/  LDL.LU R20, [R1+0x1e0] ;  /* 0x0001e00001147983 */ /* 0x001ea20000300800 */
[----:B------:R-:W2:Y:S02]  /*15400*/  LDL.LU R21, [R1+0x1e4] ;  /* 0x0001e40001157983 */ /* 0x000ea40000300800 */
[----:B------:R-:W2:Y:S02]  /*15410*/  LDL.LU R22, [R1+0x1e8] ;  /* 0x0001e80001167983 */ /* 0x000ea40000300800 */
[----:B------:R-:W2:Y:S01]  /*15420*/  LDL.LU R23, [R1+0x1ec] ;  /* 0x0001ec0001177983 */ /* 0x000ea20000300800 */
[----:B------:R-:W3:Y:S01]  /*15430*/  LDL.LU R12, [R1+0x1c0] ;  /* 0x0001c000010c7983 */ /* 0x000ee20000300800 */
[----:B------:R-:W3:Y:S02]  /*15440*/  LDL.LU R13, [R1+0x1c4] ;  /* 0x0001c400010d7983 */ /* 0x000ee40000300800 */
[----:B------:R-:W3:Y:S02]  /*15450*/  LDL.LU R14, [R1+0x1c8] ;  /* 0x0001c800010e7983 */ /* 0x000ee40000300800 */
[----:B------:R-:W3:Y:S01]  /*15460*/  LDL.LU R15, [R1+0x1cc] ;  /* 0x0001cc00010f7983 */ /* 0x000ee20000300800 */
[----:B----4-:R-:W-:Y:S01]  /*15470*/  HMMA.16816.F32 R4, R24, R4, R16 ;  /* 0x000000041804723c */ /* 0x010fe20000001810 */
[----:B------:R-:W4:Y:S11]  /*15480*/  LDL.LU R16, [R1+0x830] ;  /* 0x0008300001107983 */ /* 0x000f360000300800 */
[----:B------:R-:W-:Y:S11]  /*15490*/  @!UPT UIADD3 URZ, URZ, URZ, URZ ;  /* 0x0000003f3f3ff290 */ /* 0x000ff6000fffe03f */
[----:B------:R-:W-:Y:S01]  /*154a0*/  STL [R1], R4 ;  /* 0x0000000401007387 */ /* 0x000fe20000100800 */
[----:B------:R-:W-:Y:S01]  /*154b0*/  IMAD.MOV.U32 R17, RZ, RZ, R5 ;  /* 0x000000ffff117224 */ /* 0x000fe200078e0005 */
[----:B------:R-:W-:Y:S01]  /*154c0*/  MOV R19, R6 ;  /* 0x0000000600137202 */ /* 0x000fe20000000f00 */
[----:B------:R-:W-:Y:S02]  /*154d0*/  IMAD.MOV.U32 R18, RZ, RZ, R7 ;  /* 0x000000ffff127224 */ /* 0x000fe400078e0007 */
[----:B----4-:R-:W0:Y:S04]  /*154e0*/  LDSM.16.M88.4 R4, [R16+0x17880] ;  /* 0x017880001004783b */ /* 0x010e280000000200 */
[----:B0-----:R-:W-:Y:S01]  /*154f0*/  STL [R1+0x80], R4 ;  /* 0x0000800401007387 */ /* 0x001fe20000100800 */
[----:B------:R0:W-:Y:S02]  /*15500*/  STL [R1+0x88], R6 ;  /* 0x0000880601007387 */ /* 0x0001e40000100800 */
[----:B------:R-:W-:Y:S01]  /*15510*/  IMAD.MOV.U32 R28, RZ, RZ, R7 ;  /* 0x000000ffff1c7224 */ /* 0x000fe200078e0007 */
[----:B------:R-:W-:Y:S01]  /*15520*/  MOV R16, R5 ;  /* 0x0000000500107202 */ /* 0x000fe20000000f00 */
[----:B0-----:R-:W4:Y:S01]  /*15530*/  LDL.LU.64 R6, [R1+0x828] ;  /* 0x0008280001067983 */ /* 0x001f220000300a00 */
[----:B------:R-:W5:Y:S02]  /*15540*/  LDL.LU.64 R4, [R1+0x820] ;  /* 0x0008200001047983 */ /* 0x000f640000300a00 */
[----:B------:R-:W-:-:S02]  /*15550*/  FADD R8, R8, R0 ;  /* 0x0000000008087221 */ /* 0x000fc40000000000 */
[----:B------:R0:W-:Y:S02]  /*15560*/  STL [R1+0x7b0], R28 ;  /* 0x0007b01c01007387 */ /* 0x0001e40000100800 */
[----:B0-----:R-:W2:Y:S01]  /*15570*/  LDL.LU R28, [R1+0x118] ;  /* 0x00011800011c7983 */ /* 0x001ea20000300800 */
[----:B------:R-:W-:Y:S02]  /*15580*/  FMUL R2, R2, 1.4426950216293334961 ;  /* 0x3fb8aa3b02027820 */ /* 0x000fe40000400000 */
[----:B-----5:R-:W-:Y:S02]  /*15590*/  FADD R0, R5, R4 ;  /* 0x0000000405007221 */ /* 0x020fe40000000000 */
[----:B------:R-:W2:Y:S01]  /*155a0*/  LDL.LU R4, [R1+0xc0] ;  /* 0x0000c00001047983 */ /* 0x000ea20000300800 */
[----:B----4-:R-:W-:Y:S02]  /*155b0*/  FADD R8, R6, R8 ;  /* 0x0000000806087221 */ /* 0x010fe40000000000 */
[----:B------:R0:W1:Y:S01]  /*155c0*/  MUFU.EX2 R6, R2 ;  /* 0x0000000200067308 */ /* 0x0000620000000800 */
[----:B------:R-:W-:Y:S01]  /*155d0*/  MOV R5, R29 ;  /* 0x0000001d00057202 */ /* 0x000fe20000000f00 */
[----:B------:R-:W-:Y:S01]  /*155e0*/  FFMA R9, R9, c[0x0][0x188], -R3 ;  /* 0x0000620009097a23 */ /* 0x000fe20000000803 */
[----:B------:R-:W4:Y:S01]  /*155f0*/  LDL.LU R29, [R1+0x818] ;  /* 0x00081800011d7983 */ /* 0x000f220000300800 */
[----:B------:R5:W-:Y:S02]  /*15600*/  STL [R1+0x644], R3 ;  /* 0x0006440301007387 */ /* 0x000be40000100800 */
[----:B0-----:R-:W-:Y:S01]  /*15610*/  FADD R2, R7, R0 ;  /* 0x0000000007027221 */ /* 0x001fe20000000000 */
[----:B-----5:R-:W5:Y:S01]  /*15620*/  LDL.LU R3, [R1+0x270] ;  /* 0x0002700001037983 */ /* 0x020f620000300800 */
[----:B-1----:R2:W-:Y:S02]  /*15630*/  STL [R1+0xd0], R6 ;  /* 0x0000d00601007387 */ /* 0x0025e40000100800 */
[----:B--2---:R-:W-:Y:S01]  /*15640*/  HMMA.16816.F32 R4, R24, R4, R20 ;  /* 0x000000041804723c */ /* 0x004fe20000001814 */
[----:B------:R-:W2:Y:S01]  /*15650*/  LDL.LU.64 R22, [R1+0x810] ;  /* 0x0008100001167983 */ /* 0x000ea20000300a00 */
[----:B------:R-:W-:-:S02]  /*15660*/  FMUL R9, R9, 1.4426950216293334961 ;  /* 0x3fb8aa3b09097820 */ /* 0x000fc40000400000 */
[----:B------:R-:W3:Y:S02]  /*15670*/  LDL.LU.64 R20, [R1+0x808] ;  /* 0x0008080001147983 */ /* 0x000ee40000300a00 */
[----:B-----5:R-:W-:Y:S02]  /*15680*/  FADD R0, R3, R8 ;  /* 0x0000000803007221 */ /* 0x020fe40000000000 */
[----:B------:R-:W-:Y:S11]  /*15690*/  IMAD.MOV.U32 R8, RZ, RZ, R11 ;  /* 0x000000ffff087224 */ /* 0x000ff600078e000b */
[----:B------:R-:W-:Y:S04]  /*156a0*/  @!UPT UIADD3 URZ, URZ, URZ, URZ ;  /* 0x0000003f3f3ff290 */ /* 0x000fe8000fffe03f */
[----:B------:R-:W-:Y:S01]  /*156b0*/  STL.64 [R1+0x698], R6 ;  /* 0x0006980601007387 */ /* 0x000fe20000100a00 */
[----:B------:R0:W-:Y:S03]  /*156c0*/  STL.64 [R1+0x690], R4 ;  /* 0x0006900401007387 */ /* 0x0001e60000100a00 */
[----:B0-----:R-:W5:Y:S01]  /*156d0*/  LDL.LU R4, [R1+0x1a0] ;  /* 0x0001a00001047983 */ /* 0x001f620000300800 */
[----:B------:R-:W5:Y:S02]  /*156e0*/  LDL.LU R5, [R1+0x1a4] ;  /* 0x0001a40001057983 */ /* 0x000f640000300800 */
[----:B------:R-:W5:Y:S02]  /*156f0*/  LDL.LU R6, [R1+0x1a8] ;  /* 0x0001a80001067983 */ /* 0x000f640000300800 */
[----:B------:R-:W5:Y:S02]  /*15700*/  LDL.LU R7, [R1+0x1ac] ;  /* 0x0001ac0001077983 */ /* 0x000f640000300800 */
[----:B--2---:R-:W-:-:S02]  /*15710*/  FADD R2, R23, R2 ;  /* 0x0000000217027221 */ /* 0x004fc40000000000 */
[----:B------:R0:W1:Y:S02]  /*15720*/  MUFU.EX2 R23, R9 ;  /* 0x0000000900177308 */ /* 0x0000640000000800 */
[----:B0-----:R-:W-:-:S07]  /*15730*/  MOV R9, R10 ;  /* 0x0000000a00097202 */ /* 0x001fce0000000f00 */
[C---:B---3--:R-:W-:Y:S01]  /*15740*/  HMMA.16816.F32 R8, R24.reuse, R8, R12 ;  /* 0x000000081808723c */ /* 0x048fe2000000180c */
[----:B------:R-:W5:Y:S11]  /*15750*/  LDL.LU.64 R12, [R1+0x800] ;  /* 0x00080000010c7983 */ /* 0x000f760000300a00 */
[----:B------:R-:W-:Y:S11]  /*15760*/  @!UPT UIADD3 URZ, URZ, URZ, URZ ;  /* 0x0000003f3f3ff290 */ /* 0x000ff6000fffe03f */
[----:B------:R-:W-:Y:S01]  /*15770*/  STL.64 [R1+0x688], R10 ;  /* 0x0006880a01007387 */ /* 0x000fe20000100a00 */
[----:B------:R-:W-:Y:S01]  /*15780*/  STL.64 [R1+0x680], R8 ;  /* 0x0006800801007387 */ /* 0x000fe20000100a00 */
[----:B-----5:R-:W-:Y:S11]  /*15790*/  HMMA.16816.F32 R12, R24, R12, R4 ;  /* 0x0000000c180c723c */ /* 0x020ff60000001804 */
[----:B------:R-:W-:Y:S11]  /*157a0*/  @!UPT UIADD3 URZ, URZ, URZ, URZ ;  /* 0x0000003f3f3ff290 */ /* 0x000ff6000fffe03f */
[----:B------:R-:W-:Y:S01]  /*157b0*/  @!UPT UIADD3 URZ, URZ, URZ, URZ ;  /* 0x0000003f3f3ff290 */ /* 0x000fe2000fffe03f */
[----:B------:R0:W-:Y:S01]  /*157c0*/  STL.64 [R1+0x678], R14 ;  /* 0x0006780e01007387 */ /* 0x0001e20000100a00 */
[----:B------:R-:W-:Y:S03]  /*157d0*/  STL.64 [R1+0x670], R12 ;  /* 0x0006700c01007387 */ /* 0x000fe60000100a00 */
[----:B0-----:R-:W2:Y:S01]  /*157e0*/  LDL.LU R14, [R1+0xb8] ;  /* 0x0000b800010e7983 */ /* 0x001ea20000300800 */
[----:B------:R-:W2:Y:S03]  /*157f0*/  LDL.LU R15, [R1+0xbc] ;  /* 0x0000bc00010f7983 */ /* 0x000ea60000300800 */
[----:B--2---:R0:W-:Y:S01]  /*15800*/  STL.64 [R1+0x6a0], R14 ;  /* 0x0006a00e01007387 */ /* 0x0041e20000100a00 */
[----:B------:R-:W2:Y:S02]  /*15810*/  LDL.LU R10, [R1+0xc8] ;  /* 0x0000c800010a7983 */ /* 0x000ea40000300800 */
[----:B------:R-:W2:Y:S02]  /*15820*/  LDL.LU R11, [R1+0xcc] ;  /* 0x0000cc00010b7983 */ /* 0x000ea40000300800 */
[----:B--2---:R2:W-:Y:S01]  /*15830*/  STL.64 [R1+0x6a8], R10 ;  /* 0x0006a80a01007387 */ /* 0x0045e20000100a00 */
[----:B------:R-:W3:Y:S02]  /*15840*/  LDL.LU R6, [R1+0xd8] ;  /* 0x0000d80001067983 */ /* 0x000ee40000300800 */
[----:B------:R-:W3:Y:S01]  /*15850*/  LDL.LU R7, [R1+0xdc] ;  /* 0x0000dc0001077983 */ /* 0x000ee20000300800 */
[----:B0-----:R-:W-:Y:S01]  /*15860*/  MOV R14, R19 ;  /* 0x00000013000e7202 */ /* 0x001fe20000000f00 */
[----:B------:R-:W-:-:S02]  /*15870*/  IMAD.MOV.U32 R15, RZ, RZ, R18 ;  /* 0x000000ffff0f7224 */ /* 0x000fc400078e0012 */
[----:B------:R-:W-:Y:S01]  /*15880*/  IMAD.MOV.U32 R13, RZ, RZ, R17 ;  /* 0x000000ffff0d7224 */ /* 0x000fe200078e0011 */
[----:B---3--:R0:W-:Y:S01]  /*15890*/  STL.64 [R1+0x6b0], R6 ;  /* 0x0006b00601007387 */ /* 0x0081e20000100a00 */
[----:B------:R-:W3:Y:S02]  /*158a0*/  LDL.LU R12, [R1] ;  /* 0x00000000010c7983 */ /* 0x000ee40000300800 */
[----:B------:R-:W5:Y:S02]  /*158b0*/  LDL.LU R17, [R1+0x7fc] ;  /* 0x0007fc0001117983 */ /* 0x000f640000300800 */
[----:B------:R-:W4:Y:S01]  /*158c0*/  LDL.LU R19, [R1+0x7f8] ;  /* 0x0007f80001137983 */ /* 0x000f220000300800 */
[----:B------:R-:W0:Y:S01]  /*158d0*/  LDL.LU R18, [R1+0x7f4] ;  /* 0x0007f40001127983 */ /* 0x000e220000300800 */
[----:B------:R0:W-:Y:S03]  /*158e0*/  STL.64 [R1+0x6c0], R14 ;  /* 0x0006c00e01007387 */ /* 0x0001e60000100a00 */
[----:B---3--:R-:W-:Y:S01]  /*158f0*/  STL.64 [R1+0x6b8], R12 ;  /* 0x0006b80c01007387 */ /* 0x008fe20000100a00 */
[----:B--2---:R-:W2:Y:S02]  /*15900*/  LDL.LU R10, [R1+0xe8] ;  /* 0x0000e800010a7983 */ /* 0x004ea40000300800 */
[----:B------:R-:W2:Y:S02]  /*15910*/  LDL.LU R11, [R1+0xec] ;  /* 0x0000ec00010b7983 */ /* 0x000ea40000300800 */
[----:B0-----:R-:W-:Y:S01]  /*15920*/  IMAD.MOV.U32 R6, RZ, RZ, R18 ;  /* 0x000000ffff067224 */ /* 0x001fe200078e0012 */
[----:B-----5:R-:W-:-:S02]  /*15930*/  MOV R7, R17 ;  /* 0x0000001100077202 */ /* 0x020fc40000000f00 */
[----:B----4-:R-:W-:Y:S01]  /*15940*/  MOV R5, R19 ;  /* 0x0000001300057202 */ /* 0x010fe20000000f00 */
[----:B--2---:R-:W-:Y:S01]  /*15950*/  STL.64 [R1+0x6c8], R10 ;  /* 0x0006c80a01007387 */ /* 0x004fe20000100a00 */
[----:B------:R-:W2:Y:S02]  /*15960*/  LDL.LU R4, [R1+0x10] ;  /* 0x0000100001047983 */ /* 0x000ea40000300800 */
[----:B------:R-:W3:Y:S02]  /*15970*/  LDL.LU R19, [R1+0x7f0] ;  /* 0x0007f00001137983 */ /* 0x000ee40000300800 */
[----:B------:R-:W4:Y:S01]  /*15980*/  LDL.LU R18, [R1+0x7ec] ;  /* 0x0007ec0001127983 */ /* 0x000f220000300800 */
[----:B------:R-:W5:Y:S01]  /*15990*/  LDL.LU R17, [R1+0x7e8] ;  /* 0x0007e80001117983 */ /* 0x000f620000300800 */
[----:B------:R0:W-:Y:S03]  /*159a0*/  STL.64 [R1+0x6d8], R6 ;  /* 0x0006d80601007387 */ /* 0x0001e60000100a00 */
[----:B--2---:R-:W-:Y:S01]  /*159b0*/  STL.64 [R1+0x6d0], R4 ;  /* 0x0006d00401007387 */ /* 0x004fe20000100a00 */
[----:B------:R-:W2:Y:S02]  /*159c0*/  LDL.LU R14, [R1+0xf8] ;  /* 0x0000f800010e7983 */ /* 0x000ea40000300800 */
[----:B------:R-:W2:Y:S02]  /*159d0*/  LDL.LU R15, [R1+0xfc] ;  /* 0x0000fc00010f7983 */ /* 0x000ea40000300800 */
[----:B--2---:R2:W-:Y:S01]  /*159e0*/  STL.64 [R1+0x6e0], R14 ;  /* 0x0006e00e01007387 */ /* 0x0045e20000100a00 */
[----:B0-----:R-:W2:Y:S02]  /*159f0*/  LDL.LU R6, [R1+0x128] ;  /* 0x0001280001067983 */ /* 0x001ea40000300800 */
[----:B------:R-:W2:Y:S02]  /*15a00*/  LDL.LU R7, [R1+0x12c] ;  /* 0x00012c0001077983 */ /* 0x000ea40000300800 */
[----:B--2---:R0:W-:Y:S01]  /*15a10*/  STL.64 [R1+0x6e8], R6 ;  /* 0x0006e80601007387 */ /* 0x0041e20000100a00 */
[----:B------:R-:W2:Y:S02]  /*15a20*/  LDL.LU R12, [R1+0x30] ;  /* 0x00003000010c7983 */ /* 0x000ea40000300800 */
[----:B------:R-:W2:Y:S02]  /*15a30*/  LDL.LU R13, [R1+0x34] ;  /* 0x00003400010d7983 */ /* 0x000ea40000300800 */
[----:B------:R-:W2:Y:S01]  /*15a40*/  LDL.LU R14, [R1+0x38] ;  /* 0x00003800010e7983 */ /* 0x000ea20000300800 */
[----:B------:R-:W2:Y:S04]  /*15a50*/  LDL.LU R15, [R1+0x3c] ;  /* 0x00003c00010f7983 */ /* 0x000ea80000300800 */
[----:B--2---:R-:W-:Y:S01]  /*15a60*/  STL.64 [R1+0x6f8], R14 ;  /* 0x0006f80e01007387 */ /* 0x004fe20000100a00 */
[----:B------:R-:W-:Y:S02]  /*15a70*/  STL.64 [R1+0x6f0], R12 ;  /* 0x0006f00c01007387 */ /* 0x000fe40000100a00 */
[----:B0-----:R-:W2:Y:S02]  /*15a80*/  LDL.LU R6, [R1+0x148] ;  /* 0x0001480001067983 */ /* 0x001ea40000300800 */
[----:B------:R-:W2:Y:S02]  /*15a90*/  LDL.LU R7, [R1+0x14c] ;  /* 0x00014c0001077983 */ /* 0x000ea40000300800 */
[----:B--2---:R0:W-:Y:S04]  /*15aa0*/  STL.64 [R1+0x700], R6 ;  /* 0x0007000601007387 */ /* 0x0041e80000100a00 */
[----:B0-----:R-:W2:Y:S01]  /*15ab0*/  LDL.LU R6, [R1+0x178] ;  /* 0x0001780001067983 */ /* 0x001ea20000300800 */
[----:B------:R-:W2:Y:S03]  /*15ac0*/  LDL.LU R7, [R1+0x17c] ;  /* 0x00017c0001077983 */ /* 0x000ea60000300800 */
[----:B--2---:R0:W-:Y:S01]  /*15ad0*/  STL.64 [R1+0x718], R6 ;  /* 0x0007180601007387 */ /* 0x0041e20000100a00 */
[----:B------:R-:W2:Y:S02]  /*15ae0*/  LDL.LU R12, [R1+0x40] ;  /* 0x00004000010c7983 */ /* 0x000ea40000300800 */
[----:B------:R-:W2:Y:S02]  /*15af0*/  LDL.LU R13, [R1+0x44] ;  /* 0x00004400010d7983 */ /* 0x000ea40000300800 */
[----:B------:R-:W2:Y:S01]  /*15b00*/  LDL.LU R14, [R1+0x48] ;  /* 0x00004800010e7983 */ /* 0x000ea20000300800 */
[----:B------:R-:W2:Y:S04]  /*15b10*/  LDL.LU R15, [R1+0x4c] ;  /* 0x00004c00010f7983 */ /* 0x000ea80000300800 */
[----:B0-----:R-:W2:Y:S01]  /*15b20*/  LDL.LU R6, [R1+0x198] ;  /* 0x0001980001067983 */ /* 0x001ea20000300800 */
[----:B------:R-:W2:Y:S03]  /*15b30*/  LDL.LU R7, [R1+0x19c] ;  /* 0x00019c0001077983 */ /* 0x000ea60000300800 */
[----:B--2---:R-:W-:Y:S01]  /*15b40*/  STL.64 [R1+0x730], R6 ;  /* 0x0007300601007387 */ /* 0x004fe20000100a00 */
[----:B------:R-:W-:Y:S02]  /*15b50*/  STL.64 [R1+0x710], R14 ;  /* 0x0007100e01007387 */ /* 0x000fe40000100a00 */
[----:B------:R0:W-:Y:S02]  /*15b60*/  STL.64 [R1+0x708], R12 ;  /* 0x0007080c01007387 */ /* 0x0001e40000100a00 */
[----:B0-----:R-:W2:Y:S01]  /*15b70*/  LDL.LU R12, [R1+0x50] ;  /* 0x00005000010c7983 */ /* 0x001ea20000300800 */
[----:B------:R-:W2:Y:S02]  /*15b80*/  LDL.LU R13, [R1+0x54] ;  /* 0x00005400010d7983 */ /* 0x000ea40000300800 */
[----:B------:R-:W2:Y:S02]  /*15b90*/  LDL.LU R14, [R1+0x58] ;  /* 0x00005800010e7983 */ /* 0x000ea40000300800 */
[----:B------:R-:W2:Y:S01]  /*15ba0*/  LDL.LU R15, [R1+0x5c] ;  /* 0x00005c00010f7983 */ /* 0x000ea20000300800 */
[----:B------:R-:W2:Y:S01]  /*15bb0*/  LDL.LU R6, [R1+0x228] ;  /* 0x0002280001067983 */ /* 0x000ea20000300800 */
        /* <DEDUP_REMOVED lines=9> */
[----:B------:R-:W2:Y:S02]  /*15c50*/  LDL.LU R7, [R1+0x23c] ;  /* 0x00023c0001077983 */ /* 0x000ea40000300800 */
[----:B------:R-:W3:Y:S01]  /*15c60*/  LDL.LU R5, [R1+0xd0] ;  /* 0x0000d00001057983 */ /* 0x000ee20000300800 */
        /* <DEDUP_REMOVED lines=17> */
[----:B------:R-:W3:Y:S01]  /*15d80*/  LDL.LU R6, [R1+0x258] ;  /* 0x0002580001067983 */ /* 0x000ee20000300800 */
[----:B------:R-:W3:Y:S03]  /*15d90*/  LDL.LU R7, [R1+0x25c] ;  /* 0x00025c0001077983 */ /* 0x000ee60000300800 */
[----:B--2---:R-:W-:Y:S01]  /*15da0*/  STL.64 [R1+0x770], R14 ;  /* 0x0007700e01007387 */ /* 0x004fe20000100a00 */
[----:B------:R0:W-:Y:S03]  /*15db0*/  STL.64 [R1+0x768], R12 ;  /* 0x0007680c01007387 */ /* 0x0001e60000100a00 */
[----:B0-----:R-:W2:Y:S01]  /*15dc0*/  LDL.LU R12, [R1+0x130] ;  /* 0x00013000010c7983 */ /* 0x001ea20000300800 */
[----:B------:R-:W2:Y:S02]  /*15dd0*/  LDL.LU R13, [R1+0x134] ;  /* 0x00013400010d7983 */ /* 0x000ea40000300800 */
[----:B------:R-:W2:Y:S02]  /*15de0*/  LDL.LU R14, [R1+0x138] ;  /* 0x00013800010e7983 */ /* 0x000ea40000300800 */
[----:B------:R-:W2:Y:S02]  /*15df0*/  LDL.LU R15, [R1+0x13c] ;  /* 0x00013c00010f7983 */ /* 0x000ea40000300800 */
[----:B--2---:R-:W-:Y:S01]  /*15e00*/  STL.64 [R1+0x788], R14 ;  /* 0x0007880e01007387 */ /* 0x004fe20000100a00 */
[----:B------:R0:W-:Y:S03]  /*15e10*/  STL.64 [R1+0x780], R12 ;  /* 0x0007800c01007387 */ /* 0x0001e60000100a00 */
[----:B0-----:R-:W2:Y:S01]  /*15e20*/  LDL.LU R12, [R1+0x150] ;  /* 0x00015000010c7983 */ /* 0x001ea20000300800 */
[----:B------:R-:W2:Y:S02]  /*15e30*/  LDL.LU R13, [R1+0x154] ;  /* 0x00015400010d7983 */ /* 0x000ea40000300800 */
[----:B------:R-:W2:Y:S02]  /*15e40*/  LDL.LU R14, [R1+0x158] ;  /* 0x00015800010e7983 */ /* 0x000ea40000300800 */
[----:B------:R-:W2:Y:S01]  /*15e50*/  LDL.LU R15, [R1+0x15c] ;  /* 0x00015c00010f7983 */ /* 0x000ea20000300800 */
[----:B-----5:R-:W-:Y:S01]  /*15e60*/  MOV R8, R17 ;  /* 0x0000001100087202 */ /* 0x020fe20000000f00 */
[----:B----4-:R-:W-:Y:S01]  /*15e70*/  IMAD.MOV.U32 R9, RZ, RZ, R18 ;  /* 0x000000ffff097224 */ /* 0x010fe200078e0012 */
[----:B---3--:R-:W-:Y:S01]  /*15e80*/  MOV R10, R19 ;  /* 0x00000013000a7202 */ /* 0x008fe20000000f00 */
[----:B--2---:R0:W-:Y:S04]  /*15e90*/  STL.64 [R1+0x798], R14 ;  /* 0x0007980e01007387 */ /* 0x0041e80000100a00 */
[----:B0-----:R-:W2:Y:S01]  /*15ea0*/  LDL.LU R15, [R1+0x110] ;  /* 0x00011000010f7983 */ /* 0x001ea20000300800 */
[----:B------:R0:W-:Y:S03]  /*15eb0*/  STL.64 [R1+0x790], R12 ;  /* 0x0007900c01007387 */ /* 0x0001e60000100a00 */
[----:B0-----:R-:W3:Y:S01]  /*15ec0*/  LDL.LU R12, [R1+0x80] ;  /* 0x00008000010c7983 */ /* 0x001ee20000300800 */
[----:B------:R-:W-:-:S02]  /*15ed0*/  IMAD.MOV.U32 R13, RZ, RZ, R16 ;  /* 0x000000ffff0d7224 */ /* 0x000fc400078e0010 */
[----:B------:R-:W4:Y:S02]  /*15ee0*/  LDL.LU R16, [R1+0x7e4] ;  /* 0x0007e40001107983 */ /* 0x000f240000300800 */
[----:B------:R-:W5:Y:S01]  /*15ef0*/  LDL.LU R17, [R1+0x7e0] ;  /* 0x0007e00001117983 */ /* 0x000f620000300800 */
[----:B------:R-:W2:Y:S01]  /*15f00*/  LDL.LU R18, [R1+0x7dc] ;  /* 0x0007dc0001127983 */ /* 0x000ea20000300800 */
[----:B------:R-:W2:Y:S02]  /*15f10*/  LDL.LU R19, [R1+0x7d8] ;  /* 0x0007d80001137983 */ /* 0x000ea40000300800 */
[----:B------:R-:W2:Y:S02]  /*15f20*/  LDL.LU R11, [R1+0x2c] ;  /* 0x00002c00010b7983 */ /* 0x000ea40000300800 */
[----:B--2---:R0:W-:Y:S01]  /*15f30*/  STL.64 [R1+0x7a8], R10 ;  /* 0x0007a80a01007387 */ /* 0x0041e20000100a00 */
[----:B------:R4:W-:Y:S02]  /*15f40*/  STL.64 [R1+0x7a0], R8 ;  /* 0x0007a00801007387 */ /* 0x0009e40000100a00 */
[----:B0-----:R-:W-:-:S02]  /*15f50*/  IMAD.MOV.U32 R10, RZ, RZ, R18 ;  /* 0x000000ffff0a7224 */ /* 0x001fc400078e0012 */
[----:B----4-:R-:W-:Y:S01]  /*15f60*/  IMAD.MOV.U32 R8, RZ, RZ, R16 ;  /* 0x000000ffff087224 */ /* 0x010fe200078e0010 */
[----:B------:R-:W-:Y:S01]  /*15f70*/  MOV R11, R19 ;  /* 0x00000013000b7202 */ /* 0x000fe20000000f00 */
[----:B------:R-:W2:Y:S01]  /*15f80*/  LDL.LU R16, [R1+0x7d4] ;  /* 0x0007d40001107983 */ /* 0x000ea20000300800 */
[----:B-----5:R-:W-:Y:S02]  /*15f90*/  MOV R9, R17 ;  /* 0x0000001100097202 */ /* 0x020fe40000000f00 */
[----:B------:R-:W2:Y:S02]  /*15fa0*/  LDL.LU R17, [R1+0x7d0] ;  /* 0x0007d00001117983 */ /* 0x000ea40000300800 */
[----:B------:R-:W2:Y:S01]  /*15fb0*/  LDL.LU R18, [R1+0x7cc] ;  /* 0x0007cc0001127983 */ /* 0x000ea20000300800 */
[----:B------:R-:W2:Y:S01]  /*15fc0*/  LDL.LU R19, [R1+0x7c8] ;  /* 0x0007c80001137983 */ /* 0x000ea20000300800 */
[----:B------:R-:W-:Y:S02]  /*15fd0*/  STL.64 [R1+0x7c0], R10 ;  /* 0x0007c00a01007387 */ /* 0x000fe40000100a00 */
[----:B------:R0:W-:Y:S02]  /*15fe0*/  STL.64 [R1+0x7b8], R8 ;  /* 0x0007b80801007387 */ /* 0x0001e40000100a00 */
[----:B0-----:R-:W2:Y:S01]  /*15ff0*/  LDL.LU R8, [R1+0x90] ;  /* 0x0000900001087983 */ /* 0x001ea20000300800 */
[----:B------:R-:W2:Y:S02]  /*16000*/  LDL.LU R9, [R1+0x94] ;  /* 0x0000940001097983 */ /* 0x000ea40000300800 */
[----:B------:R-:W3:Y:S02]  /*16010*/  LDL.LU.64 R10, [R1+0x7c0] ;  /* 0x0007c000010a7983 */ /* 0x000ee40000300a00 */
[----:B------:R-:W-:-:S02]  /*16020*/  FADD R2, R28, R2 ;  /* 0x000000021c027221 */ /* 0x000fc40000000000 */
[----:B------:R-:W-:Y:S01]  /*16030*/  FADD R0, R29, R0 ;  /* 0x000000001d007221 */ /* 0x000fe20000000000 */
[----:B--2---:R-:W-:Y:S01]  /*16040*/  HMMA.16816.F32 R16, R24, R8, R16 ;  /* 0x000000081810723c */ /* 0x004fe20000001810 */
[----:B------:R-:W3:Y:S01]  /*16050*/  LDL.LU.64 R8, [R1+0x7b8] ;  /* 0x0007b80001087983 */ /* 0x000ee20000300a00 */
[----:B------:R-:W-:Y:S02]  /*16060*/  FADD R2, R20, R2 ;  /* 0x0000000214027221 */ /* 0x000fe40000000000 */
[----:B------:R-:W-:Y:S01]  /*16070*/  FADD R0, R22, R0 ;  /* 0x0000000016007221 */ /* 0x000fe20000000000 */
[----:B------:R-:W-:Y:S01]  /*16080*/  F2FP.PACK_AB R20, R20, R28 ;  /* 0x0000001c1414723e */ /* 0x000fe200000000ff */
[----:B------:R-:W-:Y:S02]  /*16090*/  FADD R2, R4, R2 ;  /* 0x0000000204027221 */ /* 0x000fe40000000000 */
[C---:B------:R-:W-:Y:S01]  /*160a0*/  FADD R0, R21.reuse, R0 ;  /* 0x0000000015007221 */ /* 0x040fe20000000000 */
[----:B------:R-:W-:Y:S01]  /*160b0*/  F2FP.PACK_AB R21, R21, R22 ;  /* 0x000000161515723e */ /* 0x000fe200000000ff */
[----:B------:R-:W-:-:S02]  /*160c0*/  F2FP.PACK_AB R22, R15, R4 ;  /* 0x000000040f16723e */ /* 0x000fc400000000ff */
[----:B------:R-:W-:-:S11]  /*160d0*/  FADD R2, R15, R2 ;  /* 0x000000020f027221 */ /* 0x000fd60000000000 */
[----:B------:R0:W-:Y:S01]  /*160e0*/  STL.64 [R1+0x668], R18 ;  /* 0x0006681201007387 */ /* 0x0001e20000100a00 */
[----:B------:R-:W-:Y:S02]  /*160f0*/  STL.64 [R1+0x660], R16 ;  /* 0x0006601001007387 */ /* 0x000fe40000100a00 */
[----:B------:R-:W2:Y:S01]  /*16100*/  LDL.LU R28, [R1+0x7b0] ;  /* 0x0007b000011c7983 */ /* 0x000ea20000300800 */
[----:B0-----:R-:W4:Y:S01]  /*16110*/  LDL.LU R18, [R1+0xa8] ;  /* 0x0000a80001127983 */ /* 0x001f220000300800 */
[----:B------:R-:W4:Y:S01]  /*16120*/  LDL.LU R19, [R1+0xac] ;  /* 0x0000ac0001137983 */ /* 0x000f220000300800 */
[----:B---3--:R-:W-:Y:S02]  /*16130*/  HMMA.16816.F32 R24, R24, R12, R8 ;  /* 0x0000000c1818723c */ /* 0x008fe40000001808 */
[----:B------:R-:W3:Y:S01]  /*16140*/  LDL.LU.64 R10, [R1+0x7a8] ;  /* 0x0007a800010a7983 */ /* 0x000ee20000300a00 */
[----:B------:R-:W3:Y:S02]  /*16150*/  LDL.LU.64 R8, [R1+0x7a0] ;  /* 0x0007a00001087983 */ /* 0x000ee40000300a00 */
[----:B------:R-:W5:Y:S02]  /*16160*/  LDL.LU.64 R14, [R1+0x798] ;  /* 0x00079800010e7983 */ /* 0x000f640000300a00 */
[----:B------:R-:W5:Y:S02]  /*16170*/  LDL.LU.64 R12, [R1+0x790] ;  /* 0x00079000010c7983 */ /* 0x000f640000300a00 */
[----:B------:R-:W-:-:S04]  /*16180*/  FADD R0, R5, R0 ;  /* 0x0000000005007221 */ /* 0x000fc80000000000 */
[C---:B-1----:R-:W-:Y:S01]  /*16190*/  FADD R0, R23.reuse, R0 ;  /* 0x0000000017007221 */ /* 0x042fe20000000000 */
[----:B------:R-:W-:-:S09]  /*161a0*/  F2FP.PACK_AB R23, R23, R5 ;  /* 0x000000051717723e */ /* 0x000fd200000000ff */
[----:B------:R0:W-:Y:S01]  /*161b0*/  STL.64 [R1+0x650], R26 ;  /* 0x0006501a01007387 */ /* 0x0001e20000100a00 */
[----:B------:R-:W-:Y:S03]  /*161c0*/  STL.64 [R1+0x648], R24 ;  /* 0x0006481801007387 */ /* 0x000fe60000100a00 */
[----:B0-----:R-:W2:Y:S01]  /*161d0*/  LDL.LU R26, [R1+0x98] ;  /* 0x00009800011a7983 */ /* 0x001ea20000300800 */
[----:B------:R-:W2:Y:S01]  /*161e0*/  LDL.LU R27, [R1+0x9c] ;  /* 0x00009c00011b7983 */ /* 0x000ea20000300800 */
[C---:B-----5:R-:W-:Y:S02]  /*161f0*/  HMMA.16816.F32 R4, R20.reuse, R6, R12 ;  /* 0x000000061404723c */ /* 0x060fe4000000180c */
[----:B------:R-:W5:Y:S01]  /*16200*/  LDL.LU.64 R14, [R1+0x788] ;  /* 0x00078800010e7983 */ /* 0x000f620000300a00 */
[----:B------:R-:W5:Y:S11]  /*16210*/  LDL.LU.64 R12, [R1+0x780] ;  /* 0x00078000010c7983 */ /* 0x000f760000300a00 */
[----:B------:R-:W-:Y:S09]  /*16220*/  @!UPT UIADD3 URZ, URZ, URZ, URZ ;  /* 0x0000003f3f3ff290 */ /* 0x000ff2000fffe03f */
[----:B------:R-:W-:Y:S01]  /*16230*/  STL.64 [R1+0x300], R4 ;  /* 0x0003000401007387 */ /* 0x000fe20000100a00 */
[----:B------:R0:W-:Y:S03]  /*16240*/  STL.64 [R1+0x308], R6 ;  /* 0x0003080601007387 */ /* 0x0001e60000100a00 */
[----:B0-----:R-:W5:Y:S02]  /*16250*/  LDL.LU.64 R6, [R1+0x778] ;  /* 0x0007780001067983 */ /* 0x001f640000300a00 */
        /* <DEDUP_REMOVED lines=43> */
[----:B------:R-:W3:Y:S11]  /*16510*/  LDL.LU.64 R14, [R1+0x6e0] ;  /* 0x0006e000010e7983 */ /* 0x000ef60000300a00 */
[----:B------:R-:W-:Y:S10]  /*16520*/  @!UPT UIADD3 URZ, URZ, URZ, URZ ;  /* 0x0000003f3f3ff290 */ /* 0x000ff4000fffe03f */
[----:B------:R-:W-:Y:S01]  /*16530*/  STL.64 [R1+0x3c0], R4 ;  /* 0x0003c00401007387 */ /* 0x000fe20000100a00 */
[----:B------:R0:W-:Y:S03]  /*16540*/  STL.64 [R1+0x3c8], R6 ;  /* 0x0003c80601007387 */ /* 0x0001e60000100a00 */
[----:B0-----:R-:W5:Y:S01]  /*16550*/  LDL.LU.64 R6, [R1+0x6d8] ;  /* 0x0006d80001067983 */ /* 0x001f620000300a00 */
[----:B------:R-:W5:Y:S01]  /*16560*/  LDL.LU.64 R4, [R1+0x6d0] ;  /* 0x0006d00001047983 */ /* 0x000f620000300a00 */
[C---:B---3--:R-:W-:Y:S02]  /*16570*/  HMMA.16816.F32 R12, R20.reuse, R14, R8 ;  /* 0x0000000e140c723c */ /* 0x048fe40000001808 */
[----:B------:R-:W5:Y:S11]  /*16580*/  LDL.LU.64 R10, [R1+0x6c8] ;  /* 0x0006c800010a7983 */ /* 0x000f760000300a00 */
[----:B------:R-:W-:Y:S10]  /*16590*/  @!UPT UIADD3 URZ, URZ, URZ, URZ ;  /* 0x0000003f3f3ff290 */ /* 0x000ff4000fffe03f */
[----:B------:R-:W-:Y:S01]  /*165a0*/  STL.64 [R1+0x350], R12 ;  /* 0x0003500c01007387 */ /* 0x000fe20000100a00 */
[----:B------:R0:W-:Y:S03]  /*165b0*/  STL.64 [R1+0x358], R14 ;  /* 0x0003580e01007387 */ /* 0x0001e60000100a00 */
[----:B0-----:R-:W3:Y:S01]  /*165c0*/  LDL.LU.64 R14, [R1+0x6c0] ;  /* 0x0006c000010e7983 */ /* 0x001ee20000300a00 */
[----:B------:R-:W3:Y:S01]  /*165d0*/  LDL.LU.64 R12, [R1+0x6b8] ;  /* 0x0006b800010c7983 */ /* 0x000ee20000300a00 */
[C---:B-----5:R-:W-:Y:S02]  /*165e0*/  HMMA.16816.F32 R8, R20.reuse, R10, R4 ;  /* 0x0000000a1408723c */ /* 0x060fe40000001804 */
[----:B------:R-:W3:Y:S11]  /*165f0*/  LDL.LU.64 R6, [R1+0x6b0] ;  /* 0x0006b00001067983 */ /* 0x000ef60000300a00 */
[----:B------:R-:W-:Y:S10]  /*16600*/  @!UPT UIADD3 URZ, URZ, URZ, URZ ;  /* 0x0000003f3f3ff290 */ /* 0x000ff4000fffe03f */
[----:B------:R-:W-:Y:S01]  /*16610*/  STL.64 [R1+0x340], R8 ;  /* 0x0003400801007387 */ /* 0x000fe20000100a00 */
[----:B------:R0:W-:Y:S03]  /*16620*/  STL.64 [R1+0x348], R10 ;  /* 0x0003480a01007387 */ /* 0x0001e60000100a00 */
[----:B0-----:R-:W5:Y:S01]  /*16630*/  LDL.LU.64 R10, [R1+0x6a8] ;  /* 0x0006a800010a7983 */ /* 0x001f620000300a00 */
[C---:B---3--:R-:W-:Y:S03]  /*16640*/  HMMA.16816.F32 R4, R20.reuse, R6, R12 ;  /* 0x000000061404723c */ /* 0x048fe6000000180c */
[----:B------:R-:W3:Y:S11]  /*16650*/  LDL.LU.64 R14, [R1+0x6a0] ;  /* 0x0006a000010e7983 */ /* 0x000ef60000300a00 */
[----:B------:R-:W-:Y:S09]  /*16660*/  @!UPT UIADD3 URZ, URZ, URZ, URZ ;  /* 0x0000003f3f3ff290 */ /* 0x000ff2000fffe03f */
[----:B------:R-:W-:Y:S01]  /*16670*/  STL.64 [R1+0x3b0], R4 ;  /* 0x0003b00401007387 */ /* 0x000fe20000100a00 */
[----:B------:R0:W-:Y:S03]  /*16680*/  STL.64 [R1+0x3b8], R6 ;  /* 0x0003b80601007387 */ /* 0x0001e60000100a00 */
[----:B0-----:R-:W5:Y:S01]  /*16690*/  LDL.LU.64 R6, [R1+0x698] ;  /* 0x0006980001067983 */ /* 0x001f620000300a00 */
[----:B------:R-:W5:Y:S02]  /*166a0*/  LDL.LU.64 R4, [R1+0x690] ;  /* 0x0006900001047983 */ /* 0x000f640000300a00 */
[C---:B-----5:R-:W-:Y:S01]  /*166b0*/  HMMA.16816.F32 R4, R20.reuse, R10, R4 ;  /* 0x0000000a1404723c */ /* 0x060fe20000001804 */
[----:B------:R-:W3:Y:S01]  /*166c0*/  LDL.LU.64 R10, [R1+0x688] ;  /* 0x00068800010a7983 */ /* 0x000ee20000300a00 */
[----:B------:R-:W3:Y:S11]  /*166d0*/  LDL.LU.64 R8, [R1+0x680] ;  /* 0x0006800001087983 */ /* 0x000ef60000300a00 */
[----:B------:R-:W-:Y:S10]  /*166e0*/  @!UPT UIADD3 URZ, URZ, URZ, URZ ;  /* 0x0000003f3f3ff290 */ /* 0x000ff4000fffe03f */
[----:B------:R0:W-:Y:S01]  /*166f0*/  STL.64 [R1+0x3a0], R4 ;  /* 0x0003a00401007387 */ /* 0x0001e20000100a00 */
[----:B------:R1:W-:Y:S03]  /*16700*/  STL.64 [R1+0x3a8], R6 ;  /* 0x0003a80601007387 */ /* 0x0003e60000100a00 */
[----:B0-----:R-:W5:Y:S01]  /*16710*/  LDL.LU R5, [R1+0x434] ;  /* 0x0004340001057983 */ /* 0x001f620000300800 */
[----:B-1----:R-:W2:Y:S02]  /*16720*/  LDL.LU R6, [R1+0x400] ;  /* 0x0004000001067983 */ /* 0x002ea40000300800 */
[----:B------:R-:W2:Y:S01]  /*16730*/  LDL.LU R7, [R1+0x438] ;  /* 0x0004380001077983 */ /* 0x000ea20000300800 */
[C---:B---3--:R-:W-:Y:S01]  /*16740*/  HMMA.16816.F32 R8, R20.reuse, R14, R8 ;  /* 0x0000000e1408723c */ /* 0x048fe20000001808 */
[----:B------:R-:W4:Y:S01]  /*16750*/  LDL.LU.64 R14, [R1+0x678] ;  /* 0x00067800010e7983 */ /* 0x000f220000300a00 */
[----:B------:R-:W4:Y:S11]  /*16760*/  LDL.LU.64 R12, [R1+0x670] ;  /* 0x00067000010c7983 */ /* 0x000f360000300a00 */
[----:B------:R-:W-:Y:S10]  /*16770*/  @!UPT UIADD3 URZ, URZ, URZ, URZ ;  /* 0x0000003f3f3ff290 */ /* 0x000ff4000fffe03f */
[----:B------:R0:W-:Y:S01]  /*16780*/  STL.64 [R1+0x390], R8 ;  /* 0x0003900801007387 */ /* 0x0001e20000100a00 */
[----:B------:R1:W-:Y:S03]  /*16790*/  STL.64 [R1+0x398], R10 ;  /* 0x0003980a01007387 */ /* 0x0003e60000100a00 */
[----:B0-----:R-:W3:Y:S01]  /*167a0*/  LDL.LU R8, [R1+0x42c] ;  /* 0x00042c0001087983 */ /* 0x001ee20000300800 */
[----:B------:R-:W2:Y:S02]  /*167b0*/  LDL.LU R9, [R1+0x268] ;  /* 0x0002680001097983 */ /* 0x000ea40000300800 */
[----:B-1----:R-:W2:Y:S02]  /*167c0*/  LDL.LU R10, [R1+0x26c] ;  /* 0x00026c00010a7983 */ /* 0x002ea40000300800 */
[----:B------:R-:W5:Y:S01]  /*167d0*/  LDL.LU R11, [R1+0x404] ;  /* 0x00040400010b7983 */ /* 0x000f620000300800 */
[C---:B----4-:R-:W-:Y:S01]  /*167e0*/  HMMA.16816.F32 R12, R20.reuse, R18, R12 ;  /* 0x00000012140c723c */ /* 0x050fe2000000180c */
[----:B------:R-:W4:Y:S01]  /*167f0*/  LDL.LU.64 R18, [R1+0x668] ;  /* 0x0006680001127983 */ /* 0x000f220000300a00 */
[----:B------:R-:W4:Y:S11]  /*16800*/  LDL.LU.64 R16, [R1+0x660] ;  /* 0x0006600001107983 */ /* 0x000f360000300a00 */
[----:B------:R-:W-:Y:S10]  /*16810*/  @!UPT UIADD3 URZ, URZ, URZ, URZ ;  /* 0x0000003f3f3ff290 */ /* 0x000ff4000fffe03f */
[----:B------:R-:W-:Y:S01]  /*16820*/  STL.64 [R1+0x3f0], R12 ;  /* 0x0003f00c01007387 */ /* 0x000fe20000100a00 */
[----:B------:R0:W-:Y:S03]  /*16830*/  STL.64 [R1+0x3f8], R14 ;  /* 0x0003f80e01007387 */ /* 0x0001e60000100a00 */
[----:B0-----:R-:W3:Y:S01]  /*16840*/  LDL.LU R14, [R1+0x88] ;  /* 0x00008800010e7983 */ /* 0x001ee20000300800 */
[----:B--2---:R-:W-:Y:S02]  /*16850*/  IMAD.MOV.U32 R15, RZ, RZ, R28 ;  /* 0x000000ffff0f7224 */ /* 0x004fe400078e001c */
[----:B------:R-:W2:Y:S01]  /*16860*/  LDL.LU R28, [R1+0x658] ;  /* 0x00065800011c7983 */ /* 0x000ea20000300800 */
[----:B----4-:R-:W-:Y:S01]  /*16870*/  HMMA.16816.F32 R16, R20, R26, R16 ;  /* 0x0000001a1410723c */ /* 0x010fe20000001810 */
[----:B------:R-:W3:Y:S01]  /*16880*/  LDL.LU.64 R26, [R1+0x650] ;  /* 0x00065000011a7983 */ /* 0x000ee20000300a00 */
[----:B------:R-:W3:Y:S03]  /*16890*/  LDL.LU.64 R24, [R1+0x648] ;  /* 0x0006480001187983 */ /* 0x000ee60000300a00 */
[----:B------:R-:W0:Y:S04]  /*168a0*/  SHFL.BFLY PT, R29, R2, 0x2, 0x1f ;  /* 0x0c401f00021d7f89 */ /* 0x000e2800000e0000 */
[----:B------:R-:W1:Y:S01]  /*168b0*/  SHFL.BFLY PT, R3, R0, 0x2, 0x1f ;  /* 0x0c401f0000037f89 */ /* 0x000e6200000e0000 */
[----:B0-----:R-:W-:-:S02]  /*168c0*/  FADD R2, R2, R29 ;  /* 0x0000001d02027221 */ /* 0x001fc40000000000 */
[----:B-1----:R-:W-:-:S03]  /*168d0*/  FADD R0, R0, R3 ;  /* 0x0000000300007221 */ /* 0x002fc60000000000 */
[----:B------:R-:W0:Y:S08]  /*168e0*/  SHFL.BFLY PT, R3, R2, 0x1, 0x1f ;  /* 0x0c201f0002037f89 */ /* 0x000e3000000e0000 */
[----:B------:R-:W-:Y:S01]  /*168f0*/  STL.64 [R1+0x3e0], R16 ;  /* 0x0003e01001007387 */ /* 0x000fe20000100a00 */
[----:B------:R-:W-:Y:S02]  /*16900*/  STL.64 [R1+0x3e8], R18 ;  /* 0x0003e81201007387 */ /* 0x000fe40000100a00 */
[----:B0-----:R-:W-:Y:S01]  /*16910*/  FADD R2, R2, R3 ;  /* 0x0000000302027221 */ /* 0x001fe20000000000 */
[----:B---3--:R-:W-:Y:S11]  /*16920*/  HMMA.16816.F32 R12, R20, R14, R24 ;  /* 0x0000000e140c723c */ /* 0x008ff60000001818 */
[----:B------:R-:W-:Y:S11]  /*16930*/  @!UPT UIADD3 URZ, URZ, URZ, URZ ;  /* 0x0000003f3f3ff290 */ /* 0x000ff6000fffe03f */
[----:B------:R-:W-:Y:S01]  /*16940*/  @!UPT UIADD3 URZ, URZ, URZ, URZ ;  /* 0x0000003f3f3ff290 */ /* 0x000fe2000fffe03f */
[----:B------:R-:W-:Y:S01]  /*16950*/  STL.64 [R1+0x3d0], R12 ;  /* 0x0003d00c01007387 */ /* 0x000fe20000100a00 */
[----:B------:R-:W-:Y:S02]  /*16960*/  STL.64 [R1+0x3d8], R14 ;  /* 0x0003d80e01007387 */ /* 0x000fe40000100a00 */
[----:B------:R-:W3:Y:S01]  /*16970*/  LDL.LU R3, [R1+0x644] ;  /* 0x0006440001037983 */ /* 0x000ee20000300800 */
[----:B------:R-:W0:Y:S01]  /*16980*/  SHFL.BFLY PT, R29, R0, 0x1, 0x1f ;  /* 0x0c201f00001d7f89 */ /* 0x000e2200000e0000 */
[----:B------:R-:W-:Y:S02]  /*16990*/  MOV R4, 0x80 ;  /* 0x0000008000047802 */ /* 0x000fe40000000f00 */
[----:B------:R-:W-:Y:S01]  /*169a0*/  IADD3 R8, R8, 0x80, RZ ;  /* 0x0000008008087810 */ /* 0x000fe20007ffe0ff */
[----:B-----5:R-:W-:Y:S02]  /*169b0*/  FFMA R5, R11, R5, R2 ;  /* 0x000000050b057223 */ /* 0x020fe40000000002 */
[----:B------:R-:W-:-:S02]  /*169c0*/  IMAD R9, R4, c[0x0][0x1b4], R9 ;  /* 0x00006d0004097a24 */ /* 0x000fc400078e0209 */
[----:B------:R-:W-:Y:S01]  /*169d0*/  IMAD R10, R4, c[0x0][0x1a4], R10 ;  /* 0x00006900040a7a24 */ /* 0x000fe200078e020a */
[----:B------:R1:W-:Y:S02]  /*169e0*/  STL [R1+0x42c], R8 ;  /* 0x00042c0801007387 */ /* 0x0003e40000100800 */
[----:B------:R1:W-:Y:S02]  /*169f0*/  STL [R1+0x268], R9 ;  /* 0x0002680901007387 */ /* 0x0003e40000100800 */
[----:B------:R1:W-:Y:S01]  /*16a00*/  STL [R1+0x26c], R10 ;  /* 0x00026c0a01007387 */ /* 0x0003e20000100800 */
[----:B--2---:R1:W-:Y:S02]  /*16a10*/  STL [R1+0x400], R28 ;  /* 0x0004001c01007387 */ /* 0x0043e40000100800 */
[----:B------:R1:W-:Y:S02]  /*16a20*/  STL [R1+0x434], R5 ;  /* 0x0004340501007387 */ /* 0x0003e40000100800 */
[----:B0-----:R-:W-:-:S04]  /*16a30*/  FADD R0, R0, R29 ;  /* 0x0000001d00007221 */ /* 0x001fc80000000000 */
[----:B------:R-:W-:-:S05]  /*16a40*/  FFMA R7, R6, R7, R0 ;  /* 0x0000000706077223 */ /* 0x000fca0000000000 */
[----:B------:R1:W-:Y:S01]  /*16a50*/  STL [R1+0x438], R7 ;  /* 0x0004380701007387 */ /* 0x0003e20000100800 */
[----:B------:R-:W-:-:S03]  /*16a60*/  ISETP.GE.AND P0, PT, R8, c[0x0][0x1d0], PT ;  /* 0x0000740008007a0c */ /* 0x000fc60003f06270 */
[----:B---3--:R1:W-:Y:S10]  /*16a70*/  STL [R1+0x40c], R3 ;  /* 0x00040c0301007387 */ /* 0x0083f40000100800 */
[----:B------:R-:W-:Y:S01]  /*16a80*/  @P0 CALL.REL.NOINC `(.L_x_1) ;  /* 0x0000001000000944 */ /* 0x000fe20003c00000 */
[----:B------:R-:W-:Y:S05]  /*16a90*/  BRA `(.L_x_2) ;  /* 0xfffed02000007947 */ /* 0x000fea000383ffff */
.L_x_1:
[----:B------:R0:W-:Y:S04]  /*16aa0*/  STL [R1+0x150], R28 ;  /* 0x0001501c01007387 */ /* 0x0001e80000100800 */
[----:B------:R0:W-:Y:S02]  /*16ab0*/  STL [R1+0x14c], R3 ;  /* 0x00014c0301007387 */ /* 0x0001e40000100800 */
.L_x_0:
[----:B------:R-:W2:Y:S04]  /*16ac0*/  LDL.LU R2, [R1+0x300] ;  /* 0x0003000001027983 */ /* 0x000ea80000300800 */
[----:B-1----:R-:W3:Y:S04]  /*16ad0*/  LDL.LU R0, [R1+0x304] ;  /* 0x0003040001007983 */ /* 0x002ee80000300800 */
[----:B------:R-:W-:Y:S06]  /*16ae0*/  BAR.SYNC.DEFER_BLOCKING 0x0 ;  /* 0x0000000000007b1d */ /* 0x000fec0000010000 */
[----:B--2---:R1:W-:Y:S04]  /*16af0*/  STL [R1+0xa8], R2 ;  /* 0x0000a80201007387 */ /* 0x0043e80000100800 */
[----:B-1----:R-:W2:Y:S04]  /*16b00*/  LDL.LU R2, [R1+0x308] ;  /* 0x0003080001027983 */ /* 0x002ea80000300800 */
[----:B---3--:R1:W-:Y:S04]  /*16b10*/  STL [R1+0xa0], R0 ;  /* 0x0000a00001007387 */ /* 0x0083e80000100800 */
[----:B-1----:R-:W3:Y:S04]  /*16b20*/  LDL.LU R0, [R1+0x30c] ;  /* 0x00030c0001007983 */ /* 0x002ee80000300800 */
        /* <DEDUP_REMOVED lines=66> */
[----:B0-----:R-:W4:Y:S04]  /*16f50*/  LDL.LU R3, [R1+0x344] ;  /* 0x0003440001037983 */ /* 0x001f280000300800 */
[----:B--2---:R0:W-:Y:S04]  /*16f60*/  STL [R1+0x14], R2 ;  /* 0x0000140201007387 */ /* 0x0041e80000100800 */
[----:B0-----:R-:W2:Y:S04]  /*16f70*/  LDL.LU R2, [R1+0x348] ;  /* 0x0003480001027983 */ /* 0x001ea80000300800 */
[----:B----4-:R0:W-:Y:S04]  /*16f80*/  STL [R1+0x10], R3 ;  /* 0x0000100301007387 */ /* 0x0101e80000100800 */
[----:B0-----:R-:W4:Y:S04]  /*16f90*/  LDL.LU R3, [R1+0x34c] ;  /* 0x00034c0001037983 */ /* 0x001f280000300800 */
[----:B------:R-:W5:Y:S04]  /*16fa0*/  LDL.LU R4, [R1+0x3b0] ;  /* 0x0003b00001047983 */ /* 0x000f680000300800 */
[----:B----4-:R0:W-:Y:S04]  /*16fb0*/  STL [R1+0x8], R3 ;  /* 0x0000080301007387 */ /* 0x0101e80000100800 */
[----:B0-----:R-:W4:Y:S04]  /*16fc0*/  LDL.LU R3, [R1+0x3b4] ;  /* 0x0003b40001037983 */ /* 0x001f280000300800 */
[----:B-----5:R0:W-:Y:S04]  /*16fd0*/  STL [R1+0x4], R4 ;  /* 0x0000040401007387 */ /* 0x0201e80000100800 */
[----:B----4-:R3:W-:Y:S04]  /*16fe0*/  STL [R1+0x788], R3 ;  /* 0x0007880301007387 */ /* 0x0107e80000100800 */
[----:B0-----:R-:W4:Y:S04]  /*16ff0*/  LDL.LU R4, [R1+0x3b8] ;  /* 0x0003b80001047983 */ /* 0x001f280000300800 */
[----:B------:R-:W5:Y:S04]  /*17000*/  LDL.LU R5, [R1+0x3bc] ;  /* 0x0003bc0001057983 */ /* 0x000f680000300800 */
[----:B------:R-:W2:Y:S04]  /*17010*/  LDL.LU R6, [R1+0x3a0] ;  /* 0x0003a00001067983 */ /* 0x000ea80000300800 */
[----:B--2---:R0:W-:Y:S04]  /*17020*/  STL [R1+0x78c], R6 ;  /* 0x00078c0601007387 */ /* 0x0041e80000100800 */
[----:B------:R-:W2:Y:S04]  /*17030*/  LDL.LU R7, [R1+0x3a4] ;  /* 0x0003a40001077983 */ /* 0x000ea80000300800 */
[----:B--2---:R-:W-:Y:S04]  /*17040*/  STL [R1+0x790], R7 ;  /* 0x0007900701007387 */ /* 0x004fe80000100800 */
[----:B------:R-:W2:Y:S04]  /*17050*/  LDL.LU R8, [R1+0x3a8] ;  /* 0x0003a80001087983 */ /* 0x000ea80000300800 */
[----:B------:R-:W2:Y:S04]  /*17060*/  LDL.LU R9, [R1+0x3ac] ;  /* 0x0003ac0001097983 */ /* 0x000ea80000300800 */
[----:B------:R-:W2:Y:S04]  /*17070*/  LDL.LU R10, [R1+0x390] ;  /* 0x00039000010a7983 */ /* 0x000ea80000300800 */
[----:B--2---:R-:W-:Y:S04]  /*17080*/  STL [R1+0x794], R10 ;  /* 0x0007940a01007387 */ /* 0x004fe80000100800 */
[----:B------:R-:W2:Y:S04]  /*17090*/  LDL.LU R11, [R1+0x394] ;  /* 0x00039400010b7983 */ /* 0x000ea80000300800 */
[----:B--2---:R-:W-:Y:S04]  /*170a0*/  STL [R1+0x798], R11 ;  /* 0x0007980b01007387 */ /* 0x004fe80000100800 */
[----:B------:R-:W2:Y:S04]  /*170b0*/  LDL.LU R12, [R1+0x398] ;  /* 0x00039800010c7983 */ /* 0x000ea80000300800 */
[----:B------:R-:W2:Y:S04]  /*170c0*/  LDL.LU R13, [R1+0x39c] ;  /* 0x00039c00010d7983 */ /* 0x000ea80000300800 */
[----:B------:R-:W2:Y:S04]  /*170d0*/  LDL.LU R14, [R1+0x3f0] ;  /* 0x0003f000010e7983 */ /* 0x000ea80000300800 */
[----:B--2---:R1:W-:Y:S04]  /*170e0*/  STL [R1+0x79c], R14 ;  /* 0x00079c0e01007387 */ /* 0x0043e80000100800 */
[----:B------:R-:W2:Y:S04]  /*170f0*/  LDL.LU R15, [R1+0x3f4] ;  /* 0x0003f400010f7983 */ /* 0x000ea80000300800 */
[----:B--2---:R-:W-:Y:S04]  /*17100*/  STL [R1+0x7a0], R15 ;  /* 0x0007a00f01007387 */ /* 0x004fe80000100800 */
[----:B------:R-:W2:Y:S04]  /*17110*/  LDL.LU R16, [R1+0x3f8] ;  /* 0x0003f80001107983 */ /* 0x000ea80000300800 */
[----:B------:R-:W2:Y:S01]  /*17120*/  LDL.LU R17, [R1+0x3fc] ;  /* 0x0003fc0001117983 */ /* 0x000ea20000300800 */
[----:B---3--:R-:W-:Y:S01]  /*17130*/  MOV R3, R0 ;  /* 0x0000000000037202 */ /* 0x008fe20000000f00 */
[----:B0-----:R-:W-:-:S02]  /*17140*/  IMAD.MOV.U32 R6, RZ, RZ, R2 ;  /* 0x000000ffff067224 */ /* 0x001fc400078e0002 */
[----:B------:R-:W3:Y:S04]  /*17150*/  LDL.LU R18, [R1+0x3e0] ;  /* 0x0003e00001127983 */ /* 0x000ee80000300800 */
[----:B---3--:R0:W-:Y:S04]  /*17160*/  STL [R1+0x7a4], R18 ;  /* 0x0007a41201007387 */ /* 0x0081e80000100800 */
[----:B------:R-:W3:Y:S04]  /*17170*/  LDL.LU R19, [R1+0x3e4] ;  /* 0x0003e40001137983 */ /* 0x000ee80000300800 */
[----:B---3--:R3:W-:Y:S04]  /*17180*/  STL [R1+0x7a8], R19 ;  /* 0x0007a81301007387 */ /* 0x0087e80000100800 */
[----:B------:R-:W2:Y:S04]  /*17190*/  LDL.LU R20, [R1+0x3e8] ;  /* 0x0003e80001147983 */ /* 0x000ea80000300800 */
[----:B------:R-:W2:Y:S04]  /*171a0*/  LDL.LU R21, [R1+0x3ec] ;  /* 0x0003ec0001157983 */ /* 0x000ea80000300800 */
[----:B------:R-:W2:Y:S04]  /*171b0*/  LDL.LU R23, [R1+0x3d0] ;  /* 0x0003d00001177983 */ /* 0x000ea80000300800 */
[----:B--2---:R-:W-:Y:S04]  /*171c0*/  STL [R1+0x7ac], R23 ;  /* 0x0007ac1701007387 */ /* 0x004fe80000100800 */
[----:B------:R-:W2:Y:S04]  /*171d0*/  LDL.LU R25, [R1+0x3d4] ;  /* 0x0003d40001197983 */ /* 0x000ea80000300800 */
[----:B-1----:R-:W1:Y:S02]  /*171e0*/  S2R R14, SR_TID.X ;  /* 0x00000000000e7919 */ /* 0x002e640000002100 */
[----:B-1----:R-:W-:Y:S01]  /*171f0*/  IMAD.SHL.U32 R22, R14, 0x8, RZ ;  /* 0x000000080e167824 */ /* 0x002fe200078e00ff */
[----:B------:R-:W-:-:S02]  /*17200*/  SHF.R.U32.HI R0, RZ, 0x1, R14 ;  /* 0x00000001ff007819 */ /* 0x000fc4000001160e */
[----:B0-----:R-:W-:Y:S02]  /*17210*/  SHF.L.U32 R18, R14, 0x2, RZ ;  /* 0x000000020e127819 */ /* 0x001fe400000006ff */
[----:B------:R-:W-:Y:S02]  /*17220*/  LOP3.LUT R7, R0, 0x4, RZ, 0xc0, !PT ;  /* 0x0000000400077812 */ /* 0x000fe400078ec0ff */
[----:B------:R-:W-:Y:S02]  /*17230*/  LOP3.LUT R10, R22, 0x38, RZ, 0xc0, !PT ;  /* 0x00000038160a7812 */ /* 0x000fe400078ec0ff */
[----:B------:R-:W-:Y:S01]  /*17240*/  LOP3.LUT R11, R18, 0x3c0, RZ, 0xc0, !PT ;  /* 0x000003c0120b7812 */ /* 0x000fe200078ec0ff */
[----:B--2---:R-:W-:Y:S04]  /*17250*/  STL [R1+0x7b0], R25 ;  /* 0x0007b01901007387 */ /* 0x004fe80000100800 */
[----:B------:R-:W2:Y:S04]  /*17260*/  LDL.LU R24, [R1+0x434] ;  /* 0x0004340001187983 */ /* 0x000ea80000300800 */
[----:B------:R-:W4:Y:S04]  /*17270*/  LDL.LU R27, [R1+0x3d8] ;  /* 0x0003d800011b7983 */ /* 0x000f280000300800 */
[----:B------:R-:W4:Y:S01]  /*17280*/  LDL.LU R26, [R1+0x438] ;  /* 0x00043800011a7983 */ /* 0x000f220000300800 */
[----:B------:R-:W-:-:S06]  /*17290*/  IADD3 R7, R7, R10, R11 ;  /* 0x0000000a07077210 */ /* 0x000fcc0007ffe00b */
[----:B------:R-:W0:Y:S04]  /*172a0*/  S2R R7, SR_TID.X ;  /* 0x0000000000077919 */ /* 0x000e280000002100 */
[----:B------:R-:W1:Y:S01]  /*172b0*/  S2R R11, SR_CTAID.Y ;  /* 0x00000000000b7919 */ /* 0x000e620000002600 */
[----:B0-----:R-:W-:-:S03]  /*172c0*/  LOP3.LUT R15, R7, 0xff, RZ, 0xc0, !PT ;  /* 0x000000ff070f7812 */ /* 0x001fc600078ec0ff */
[----:B------:R-:W0:Y:S01]  /*172d0*/  S2R R7, SR_CTAID.X ;  /* 0x0000000000077919 */ /* 0x000e220000002500 */
[----:B---3--:R-:W-:Y:S02]  /*172e0*/  SHF.L.U32 R19, R14, 0x5, RZ ;  /* 0x000000050e137819 */ /* 0x008fe400000006ff */
[----:B------:R-:W-:-:S04]  /*172f0*/  LOP3.LUT R22, R22, 0xf00, RZ, 0xc0, !PT ;  /* 0x00000f0016167812 */ /* 0x000fc800078ec0ff */
[----:B------:R-:W-:Y:S02]  /*17300*/  LOP3.LUT R22, R22, 0x70, R18, 0xf8, !PT ;  /* 0x0000007016167812 */ /* 0x000fe400078ef812 */
[C---:B------:R-:W-:Y:S01]  /*17310*/  SHF.L.U32 R18, R14.reuse, 0xc, RZ ;  /* 0x0000000c0e127819 */ /* 0x040fe200000006ff */
[----:B0-----:R-:W-:Y:S02]  /*17320*/  IMAD R7, R7, 0x100, R15 ;  /* 0x0000010007077824 */ /* 0x001fe400078e020f */
[----:B-1----:R-:W-:Y:S02]  /*17330*/  IMAD R15, R11, c[0x0][0x1c0], RZ ;  /* 0x000070000b0f7a24 */ /* 0x002fe400078e02ff */
[----:B------:R-:W-:Y:S01]  /*17340*/  IMAD R11, R7, c[0x0][0x1c4], RZ ;  /* 0x00007100070b7a24 */ /* 0x000fe200078e02ff */
[----:B------:R-:W-:Y:S01]  /*17350*/  LOP3.LUT P0, RZ, R14, 0x100, RZ, 0xc0, !PT ;  /* 0x000001000eff7812 */ /* 0x000fe2000780c0ff */
[C---:B--2---:R-:W-:Y:S01]  /*17360*/  FMUL R28, R24.reuse, 8388608 ;  /* 0x4b000000181c7820 */ /* 0x044fe20000400000 */
[----:B------:R-:W-:-:S04]  /*17370*/  FSETP.GEU.AND P2, PT, R24, 1.175494350822287508e-38, PT ;  /* 0x008000001800780b */ /* 0x000fc80003f4e000 */
[----:B------:R-:W-:Y:S01]  /*17380*/  FSEL R28, R28, R24, !P2 ;  /* 0x000000181c1c7208 */ /* 0x000fe20005000000 */
[C---:B----4-:R-:W-:Y:S01]  /*17390*/  FMUL R0, R26.reuse, 8388608 ;  /* 0x4b0000001a007820 */ /* 0x050fe20000400000 */
[----:B------:R-:W-:-:S03]  /*173a0*/  FSETP.GEU.AND P3, PT, R26, 1.175494350822287508e-38, PT ;  /* 0x008000001a00780b */ /* 0x000fc60003f6e000 */
[----:B------:R-:W-:Y:S01]  /*173b0*/  STL [R1+0x760], R28 ;  /* 0x0007601c01007387 */ /* 0x000fe20000100800 */
[----:B------:R-:W-:Y:S02]  /*173c0*/  IADD3 R2, R28, -0x3f3504f3, RZ ;  /* 0xc0cafb0d1c027810 */ /* 0x000fe40007ffe0ff */
[----:B------:R-:W-:Y:S01]  /*173d0*/  FSEL R0, R0, R26, !P3 ;  /* 0x0000001a00007208 */ /* 0x000fe20005800000 */
[----:B------:R-:W2:Y:S01]  /*173e0*/  LDL.LU R29, [R1+0x3dc] ;  /* 0x0003dc00011d7983 */ /* 0x000ea20000300800 */
[----:B------:R-:W-:Y:S01]  /*173f0*/  LOP3.LUT R10, R2, 0xff800000, RZ, 0xc0, !PT ;  /* 0xff800000020a7812 */ /* 0x000fe200078ec0ff */
[----:B------:R-:W-:Y:S01]  /*17400*/  IMAD.SHL.U32 R2, R14, 0x400, RZ ;  /* 0x000004000e027824 */ /* 0x000fe200078e00ff */
[----:B------:R-:W-:Y:S01]  /*17410*/  FSETP.GT.AND P1, PT, |R26|, 8.50705917302346158658e+37, PT ;  /* 0x7e8000001a00780b */ /* 0x000fe20003f24200 */
[----:B------:R0:W-:Y:S03]  /*17420*/  STL [R1], R0 ;  /* 0x0000000001007387 */ /* 0x0001e60000100800 */
[----:B------:R-:W-:Y:S01]  /*17430*/  LOP3.LUT R2, R2, 0x6000, RZ, 0xc0, !PT ;  /* 0x0000600002027812 */ /* 0x000fe200078ec0ff */
[----:B------:R-:W1:Y:S01]  /*17440*/  I2F R10, R10 ;  /* 0x0000000a000a7306 */ /* 0x000e620000201400 */
[----:B0-----:R-:W-:-:S04]  /*17450*/  IADD3 R0, R0, -0x3f3504f3, RZ ;  /* 0xc0cafb0d00007810 */ /* 0x001fc80007ffe0ff */
[----:B------:R-:W-:Y:S02]  /*17460*/  LOP3.LUT R7, R0, 0xff800000, RZ, 0xc0, !PT ;  /* 0xff80000000077812 */ /* 0x000fe400078ec0ff */
[----:B------:R-:W-:Y:S01]  /*17470*/  LOP3.LUT R0, R2, 0x60, R19, 0xf8, !PT ;  /* 0x0000006002007812 */ /* 0x000fe200078ef813 */
[----:B------:R-:W-:Y:S01]  /*17480*/  IMAD.SHL.U32 R2, R11, 0x2, RZ ;  /* 0x000000020b027824 */ /* 0x000fe200078e00ff */
[C---:B------:R-:W-:Y:S01]  /*17490*/  SHF.L.U32 R19, R15.reuse, 0x1, RZ ;  /* 0x000000010f137819 */ /* 0x040fe200000006ff */
[----:B------:R0:W-:Y:S01]  /*174a0*/  STL [R1+0xac], R7 ;  /* 0x0000ac0701007387 */ /* 0x0001e20000100800 */
[----:B------:R-:W-:Y:S01]  /*174b0*/  IMAD.HI R15, R15, 0x2, RZ ;  /* 0x000000020f0f7827 */ /* 0x000fe200078e02ff */
[----:B------:R-:W-:Y:S02]  /*174c0*/  LOP3.LUT R22, R0, R22, RZ, 0x3c, !PT ;  /* 0x0000001600167212 */ /* 0x000fe400078e3cff */
[----:B------:R-:W-:Y:S02]  /*174d0*/  IADD3 R2, P4, P5, R2, c[0x0][0x178], R19 ;  /* 0x00005e0002027a10 */ /* 0x000fe40007d9e013 */
[----:B------:R-:W-:-:S02]  /*174e0*/  LOP3.LUT R19, R18, 0x6000, RZ, 0xc0, !PT ;  /* 0x0000600012137812 */ /* 0x000fc400078ec0ff */
[----:B------:R-:W-:Y:S01]  /*174f0*/  LOP3.LUT R18, R14, 0x1ff, RZ, 0xc0, !PT ;  /* 0x000001ff0e127812 */ /* 0x000fe200078ec0ff */
[----:B------:R-:W-:Y:S01]  /*17500*/  IMAD.HI R14, R11, 0x2, RZ ;  /* 0x000000020b0e7827 */ /* 0x000fe200078e02ff */
[----:B0-----:R-:W0:Y:S01]  /*17510*/  I2F R7, R7 ;  /* 0x0000000700077306 */ /* 0x001e220000201400 */
[----:B------:R3:W-:Y:S01]  /*17520*/  STL [R1+0x71c], R2 ;  /* 0x00071c0201007387 */ /* 0x0007e20000100800 */
[----:B------:R-:W-:Y:S01]  /*17530*/  FSEL R11, RZ, -23, P2 ;  /* 0xc1b80000ff0b7808 */ /* 0x000fe20001000000 */
[----:B------:R-:W-:Y:S01]  /*17540*/  IMAD R18, R18, 0x10, R19 ;  /* 0x0000001012127824 */ /* 0x000fe200078e0213 */
[----:B------:R-:W-:Y:S01]  /*17550*/  IADD3.X R0, R14, c[0x0][0x17c], R15, P4, P5 ;  /* 0x00005f000e007a10 */ /* 0x000fe200027ea40f */
[----:B------:R-:W-:Y:S02]  /*17560*/  STL [R1+0x75c], R22 ;  /* 0x00075c1601007387 */ /* 0x000fe40000100800 */
[----:B-1----:R-:W-:Y:S02]  /*17570*/  FFMA.FTZ R10, R10, 1.1920928955078125e-07, R11 ;  /* 0x340000000a0a7823 */ /* 0x002fe4000001000b */
[----:B------:R0:W-:Y:S01]  /*17580*/  STL [R1+0x720], R0 ;  /* 0x0007200001007387 */ /* 0x0001e20000100800 */
[----:B---3--:R-:W-:-:S03]  /*17590*/  FSEL R2, RZ, -23, P3 ;  /* 0xc1b80000ff027808 */ /* 0x008fc60001800000 */
[----:B------:R-:W-:Y:S02]  /*175a0*/  STL [R1+0xdc], R10 ;  /* 0x0000dc0a01007387 */ /* 0x000fe40000100800 */
[----:B0-----:R-:W-:Y:S01]  /*175b0*/  FFMA.FTZ R0, R7, 1.1920928955078125e-07, R2 ;  /* 0x3400000007007823 */ /* 0x001fe20000010002 */
[----:B------:R-:W-:-:S05]  /*175c0*/  MOV R2, R6 ;  /* 0x0000000600027202 */ /* 0x000fca0000000f00 */
[----:B------:R0:W-:Y:S04]  /*175d0*/  STL [R1+0x7d4], R2 ;  /* 0x0007d40201007387 */ /* 0x0001e80000100800 */
[----:B------:R1:W-:Y:S04]  /*175e0*/  STL [R1+0xd8], R0 ;  /* 0x0000d80001007387 */ /* 0x0003e80000100800 */
[----:B0-----:R-:W3:Y:S04]  /*175f0*/  LDL R2, [R1+0x8] ;  /* 0x0000080001027983 */ /* 0x001ee80000100800 */
[----:B------:R-:W4:Y:S01]  /*17600*/  LDL.LU R25, [R1+0x3c] ;  /* 0x00003c0001197983 */ /* 0x000f220000300800 */
[----:B-1----:R-:W-:-:S03]  /*17610*/  IMAD.MOV.U32 R0, RZ, RZ, R3 ;  /* 0x000000ffff007224 */ /* 0x002fc600078e0003 */
[----:B----4-:R0:W-:Y:S04]  /*17620*/  STL [R1+0x7c8], R25 ;  /* 0x0007c81901007387 */ /* 0x0101e80000100800 */
[----:B0-----:R-:W4:Y:S04]  /*17630*/  LDL R25, [R1+0x2c] ;  /* 0x00002c0001197983 */ /* 0x001f280000100800 */
[----:B----4-:R0:W-:Y:S04]  /*17640*/  STL [R1+0x7cc], R25 ;  /* 0x0007cc1901007387 */ /* 0x0101e80000100800 */
[----:B0-----:R-:W4:Y:S01]  /*17650*/  LDL R25, [R1+0x24] ;  /* 0x0000240001197983 */ /* 0x001f220000100800 */
[----:B---3--:R-:W-:Y:S01]  /*17660*/  @P1 FMUL R2, R2, 0.25 ;  /* 0x3e80000002021820 */ /* 0x008fe20000400000 */
[----:B------:R-:W-:-:S02]  /*17670*/  FSETP.GT.AND P2, PT, |R24|, 8.50705917302346158658e+37, PT ;  /* 0x7e8000001800780b */ /* 0x000fc40003f44200 */
[----:B----4-:R0:W-:Y:S04]  /*17680*/  STL [R1+0x7d0], R25 ;  /* 0x0007d01901007387 */ /* 0x0101e80000100800 */
[----:B0-----:R-:W3:Y:S04]  /*17690*/  LDL R25, [R1+0x1c] ;  /* 0x00001c0001197983 */ /* 0x001ee80000100800 */
[----:B------:R-:W4:Y:S04]  /*176a0*/  LDL.LU R23, [R1+0x44] ;  /* 0x0000440001177983 */ /* 0x000f280000300800 */
        /* <DEDUP_REMOVED lines=11> */
[----:B------:R0:W-:Y:S04]  /*17760*/  STL [R1+0x7b4], R24 ;  /* 0x0007b41801007387 */ /* 0x0001e80000100800 */
[----:B0-----:R-:W2:Y:S04]  /*17770*/  LDL.LU R24, [R1+0x34] ;  /* 0x0000340001187983 */ /* 0x001ea80000300800 */
[----:B------:R0:W-:Y:S04]  /*17780*/  @P1 STL [R1+0x8], R2 ;  /* 0x0000080201001387 */ /* 0x0001e80000100800 */
[----:B0-----:R-:W2:Y:S01]  /*17790*/  LDL.LU R2, [R1+0x7d4] ;  /* 0x0007d40001027983 */ /* 0x001ea20000300800 */
[----:B---3--:R-:W-:-:S02]  /*177a0*/  @P1 FMUL R25, R25, 0.25 ;  /* 0x3e80000019191820 */ /* 0x008fc40000400000 */
[----:B--2---:R-:W-:-:S05]  /*177b0*/  @P1 FMUL R2, R2, 0.25 ;  /* 0x3e80000002021820 */ /* 0x004fca0000400000 */
[----:B------:R0:W-:Y:S04]  /*177c0*/  STL [R1+0x7c4], R2 ;  /* 0x0007c40201007387 */ /* 0x0001e80000100800 */
[----:B0-----:R-:W2:Y:S04]  /*177d0*/  LDL R2, [R1+0x8] ;  /* 0x0000080001027983 */ /* 0x001ea80000100800 */
[----:B------:R0:W-:Y:S04]  /*177e0*/  @P1 STL [R1+0x1c], R25 ;  /* 0x00001c1901001387 */ /* 0x0001e80000100800 */
[----:B0-----:R-:W3:Y:S02]  /*177f0*/  LDL.LU R25, [R1+0x7d0] ;  /* 0x0007d00001197983 */ /* 0x001ee40000300800 */
[----:B---3--:R-:W-:-:S05]  /*17800*/  @P1 FMUL R25, R25, 0.25 ;  /* 0x3e80000019191820 */ /* 0x008fca0000400000 */
[----:B------:R0:W-:Y:S04]  /*17810*/  @P1 STL [R1+0x24], R25 ;  /* 0x0000241901001387 */ /* 0x0001e80000100800 */
[----:B0-----:R-:W3:Y:S01]  /*17820*/  LDL.LU R25, [R1+0x7cc] ;  /* 0x0007cc0001197983 */ /* 0x001ee20000300800 */
[----:B------:R-:W-:Y:S02]  /*17830*/  @P1 FMUL R24, R24, 0.25 ;  /* 0x3e80000018181820 */ /* 0x000fe40000400000 */
[----:B---3--:R-:W-:-:S05]  /*17840*/  @P1 FMUL R25, R25, 0.25 ;  /* 0x3e80000019191820 */ /* 0x008fca0000400000 */
[----:B------:R0:W-:Y:S04]  /*17850*/  @P1 STL [R1+0x2c], R25 ;  /* 0x00002c1901001387 */ /* 0x0001e80000100800 */
[----:B0-----:R-:W3:Y:S04]  /*17860*/  LDL.LU R25, [R1+0x7c8] ;  /* 0x0007c80001197983 */ /* 0x001ee80000300800 */
[----:B------:R0:W-:Y:S04]  /*17870*/  STL [R1+0x7b8], R24 ;  /* 0x0007b81801007387 */ /* 0x0001e80000100800 */
[----:B0-----:R-:W2:Y:S04]  /*17880*/  LDL R24, [R1+0x2c] ;  /* 0x00002c0001187983 */ /* 0x001ea80000100800 */
[----:B--2---:R0:W-:Y:S04]  /*17890*/  STL [R1+0x7bc], R24 ;  /* 0x0007bc1801007387 */ /* 0x0041e80000100800 */
[----:B0-----:R-:W2:Y:S01]  /*178a0*/  LDL R24, [R1+0x24] ;  /* 0x0000240001187983 */ /* 0x001ea20000100800 */
[----:B------:R-:W-:-:S03]  /*178b0*/  FSETP.GEU.AND P3, PT, |R26|, 1.175494350822287508e-38, PT ;  /* 0x008000001a00780b */ /* 0x000fc60003f6e200 */
[----:B--2---:R0:W-:Y:S04]  /*178c0*/  STL [R1+0x7c0], R24 ;  /* 0x0007c01801007387 */ /* 0x0041e80000100800 */
[----:B0-----:R-:W2:Y:S06]  /*178d0*/  LDL R24, [R1+0x1c] ;  /* 0x00001c0001187983 */ /* 0x001eac0000100800 */
[----:B------:R-:W-:-:S05]  /*178e0*/  @!P3 FMUL R2, R2, 16777216 ;  /* 0x4b8000000202b820 */ /* 0x000fca0000400000 */
[----:B------:R0:W-:Y:S04]  /*178f0*/  @!P3 STL [R1+0x8], R2 ;  /* 0x000008020100b387 */ /* 0x0001e80000100800 */
[----:B0-----:R-:W3:Y:S01]  /*17900*/  LDL.LU R2, [R1+0x7c4] ;  /* 0x0007c40001027983 */ /* 0x001ee20000300800 */
[----:B--2---:R-:W-:-:S05]  /*17910*/  @!P3 FMUL R24, R24, 16777216 ;  /* 0x4b8000001818b820 */ /* 0x004fca0000400000 */
[----:B------:R0:W-:Y:S04]  /*17920*/  @!P3 STL [R1+0x1c], R24 ;  /* 0x00001c180100b387 */ /* 0x0001e80000100800 */
[----:B0-----:R-:W2:Y:S01]  /*17930*/  LDL.LU R24, [R1+0x7c0] ;  /* 0x0007c00001187983 */ /* 0x001ea20000300800 */
[----:B------:R-:W-:-:S04]  /*17940*/  @P1 FMUL R26, R26, 0.25 ;  /* 0x3e8000001a1a1820 */ /* 0x000fc80000400000 */
[----:B------:R-:W-:Y:S02]  /*17950*/  @!P3 FMUL R26, R26, 16777216 ;  /* 0x4b8000001a1ab820 */ /* 0x000fe40000400000 */
[----:B--2---:R-:W-:-:S05]  /*17960*/  @!P3 FMUL R24, R24, 16777216 ;  /* 0x4b8000001818b820 */ /* 0x004fca0000400000 */
[----:B------:R0:W-:Y:S04]  /*17970*/  @!P3 STL [R1+0x24], R24 ;  /* 0x000024180100b387 */ /* 0x0001e80000100800 */
[----:B0-----:R-:W2:Y:S01]  /*17980*/  LDL.LU R24, [R1+0x7bc] ;  /* 0x0007bc0001187983 */ /* 0x001ea20000300800 */
[----:B------:R-:W0:Y:S01]  /*17990*/  MUFU.RCP R26, R26 ;  /* 0x0000001a001a7308 */ /* 0x000e220000001000 */
[----:B------:R-:W-:Y:S02]  /*179a0*/  @P1 FMUL R29, R29, 0.25 ;  /* 0x3e8000001d1d1820 */ /* 0x000fe40000400000 */
[----:B------:R-:W-:Y:S02]  /*179b0*/  @P1 FMUL R27, R27, 0.25 ;  /* 0x3e8000001b1b1820 */ /* 0x000fe40000400000 */
[----:B------:R-:W-:-:S02]  /*179c0*/  @P1 FMUL R21, R21, 0.25 ;  /* 0x3e80000015151820 */ /* 0x000fc40000400000 */
[----:B------:R-:W-:Y:S02]  /*179d0*/  @!P3 FMUL R29, R29, 16777216 ;  /* 0x4b8000001d1db820 */ /* 0x000fe40000400000 */
[----:B------:R-:W-:Y:S02]  /*179e0*/  @P1 FMUL R20, R20, 0.25 ;  /* 0x3e80000014141820 */ /* 0x000fe40000400000 */
[----:B------:R-:W-:Y:S02]  /*179f0*/  @!P3 FMUL R27, R27, 16777216 ;  /* 0x4b8000001b1bb820 */ /* 0x000fe40000400000 */
[----:B------:R-:W-:Y:S02]  /*17a00*/  @!P3 FMUL R21, R21, 16777216 ;  /* 0x4b8000001515b820 */ /* 0x000fe40000400000 */
[----:B0-----:R-:W-:Y:S02]  /*17a10*/  FMUL R29, R26, R29 ;  /* 0x0000001d1a1d7220 */ /* 0x001fe40000400000 */
[----:B------:R-:W-:-:S02]  /*17a20*/  @!P3 FMUL R20, R20, 16777216 ;  /* 0x4b8000001414b820 */ /* 0x000fc40000400000 */
[----:B------:R-:W-:Y:S02]  /*17a30*/  FMUL R27, R26, R27 ;  /* 0x0000001b1a1b7220 */ /* 0x000fe40000400000 */
[----:B------:R-:W-:Y:S02]  /*17a40*/  @P1 FMUL R0, R0, 0.25 ;  /* 0x3e80000000001820 */ /* 0x000fe40000400000 */
[C---:B------:R-:W-:Y:S02]  /*17a50*/  FMUL R21, R26.reuse, R21 ;  /* 0x000000151a157220 */ /* 0x040fe40000400000 */
[----:B------:R-:W-:Y:S02]  /*17a60*/  @P1 FMUL R17, R17, 0.25 ;  /* 0x3e80000011111820 */ /* 0x000fe40000400000 */
[----:B------:R-:W-:Y:S02]  /*17a70*/  FMUL R20, R26, R20 ;  /* 0x000000141a147220 */ /* 0x000fe40000400000 */
[----:B------:R-:W-:-:S02]  /*17a80*/  @!P3 FMUL R0, R0, 16777216 ;  /* 0x4b8000000000b820 */ /* 0x000fc40000400000 */
[----:B------:R-:W-:Y:S02]  /*17a90*/  @P1 FMUL R16, R16, 0.25 ;  /* 0x3e80000010101820 */ /* 0x000fe40000400000 */
[----:B------:R-:W-:Y:S02]  /*17aa0*/  @!P3 FMUL R17, R17, 16777216 ;  /* 0x4b8000001111b820 */ /* 0x000fe40000400000 */
[----:B------:R-:W-:Y:S02]  /*17ab0*/  @!P3 FMUL R16, R16, 16777216 ;  /* 0x4b8000001010b820 */ /* 0x000fe40000400000 */
[----:B---3--:R-:W-:Y:S02]  /*17ac0*/  @!P3 FMUL R2, R2, 16777216 ;  /* 0x4b8000000202b820 */ /* 0x008fe40000400000 */
[----:B--2---:R-:W-:-:S05]  /*17ad0*/  @!P3 FMUL R24, R24, 16777216 ;  /* 0x4b8000001818b820 */ /* 0x004fca0000400000 */
[----:B------:R0:W-:Y:S04]  /*17ae0*/  @!P3 STL [R1+0x2c], R24 ;  /* 0x00002c180100b387 */ /* 0x0001e80000100800 */
[----:B0-----:R-:W2:Y:S04]  /*17af0*/  LDL.LU R24, [R1+0x7b8] ;  /* 0x0007b80001187983 */ /* 0x001ea80000300800 */
[----:B------:R0:W-:Y:S04]  /*17b00*/  STL [R1+0x11c], R29 ;  /* 0x00011c1d01007387 */ /* 0x0001e80000100800 */
[----:B0-----:R-:W3:Y:S04]  /*17b10*/  LDL.LU R29, [R1+0x2c] ;  /* 0x00002c00011d7983 */ /* 0x001ee80000300800 */
[----:B------:R0:W-:Y:S04]  /*17b20*/  STL [R1+0x114], R27 ;  /* 0x0001141b01007387 */ /* 0x0001e80000100800 */
[----:B0-----:R-:W3:Y:S04]  /*17b30*/  LDL.LU R27, [R1+0x24] ;  /* 0x00002400011b7983 */ /* 0x001ee80000300800 */
[----:B------:R0:W-:Y:S04]  /*17b40*/  STL [R1+0x118], R21 ;  /* 0x0001181501007387 */ /* 0x0001e80000100800 */
[----:B0-----:R-:W3:Y:S04]  /*17b50*/  LDL.LU R21, [R1+0x1c] ;  /* 0x00001c0001157983 */ /* 0x001ee80000300800 */
[----:B------:R0:W-:Y:S02]  /*17b60*/  STL [R1+0x110], R20 ;  /* 0x0001101401007387 */ /* 0x0001e40000100800 */
[----:B0-----:R-:W-:Y:S01]  /*17b70*/  MOV R20, R0 ;  /* 0x0000000000147202 */ /* 0x001fe20000000f00 */
[----:B------:R-:W-:-:S02]  /*17b80*/  FMUL R0, R26, R17 ;  /* 0x000000111a007220 */ /* 0x000fc40000400000 */
[----:B------:R-:W-:Y:S02]  /*17b90*/  IMAD.MOV.U32 R17, RZ, RZ, R2 ;  /* 0x000000ffff117224 */ /* 0x000fe400078e0002 */
[----:B------:R-:W-:Y:S01]  /*17ba0*/  FMUL R2, R26, R16 ;  /* 0x000000101a027220 */ /* 0x000fe20000400000 */
[----:B------:R0:W-:Y:S04]  /*17bb0*/  STL [R1+0x10c], R0 ;  /* 0x00010c0001007387 */ /* 0x0001e80000100800 */
[----:B------:R-:W3:Y:S01]  /*17bc0*/  LDL.LU R16, [R1+0x8] ;  /* 0x0000080001107983 */ /* 0x000ee20000300800 */
[----:B------:R-:W-:Y:S02]  /*17bd0*/  @P1 FMUL R13, R13, 0.25 ;  /* 0x3e8000000d0d1820 */ /* 0x000fe40000400000 */
[----:B------:R-:W-:-:S02]  /*17be0*/  @P1 FMUL R12, R12, 0.25 ;  /* 0x3e8000000c0c1820 */ /* 0x000fc40000400000 */
[----:B------:R-:W-:Y:S02]  /*17bf0*/  @!P3 FMUL R13, R13, 16777216 ;  /* 0x4b8000000d0db820 */ /* 0x000fe40000400000 */
[----:B------:R-:W-:Y:S01]  /*17c00*/  @!P3 FMUL R12, R12, 16777216 ;  /* 0x4b8000000c0cb820 */ /* 0x000fe20000400000 */
[----:B------:R1:W-:Y:S01]  /*17c10*/  STL [R1+0x724], R2 ;  /* 0x0007240201007387 */ /* 0x0003e20000100800 */
[----:B------:R-:W-:Y:S02]  /*17c20*/  @P1 FMUL R9, R9, 0.25 ;  /* 0x3e80000009091820 */ /* 0x000fe40000400000 */
[----:B-----5:R-:W-:Y:S02]  /*17c30*/  @P1 FMUL R5, R5, 0.25 ;  /* 0x3e80000005051820 */ /* 0x020fe40000400000 */
[----:B------:R-:W-:Y:S02]  /*17c40*/  @P1 FMUL R8, R8, 0.25 ;  /* 0x3e80000008081820 */ /* 0x000fe40000400000 */
[----:B0-----:R-:W-:-:S02]  /*17c50*/  FMUL R0, R26, R12 ;  /* 0x0000000c1a007220 */ /* 0x001fc40000400000 */
[----:B-1----:R-:W-:Y:S02]  /*17c60*/  FMUL R2, R26, R13 ;  /* 0x0000000d1a027220 */ /* 0x002fe40000400000 */
[----:B------:R-:W-:Y:S02]  /*17c70*/  @!P3 FMUL R9, R9, 16777216 ;  /* 0x4b8000000909b820 */ /* 0x000fe40000400000 */
[----:B------:R-:W-:Y:S01]  /*17c80*/  @!P3 FMUL R5, R5, 16777216 ;  /* 0x4b8000000505b820 */ /* 0x000fe20000400000 */
[----:B------:R0:W-:Y:S01]  /*17c90*/  STL [R1+0x108], R2 ;  /* 0x0001080201007387 */ /* 0x0001e20000100800 */
[----:B------:R-:W-:Y:S02]  /*17ca0*/  @!P3 FMUL R8, R8, 16777216 ;  /* 0x4b8000000808b820 */ /* 0x000fe40000400000 */
[----:B------:R-:W-:Y:S01]  /*17cb0*/  FMUL R9, R26, R9 ;  /* 0x000000091a097220 */ /* 0x000fe20000400000 */
[----:B------:R1:W-:Y:S01]  /*17cc0*/  STL [R1+0x100], R0 ;  /* 0x0001000001007387 */ /* 0x0003e20000100800 */
[----:B------:R-:W-:-:S02]  /*17cd0*/  @P1 FMUL R4, R4, 0.25 ;  /* 0x3e80000004041820 */ /* 0x000fc40000400000 */
[C---:B0-----:R-:W-:Y:S02]  /*17ce0*/  FMUL R2, R26.reuse, R8 ;  /* 0x000000081a027220 */ /* 0x041fe40000400000 */
[----:B-1----:R-:W-:Y:S01]  /*17cf0*/  FMUL R0, R26, R5 ;  /* 0x000000051a007220 */ /* 0x002fe20000400000 */
[----:B------:R-:W-:Y:S01]  /*17d00*/  STL [R1+0xfc], R9 ;  /* 0x0000fc0901007387 */ /* 0x000fe20000100800 */
[----:B------:R-:W-:-:S03]  /*17d10*/  @!P3 FMUL R4, R4, 16777216 ;  /* 0x4b8000000404b820 */ /* 0x000fc60000400000 */
[----:B------:R0:W-:Y:S04]  /*17d20*/  STL [R1+0x728], R0 ;  /* 0x0007280001007387 */ /* 0x0001e80000100800 */
[----:B------:R3:W-:Y:S01]  /*17d30*/  STL [R1+0xf8], R2 ;  /* 0x0000f80201007387 */ /* 0x0007e20000100800 */
[C---:B0-----:R-:W-:Y:S02]  /*17d40*/  FMUL R0, R26.reuse, R4 ;  /* 0x000000041a007220 */ /* 0x041fe40000400000 */
[----:B------:R-:W-:Y:S02]  /*17d50*/  FMUL R4, R26, R17 ;  /* 0x000000111a047220 */ /* 0x000fe40000400000 */
[----:B------:R-:W-:Y:S02]  /*17d60*/  @P1 FMUL R25, R25, 0.25 ;  /* 0x3e80000019191820 */ /* 0x000fe40000400000 */
[----:B----4-:R-:W-:-:S02]  /*17d70*/  @P1 FMUL R23, R23, 0.25 ;  /* 0x3e80000017171820 */ /* 0x010fc40000400000 */
[----:B------:R-:W-:Y:S02]  /*17d80*/  @!P3 FMUL R25, R25, 16777216 ;  /* 0x4b8000001919b820 */ /* 0x000fe40000400000 */
[----:B------:R-:W-:Y:S02]  /*17d90*/  @P1 FMUL R19, R19, 0.25 ;  /* 0x3e80000013131820 */ /* 0x000fe40000400000 */
[----:B------:R-:W-:Y:S02]  /*17da0*/  @!P3 FMUL R23, R23, 16777216 ;  /* 0x4b8000001717b820 */ /* 0x000fe40000400000 */
[----:B------:R-:W-:Y:S02]  /*17db0*/  @P1 FMUL R18, R18, 0.25 ;  /* 0x3e80000012121820 */ /* 0x000fe40000400000 */
[----:B------:R-:W-:Y:S02]  /*17dc0*/  @!P3 FMUL R19, R19, 16777216 ;  /* 0x4b8000001313b820 */ /* 0x000fe40000400000 */
[----:B------:R-:W-:-:S02]  /*17dd0*/  @P1 FMUL R15, R15, 0.25 ;  /* 0x3e8000000f0f1820 */ /* 0x000fc40000400000 */
        /* <DEDUP_REMOVED lines=13> */
[----:B------:R-:W-:Y:S02]  /*17eb0*/  @!P3 FMUL R3, R3, 16777216 ;  /* 0x4b8000000303b820 */ /* 0x000fe40000400000 */
[----:B--2---:R-:W-:Y:S02]  /*17ec0*/  @!P3 FMUL R24, R24, 16777216 ;  /* 0x4b8000001818b820 */ /* 0x004fe40000400000 */
[----:B---3--:R-:W-:-:S05]  /*17ed0*/  FMUL R2, R26, R16 ;  /* 0x000000101a027220 */ /* 0x008fca0000400000 */
[----:B------:R0:W-:Y:S04]  /*17ee0*/  STL [R1+0x740], R2 ;  /* 0x0007400201007387 */ /* 0x0001e80000100800 */
[----:B------:R1:W-:Y:S04]  /*17ef0*/  STL [R1+0xf0], R0 ;  /* 0x0000f00001007387 */ /* 0x0003e80000100800 */
[----:B------:R2:W-:Y:S01]  /*17f00*/  STL [R1+0xe4], R4 ;  /* 0x0000e40401007387 */ /* 0x0005e20000100800 */
[C---:B0-----:R-:W-:Y:S02]  /*17f10*/  FMUL R2, R26.reuse, R21 ;  /* 0x000000151a027220 */ /* 0x041fe40000400000 */
[----:B-1----:R-:W-:-:S02]  /*17f20*/  FMUL R0, R26, R20 ;  /* 0x000000141a007220 */ /* 0x002fc40000400000 */
[----:B--2---:R-:W-:-:S03]  /*17f30*/  FMUL R4, R26, R27 ;  /* 0x0000001b1a047220 */ /* 0x004fc60000400000 */
[----:B------:R0:W-:Y:S04]  /*17f40*/  STL [R1+0xe8], R0 ;  /* 0x0000e80001007387 */ /* 0x0001e80000100800 */
[----:B------:R1:W-:Y:S01]  /*17f50*/  STL [R1+0xe0], R2 ;  /* 0x0000e00201007387 */ /* 0x0003e20000100800 */
[----:B0-----:R-:W-:-:S03]  /*17f60*/  FMUL R0, R26, R29 ;  /* 0x0000001d1a007220 */ /* 0x001fc60000400000 */
[----:B------:R-:W-:Y:S01]  /*17f70*/  STL [R1+0xd4], R4 ;  /* 0x0000d40401007387 */ /* 0x000fe20000100800 */
[----:B-1----:R-:W-:-:S03]  /*17f80*/  FMUL R2, R26, R24 ;  /* 0x000000181a027220 */ /* 0x002fc60000400000 */
[----:B------:R-:W2:Y:S04]  /*17f90*/  LDL.LU R24, [R1+0x7b4] ;  /* 0x0007b40001187983 */ /* 0x000ea80000300800 */
[----:B------:R0:W-:Y:S02]  /*17fa0*/  STL [R1+0xcc], R0 ;  /* 0x0000cc0001007387 */ /* 0x0001e40000100800 */
[C---:B0-----:R-:W-:Y:S02]  /*17fb0*/  FMUL R0, R26.reuse, R25 ;  /* 0x000000191a007220 */ /* 0x041fe40000400000 */
[----:B------:R-:W3:Y:S04]  /*17fc0*/  LDL.LU R25, [R1+0x7b0] ;  /* 0x0007b00001197983 */ /* 0x000ee80000300800 */
[----:B------:R0:W-:Y:S02]  /*17fd0*/  STL [R1+0xd0], R2 ;  /* 0x0000d00201007387 */ /* 0x0001e40000100800 */
[----:B0-----:R-:W-:-:S02]  /*17fe0*/  FMUL R2, R26, R23 ;  /* 0x000000171a027220 */ /* 0x001fc40000400000 */
[----:B------:R-:W4:Y:S04]  /*17ff0*/  LDL.LU R23, [R1+0x7ac] ;  /* 0x0007ac0001177983 */ /* 0x000f280000300800 */
[----:B------:R0:W-:Y:S02]  /*18000*/  STL [R1+0xc4], R0 ;  /* 0x0000c40001007387 */ /* 0x0001e40000100800 */
[C---:B0-----:R-:W-:Y:S02]  /*18010*/  FMUL R0, R26.reuse, R19 ;  /* 0x000000131a007220 */ /* 0x041fe40000400000 */
[----:B------:R-:W5:Y:S04]  /*18020*/  LDL.LU R19, [R1+0x7a8] ;  /* 0x0007a80001137983 */ /* 0x000f680000300800 */
[----:B------:R0:W-:Y:S02]  /*18030*/  STL [R1+0xc8], R2 ;  /* 0x0000c80201007387 */ /* 0x0001e40000100800 */
[----:B0-----:R-:W-:-:S02]  /*18040*/  FMUL R2, R26, R18 ;  /* 0x000000121a027220 */ /* 0x001fc40000400000 */
[----:B------:R-:W2:Y:S04]  /*18050*/  LDL.LU R18, [R1+0x7a4] ;  /* 0x0007a40001127983 */ /* 0x000ea80000300800 */
[----:B------:R0:W-:Y:S02]  /*18060*/  STL [R1+0xb8], R0 ;  /* 0x0000b80001007387 */ /* 0x0001e40000100800 */
[C---:B0-----:R-:W-:Y:S02]  /*18070*/  FMUL R0, R26.reuse, R15 ;  /* 0x0000000f1a007220 */ /* 0x041fe40000400000 */
[----:B------:R-:W2:Y:S04]  /*18080*/  LDL.LU R15, [R1+0x7a0] ;  /* 0x0007a000010f7983 */ /* 0x000ea80000300800 */
[----:B------:R0:W-:Y:S02]  /*18090*/  STL [R1+0xbc], R2 ;  /* 0x0000bc0201007387 */ /* 0x0001e40000100800 */
[----:B0-----:R-:W-:-:S02]  /*180a0*/  FMUL R2, R26, R14 ;  /* 0x0000000e1a027220 */ /* 0x001fc40000400000 */
[----:B------:R-:W2:Y:S04]  /*180b0*/  LDL.LU R14, [R1+0x79c] ;  /* 0x00079c00010e7983 */ /* 0x000ea80000300800 */
[----:B------:R0:W-:Y:S02]  /*180c0*/  STL [R1+0xb0], R0 ;  /* 0x0000b00001007387 */ /* 0x0001e40000100800 */
[C---:B0-----:R-:W-:Y:S02]  /*180d0*/  FMUL R0, R26.reuse, R11 ;  /* 0x0000000b1a007220 */ /* 0x041fe40000400000 */
[----:B------:R-:W2:Y:S04]  /*180e0*/  LDL.LU R11, [R1+0x798] ;  /* 0x00079800010b7983 */ /* 0x000ea80000300800 */
[----:B------:R0:W-:Y:S04]  /*180f0*/  STL [R1+0xb4], R2 ;  /* 0x0000b40201007387 */ /* 0x0001e80000100800 */
[----:B------:R-:W2:Y:S04]  /*18100*/  LDL.LU R29, [R1+0x10] ;  /* 0x00001000011d7983 */ /* 0x000ea80000300800 */
[----:B------:R-:W2:Y:S01]  /*18110*/  LDL.LU R27, [R1+0x14] ;  /* 0x00001400011b7983 */ /* 0x000ea20000300800 */
[----:B0-----:R-:W-:-:S03]  /*18120*/  FMUL R2, R26, R10 ;  /* 0x0000000a1a027220 */ /* 0x001fc60000400000 */
[----:B------:R0:W-:Y:S04]  /*18130*/  STL [R1+0x5c], R0 ;  /* 0x00005c0001007387 */ /* 0x0001e80000100800 */
[----:B------:R-:W2:Y:S01]  /*18140*/  LDL.LU R10, [R1+0x794] ;  /* 0x00079400010a7983 */ /* 0x000ea20000300800 */
[----:B0-----:R-:W-:-:S03]  /*18150*/  FMUL R0, R26, R7 ;  /* 0x000000071a007220 */ /* 0x001fc60000400000 */
[----:B------:R-:W2:Y:S04]  /*18160*/  LDL.LU R7, [R1+0x790] ;  /* 0x0007900001077983 */ /* 0x000ea80000300800 */
[----:B------:R0:W-:Y:S02]  /*18170*/  STL [R1+0x6c], R2 ;  /* 0x00006c0201007387 */ /* 0x0001e40000100800 */
[C---:B0-----:R-:W-:Y:S02]  /*18180*/  FMUL R2, R26.reuse, R6 ;  /* 0x000000061a027220 */ /* 0x041fe40000400000 */
[----:B------:R-:W2:Y:S04]  /*18190*/  LDL.LU R6, [R1+0x78c] ;  /* 0x00078c0001067983 */ /* 0x000ea80000300800 */
[----:B------:R0:W-:Y:S04]  /*181a0*/  STL [R1+0x54], R0 ;  /* 0x0000540001007387 */ /* 0x0001e80000100800 */
[----:B------:R-:W2:Y:S04]  /*181b0*/  LDL.LU R20, [R1+0x38] ;  /* 0x0000380001147983 */ /* 0x000ea80000300800 */
[----:B------:R1:W-:Y:S01]  /*181c0*/  STL [R1+0x3c], R2 ;  /* 0x00003c0201007387 */ /* 0x0003e20000100800 */
[----:B0-----:R-:W-:-:S03]  /*181d0*/  FMUL R0, R26, R3 ;  /* 0x000000031a007220 */ /* 0x001fc60000400000 */
[----:B------:R-:W2:Y:S04]  /*181e0*/  LDL.LU R3, [R1+0x788] ;  /* 0x0007880001037983 */ /* 0x000ea80000300800 */
[----:B------:R-:W2:Y:S01]  /*181f0*/  LDL.LU R13, [R1+0x40] ;  /* 0x00004000010d7983 */ /* 0x000ea20000300800 */
[----:B------:R-:W-:-:S04]  /*18200*/  @P1 FMUL R22, R22, 0.25 ;  /* 0x3e80000016161820 */ /* 0x000fc80000400000 */
[----:B------:R-:W-:-:S04]  /*18210*/  @!P3 FMUL R22, R22, 16777216 ;  /* 0x4b8000001616b820 */ /* 0x000fc80000400000 */
[----:B-1----:R-:W-:Y:S01]  /*18220*/  FMUL R2, R26, R22 ;  /* 0x000000161a027220 */ /* 0x002fe20000400000 */
[----:B--2---:R0:W-:Y:S04]  /*18230*/  STL [R1+0x784], R13 ;  /* 0x0007840d01007387 */ /* 0x0041e80000100800 */
[----:B------:R1:W-:Y:S04]  /*18240*/  STL [R1+0x2c], R0 ;  /* 0x00002c0001007387 */ /* 0x0003e80000100800 */
[----:B0-----:R-:W2:Y:S04]  /*18250*/  LDL R13, [R1+0x4] ;  /* 0x00000400010d7983 */ /* 0x001ea80000100800 */
[----:B------:R-:W-:Y:S04]  /*18260*/  STL [R1+0x24], R2 ;  /* 0x0000240201007387 */ /* 0x000fe80000100800 */
[----:B------:R-:W2:Y:S01]  /*18270*/  LDL R16, [R1+0xa8] ;  /* 0x0000a80001107983 */ /* 0x000ea20000100800 */
[----:B------:R-:W-:-:S04]  /*18280*/  @P1 FMUL R28, R28, 0.25 ;  /* 0x3e8000001c1c1820 */ /* 0x000fc80000400000 */
[----:B------:R-:W-:-:S04]  /*18290*/  @!P3 FMUL R28, R28, 16777216 ;  /* 0x4b8000001c1cb820 */ /* 0x000fc80000400000 */
[----:B-1----:R-:W-:-:S05]  /*182a0*/  FMUL R0, R26, R28 ;  /* 0x0000001c1a007220 */ /* 0x002fca0000400000 */
[----:B------:R-:W-:Y:S04]  /*182b0*/  STL [R1+0x1c], R0 ;  /* 0x00001c0001007387 */ /* 0x000fe80000100800 */
[----:B--2---:R0:W-:Y:S04]  /*182c0*/  STL [R1+0x778], R16 ;  /* 0x0007781001007387 */ /* 0x0041e80000100800 */
[----:B0-----:R-:W2:Y:S04]  /*182d0*/  LDL R16, [R1+0x20] ;  /* 0x0000200001107983 */ /* 0x001ea80000100800 */
[----:B------:R-:W2:Y:S04]  /*182e0*/  LDL.LU R28, [R1+0x50] ;  /* 0x00005000011c7983 */ /* 0x000ea80000300800 */
[----:B------:R-:W2:Y:S04]  /*182f0*/  LDL.LU R2, [R1+0x60] ;  /* 0x0000600001027983 */ /* 0x000ea80000300800 */
[----:B--2---:R0:W-:Y:S04]  /*18300*/  STL [R1+0x780], R2 ;  /* 0x0007800201007387 */ /* 0x0041e80000100800 */
[----:B0-----:R-:W2:Y:S04]  /*18310*/  LDL R2, [R1+0x30] ;  /* 0x0000300001027983 */ /* 0x001ea80000100800 */
[----:B------:R-:W2:Y:S04]  /*18320*/  LDL.LU R12, [R1+0x68] ;  /* 0x00006800010c7983 */ /* 0x000ea80000300800 */
[----:B------:R-:W2:Y:S04]  /*18330*/  LDL.LU R4, [R1+0x8c] ;  /* 0x00008c0001047983 */ /* 0x000ea80000300800 */
[----:B--2---:R0:W-:Y:S04]  /*18340*/  STL [R1+0x77c], R4 ;  /* 0x00077c0401007387 */ /* 0x0041e80000100800 */
[----:B0-----:R-:W2:Y:S04]  /*18350*/  LDL R4, [R1+0x28] ;  /* 0x0000280001047983 */ /* 0x001ea80000100800 */
[----:B------:R-:W3:Y:S04]  /*18360*/  LDL.LU R17, [R1+0x74] ;  /* 0x0000740001117983 */ /* 0x000ee80000300800 */
[----:B------:R-:W3:Y:S04]  /*18370*/  LDL.LU R9, [R1+0x7c] ;  /* 0x00007c0001097983 */ /* 0x000ee80000300800 */
[----:B------:R-:W3:Y:S04]  /*18380*/  LDL.LU R5, [R1+0x84] ;  /* 0x0000840001057983 */ /* 0x000ee80000300800 */
[----:B------:R-:W3:Y:S04]  /*18390*/  LDL.LU R8, [R1+0x98] ;  /* 0x0000980001087983 */ /* 0x000ee80000300800 */
[----:B------:R-:W3:Y:S04]  /*183a0*/  LDL.LU R21, [R1+0x9c] ;  /* 0x00009c0001157983 */ /* 0x000ee80000300800 */
[----:B------:R-:W3:Y:S04]  /*183b0*/  LDL.LU R26, [R1+0xa0] ;  /* 0x0000a000011a7983 */ /* 0x000ee80000300800 */
[----:B------:R-:W3:Y:S04]  /*183c0*/  LDL.LU R22, [R1+0x94] ;  /* 0x0000940001167983 */ /* 0x000ee80000300800 */
[----:B------:R-:W3:Y:S01]  /*183d0*/  LDL.LU R0, [R1] ;  /* 0x0000000001007983 */ /* 0x000ee20000300800 */
[----:B------:R-:W-:-:S02]  /*183e0*/  @P2 FMUL R29, R29, 0.25 ;  /* 0x3e8000001d1d2820 */ /* 0x000fc40000400000 */
[----:B------:R-:W-:Y:S02]  /*183f0*/  @P2 FMUL R13, R13, 0.25 ;  /* 0x3e8000000d0d2820 */ /* 0x000fe40000400000 */
[----:B------:R-:W-:Y:S02]  /*18400*/  @P2 FMUL R16, R16, 0.25 ;  /* 0x3e80000010102820 */ /* 0x000fe40000400000 */
[----:B------:R-:W-:Y:S02]  /*18410*/  @P2 FMUL R2, R2, 0.25 ;  /* 0x3e80000002022820 */ /* 0x000fe40000400000 */
[----:B------:R-:W-:Y:S02]  /*18420*/  @P2 FMUL R20, R20, 0.25 ;  /* 0x3e80000014142820 */ /* 0x000fe40000400000 */
[----:B--2---:R-:W-:Y:S01]  /*18430*/  @P2 FMUL R4, R4, 0.25 ;  /* 0x3e80000004042820 */ /* 0x004fe20000400000 */
[----:B---3--:R0:W-:Y:S04]  /*18440*/  STL [R1+0x764], R0 ;  /* 0x0007640001007387 */ /* 0x0081e80000100800 */
[----:B0-----:R-:W2:Y:S04]  /*18450*/  LDL.LU R0, [R1+0x48] ;  /* 0x0000480001007983 */ /* 0x001ea80000300800 */
[----:B------:R0:W-:Y:S04]  /*18460*/  STL [R1+0x774], R29 ;  /* 0x0007741d01007387 */ /* 0x0001e80000100800 */
[----:B------:R1:W-:Y:S01]  /*18470*/  @P2 STL [R1+0x4], R13 ;  /* 0x0000040d01002387 */ /* 0x0003e20000100800 */
[----:B0-----:R-:W-:-:S03]  /*18480*/  MOV R29, R13 ;  /* 0x0000000d001d7202 */ /* 0x001fc60000000f00 */
[----:B-1----:R-:W3:Y:S04]  /*18490*/  LDL.LU R13, [R1+0x784] ;  /* 0x00078400010d7983 */ /* 0x002ee80000300800 */
[----:B------:R-:W-:Y:S04]  /*184a0*/  @P2 STL [R1+0x20], R16 ;  /* 0x0000201001002387 */ /* 0x000fe80000100800 */
[----:B------:R-:W-:Y:S04]  /*184b0*/  @P2 STL [R1+0x28], R4 ;  /* 0x0000280401002387 */ /* 0x000fe80000100800 */
[----:B------:R-:W-:Y:S04]  /*184c0*/  @P2 STL [R1+0x30], R2 ;  /* 0x0000300201002387 */ /* 0x000fe80000100800 */
[----:B------:R0:W-:Y:S02]  /*184d0*/  STL [R1+0x768], R20 ;  /* 0x0007681401007387 */ /* 0x0001e40000100800 */
[----:B0-----:R-:W-:-:S02]  /*184e0*/  IMAD.MOV.U32 R20, RZ, RZ, R2 ;  /* 0x000000ffff147224 */ /* 0x001fc400078e0002 */
[----:B------:R-:W2:Y:S04]  /*184f0*/  LDL.LU R2, [R1+0x780] ;  /* 0x0007800001027983 */ /* 0x000ea80000300800 */
[----:B------:R0:W-:Y:S02]  /*18500*/  STL [R1+0x76c], R20 ;  /* 0x00076c1401007387 */ /* 0x0001e40000100800 */
[----:B0-----:R-:W-:Y:S02]  /*18510*/  MOV R20, R4 ;  /* 0x0000000400147202 */ /* 0x001fe40000000f00 */
[----:B------:R-:W2:Y:S04]  /*18520*/  LDL.LU R4, [R1+0x77c] ;  /* 0x00077c0001047983 */ /* 0x000ea80000300800 */
[----:B------:R0:W-:Y:S02]  /*18530*/  STL [R1+0x770], R20 ;  /* 0x0007701401007387 */ /* 0x0001e40000100800 */
[----:B0-----:R-:W-:-:S02]  /*18540*/  IMAD.MOV.U32 R20, RZ, RZ, R16 ;  /* 0x000000ffff147224 */ /* 0x001fc400078e0010 */
[----:B------:R-:W2:Y:S01]  /*18550*/  LDL.LU R16, [R1+0x778] ;  /* 0x0007780001107983 */ /* 0x000ea20000300800 */
[----:B------:R-:W-:-:S13]  /*18560*/  FSETP.GEU.AND P1, PT, |R24|, 1.175494350822287508e-38, PT ;  /* 0x008000001800780b */ /* 0x000fda0003f2e200 */
[----:B------:R-:W-:Y:S02]  /*18570*/  @!P1 FMUL R29, R29, 16777216 ;  /* 0x4b8000001d1d9820 */ /* 0x000fe40000400000 */
[----:B------:R-:W-:Y:S02]  /*18580*/  @!P1 FMUL R20, R20, 16777216 ;  /* 0x4b80000014149820 */ /* 0x000fe40000400000 */
[----:B--2---:R-:W-:-:S05]  /*18590*/  @P2 FMUL R16, R16, 0.25 ;  /* 0x3e80000010102820 */ /* 0x004fca0000400000 */
[----:B------:R0:W-:Y:S04]  /*185a0*/  @P2 STL [R1+0xa8], R16 ;  /* 0x0000a81001002387 */ /* 0x0001e80000100800 */
[----:B0-----:R-:W2:Y:S04]  /*185b0*/  LDL.LU R16, [R1+0xac] ;  /* 0x0000ac0001107983 */ /* 0x001ea80000300800 */
[----:B------:R0:W-:Y:S04]  /*185c0*/  @!P1 STL [R1+0x4], R29 ;  /* 0x0000041d01009387 */ /* 0x0001e80000100800 */
[----:B0-----:R-:W2:Y:S04]  /*185d0*/  LDL.LU R29, [R1+0x774] ;  /* 0x00077400011d7983 */ /* 0x001ea80000300800 */
[----:B------:R0:W-:Y:S04]  /*185e0*/  @!P1 STL [R1+0x20], R20 ;  /* 0x0000201401009387 */ /* 0x0001e80000100800 */
[----:B0-----:R-:W2:Y:S02]  /*185f0*/  LDL.LU R20, [R1+0x770] ;  /* 0x0007700001147983 */ /* 0x001ea40000300800 */
[----:B--2---:R-:W-:-:S05]  /*18600*/  @!P1 FMUL R20, R20, 16777216 ;  /* 0x4b80000014149820 */ /* 0x004fca0000400000 */
[----:B------:R0:W-:Y:S04]  /*18610*/  @!P1 STL [R1+0x28], R20 ;  /* 0x0000281401009387 */ /* 0x0001e80000100800 */
[----:B0-----:R-:W2:Y:S01]  /*18620*/  LDL.LU R20, [R1+0x76c] ;  /* 0x00076c0001147983 */ /* 0x001ea20000300800 */
[----:B------:R-:W-:-:S04]  /*18630*/  @P2 FMUL R0, R0, 0.25 ;  /* 0x3e80000000002820 */ /* 0x000fc80000400000 */
[----:B------:R-:W-:Y:S02]  /*18640*/  @!P1 FMUL R0, R0, 16777216 ;  /* 0x4b80000000009820 */ /* 0x000fe40000400000 */
[----:B------:R-:W-:-:S04]  /*18650*/  @P2 FMUL R24, R24, 0.25 ;  /* 0x3e80000018182820 */ /* 0x000fc80000400000 */
[----:B------:R-:W-:Y:S02]  /*18660*/  @!P1 FMUL R24, R24, 16777216 ;  /* 0x4b80000018189820 */ /* 0x000fe40000400000 */
[----:B--2---:R-:W-:-:S05]  /*18670*/  @!P1 FMUL R20, R20, 16777216 ;  /* 0x4b80000014149820 */ /* 0x004fca0000400000 */
[----:B------:R0:W-:Y:S04]  /*18680*/  @!P1 STL [R1+0x30], R20 ;  /* 0x0000301401009387 */ /* 0x0001e80000100800 */
[----:B0-----:R-:W2:Y:S04]  /*18690*/  LDL.LU R20, [R1+0x768] ;  /* 0x0007680001147983 */ /* 0x001ea80000300800 */
[----:B------:R0:W-:Y:S04]  /*186a0*/  STL [R1+0x48], R0 ;  /* 0x0000480001007387 */ /* 0x0001e80000100800 */
[----:B0-----:R-:W2:Y:S01]  /*186b0*/  LDL.LU R0, [R1+0x764] ;  /* 0x0007640001007983 */ /* 0x001ea20000300800 */
[----:B------:R-:W-:Y:S01]  /*186c0*/  @P2 FMUL R28, R28, 0.25 ;  /* 0x3e8000001c1c2820 */ /* 0x000fe20000400000 */
[----:B------:R-:W0:Y:S01]  /*186d0*/  MUFU.RCP R24, R24 ;  /* 0x0000001800187308 */ /* 0x000e220000001000 */
[----:B------:R-:W-:-:S02]  /*186e0*/  @P2 FMUL R2, R2, 0.25 ;  /* 0x3e80000002022820 */ /* 0x000fc40000400000 */
[----:B------:R-:W-:Y:S02]  /*186f0*/  @P2 FMUL R12, R12, 0.25 ;  /* 0x3e8000000c0c2820 */ /* 0x000fe40000400000 */
[----:B------:R-:W-:Y:S02]  /*18700*/  @P2 FMUL R4, R4, 0.25 ;  /* 0x3e80000004042820 */ /* 0x000fe40000400000 */
[----:B------:R-:W-:Y:S02]  /*18710*/  @!P1 FMUL R28, R28, 16777216 ;  /* 0x4b8000001c1c9820 */ /* 0x000fe40000400000 */
[----:B------:R-:W-:Y:S02]  /*18720*/  @!P1 FMUL R2, R2, 16777216 ;  /* 0x4b80000002029820 */ /* 0x000fe40000400000 */
[----:B------:R-:W-:Y:S01]  /*18730*/  @!P1 FMUL R12, R12, 16777216 ;  /* 0x4b8000000c0c9820 */ /* 0x000fe20000400000 */
[----:B------:R1:W-:Y:S01]  /*18740*/  STL [R1+0x50], R28 ;  /* 0x0000501c01007387 */ /* 0x0003e20000100800 */
[----:B------:R-:W-:-:S02]  /*18750*/  @!P1 FMUL R4, R4, 16777216 ;  /* 0x4b80000004049820 */ /* 0x000fc40000400000 */
[----:B------:R-:W-:Y:S02]  /*18760*/  @P2 FMUL R25, R25, 0.25 ;  /* 0x3e80000019192820 */ /* 0x000fe40000400000 */
[----:B----4-:R-:W-:Y:S02]  /*18770*/  @P2 FMUL R23, R23, 0.25 ;  /* 0x3e80000017172820 */ /* 0x010fe40000400000 */
[----:B------:R-:W-:Y:S01]  /*18780*/  @!P1 FMUL R25, R25, 16777216 ;  /* 0x4b80000019199820 */ /* 0x000fe20000400000 */
[----:B-1----:R-:W4:Y:S04]  /*18790*/  LDL.LU R28, [R1+0x760] ;  /* 0x00076000011c7983 */ /* 0x002f280000300800 */
[----:B------:R1:W-:Y:S01]  /*187a0*/  STL [R1+0x60], R2 ;  /* 0x0000600201007387 */ /* 0x0003e20000100800 */
[----:B------:R-:W-:-:S03]  /*187b0*/  @!P1 FMUL R23, R23, 16777216 ;  /* 0x4b80000017179820 */ /* 0x000fc60000400000 */
[----:B------:R-:W-:Y:S04]  /*187c0*/  STL [R1+0x68], R12 ;  /* 0x0000680c01007387 */ /* 0x000fe80000100800 */
[----:B------:R2:W-:Y:S01]  /*187d0*/  STL [R1+0x8c], R4 ;  /* 0x00008c0401007387 */ /* 0x0005e20000100800 */
[----:B-----5:R-:W-:Y:S02]  /*187e0*/  @P2 FMUL R19, R19, 0.25 ;  /* 0x3e80000013132820 */ /* 0x020fe40000400000 */
[C---:B0-----:R-:W-:Y:S02]  /*187f0*/  FMUL R25, R24.reuse, R25 ;  /* 0x0000001918197220 */ /* 0x041fe40000400000 */
[----:B-1----:R-:W-:Y:S02]  /*18800*/  FMUL R2, R24, R23 ;  /* 0x0000001718027220 */ /* 0x002fe40000400000 */
[----:B------:R-:W-:-:S02]  /*18810*/  @!P1 FMUL R19, R19, 16777216 ;  /* 0x4b80000013139820 */ /* 0x000fc40000400000 */
[----:B------:R-:W-:Y:S02]  /*18820*/  @P2 FMUL R18, R18, 0.25 ;  /* 0x3e80000012122820 */ /* 0x000fe40000400000 */
[----:B------:R-:W-:Y:S02]  /*18830*/  @P2 FMUL R15, R15, 0.25 ;  /* 0x3e8000000f0f2820 */ /* 0x000fe40000400000 */
[----:B------:R-:W-:Y:S02]  /*18840*/  @!P1 FMUL R18, R18, 16777216 ;  /* 0x4b80000012129820 */ /* 0x000fe40000400000 */
[----:B------:R-:W-:Y:S02]  /*18850*/  @!P1 FMUL R15, R15, 16777216 ;  /* 0x4b8000000f0f9820 */ /* 0x000fe40000400000 */
[----:B------:R-:W-:Y:S02]  /*18860*/  @P2 FMUL R14, R14, 0.25 ;  /* 0x3e8000000e0e2820 */ /* 0x000fe40000400000 */
[----:B------:R-:W-:-:S02]  /*18870*/  @P2 FMUL R11, R11, 0.25 ;  /* 0x3e8000000b0b2820 */ /* 0x000fc40000400000 */
[----:B------:R-:W-:Y:S02]  /*18880*/  @!P1 FMUL R14, R14, 16777216 ;  /* 0x4b8000000e0e9820 */ /* 0x000fe40000400000 */
[----:B------:R-:W-:Y:S02]  /*18890*/  @!P1 FMUL R11, R11, 16777216 ;  /* 0x4b8000000b0b9820 */ /* 0x000fe40000400000 */
[----:B--2---:R-:W-:Y:S01]  /*188a0*/  IMAD.IADD R4, R0, 0x1, -R16 ;  /* 0x0000000100047824 */ /* 0x004fe200078e0a10 */
[----:B------:R0:W-:Y:S03]  /*188b0*/  STL [R1+0x750], R0 ;  /* 0x0007500001007387 */ /* 0x0001e60000100800 */
[----:B------:R-:W-:Y:S01]  /*188c0*/  FADD R16, R4, -1 ;  /* 0xbf80000004107421 */ /* 0x000fe20000000000 */
[----:B0-----:R-:W2:Y:S04]  /*188d0*/  LDL.LU R0, [R1+0xa8] ;  /* 0x0000a80001007983 */ /* 0x001ea80000300800 */
[----:B------:R-:W5:Y:S04]  /*188e0*/  LDL.LU R4, [R1+0x30] ;  /* 0x0000300001047983 */ /* 0x000f680000300800 */
[----:B------:R-:W4:Y:S04]  /*188f0*/  LDL.LU R23, [R1+0x68] ;  /* 0x0000680001177983 */ /* 0x000f280000300800 */
[----:B------:R0:W-:Y:S04]  /*18900*/  STL [R1+0x80], R25 ;  /* 0x0000801901007387 */ /* 0x0001e80000100800 */
[----:B0-----:R-:W4:Y:S04]  /*18910*/  LDL.LU R25, [R1+0x8c] ;  /* 0x00008c0001197983 */ /* 0x001f280000300800 */
        /* <DEDUP_REMOVED lines=8> */
[----:B------:R-:W5:Y:S04]  /*189a0*/  LDL.LU R15, [R1+0x50] ;  /* 0x00005000010f7983 */ /* 0x000f680000300800 */
[----:B------:R0:W-:Y:S02]  /*189b0*/  STL [R1+0x58], R2 ;  /* 0x0000580201007387 */ /* 0x0001e40000100800 */
[C---:B0-----:R-:W-:Y:S02]  /*189c0*/  FMUL R2, R24.reuse, R14 ;  /* 0x0000000e18027220 */ /* 0x041fe40000400000 */
[----:B------:R-:W5:Y:S04]  /*189d0*/  LDL.LU R14, [R1+0x48] ;  /* 0x00004800010e7983 */ /* 0x000f680000300800 */
[----:B------:R0:W-:Y:S02]  /*189e0*/  STL [R1+0x4c], R2 ;  /* 0x00004c0201007387 */ /* 0x0001e40000100800 */
[----:B0-----:R-:W-:-:S02]  /*189f0*/  FMUL R2, R24, R11 ;  /* 0x0000000b18027220 */ /* 0x001fc40000400000 */
[----:B------:R-:W5:Y:S04]  /*18a00*/  LDL.LU R11, [R1+0x28] ;  /* 0x00002800010b7983 */ /* 0x000f680000300800 */
[----:B------:R0:W-:Y:S04]  /*18a10*/  STL [R1+0x74c], R2 ;  /* 0x00074c0201007387 */ /* 0x0001e80000100800 */
[----:B0-----:R-:W5:Y:S01]  /*18a20*/  LDL.LU R2, [R1+0x4] ;  /* 0x0000040001027983 */ /* 0x001f620000300800 */
[----:B------:R-:W-:Y:S02]  /*18a30*/  @P2 FMUL R10, R10, 0.25 ;  /* 0x3e8000000a0a2820 */ /* 0x000fe40000400000 */
[----:B------:R-:W-:-:S02]  /*18a40*/  @P2 FMUL R7, R7, 0.25 ;  /* 0x3e80000007072820 */ /* 0x000fc40000400000 */
[----:B------:R-:W-:Y:S02]  /*18a50*/  @P2 FMUL R6, R6, 0.25 ;  /* 0x3e80000006062820 */ /* 0x000fe40000400000 */
[----:B------:R-:W-:Y:S02]  /*18a60*/  @P2 FMUL R3, R3, 0.25 ;  /* 0x3e80000003032820 */ /* 0x000fe40000400000 */
[----:B------:R-:W-:Y:S02]  /*18a70*/  @!P1 FMUL R10, R10, 16777216 ;  /* 0x4b8000000a0a9820 */ /* 0x000fe40000400000 */
[----:B------:R-:W-:Y:S02]  /*18a80*/  @!P1 FMUL R7, R7, 16777216 ;  /* 0x4b80000007079820 */ /* 0x000fe40000400000 */
[----:B------:R-:W-:Y:S02]  /*18a90*/  @!P1 FMUL R6, R6, 16777216 ;  /* 0x4b80000006069820 */ /* 0x000fe40000400000 */
[----:B------:R-:W-:-:S02]  /*18aa0*/  @!P1 FMUL R3, R3, 16777216 ;  /* 0x4b80000003039820 */ /* 0x000fc40000400000 */
[C---:B------:R-:W-:Y:S02]  /*18ab0*/  FMUL R10, R24.reuse, R10 ;  /* 0x0000000a180a7220 */ /* 0x040fe40000400000 */
[C---:B------:R-:W-:Y:S02]  /*18ac0*/  FMUL R7, R24.reuse, R7 ;  /* 0x0000000718077220 */ /* 0x040fe40000400000 */
[----:B------:R-:W-:Y:S02]  /*18ad0*/  FMUL R6, R24, R6 ;  /* 0x0000000618067220 */ /* 0x000fe40000400000 */
[----:B------:R-:W-:Y:S02]  /*18ae0*/  @P2 FMUL R27, R27, 0.25 ;  /* 0x3e8000001b1b2820 */ /* 0x000fe40000400000 */
[----:B---3--:R-:W-:Y:S02]  /*18af0*/  @P2 FMUL R13, R13, 0.25 ;  /* 0x3e8000000d0d2820 */ /* 0x008fe40000400000 */
[----:B------:R-:W-:-:S02]  /*18b00*/  @P2 FMUL R17, R17, 0.25 ;  /* 0x3e80000011112820 */ /* 0x000fc40000400000 */
[----:B------:R-:W-:Y:S02]  /*18b10*/  @P2 FMUL R9, R9, 0.25 ;  /* 0x3e80000009092820 */ /* 0x000fe40000400000 */
[----:B------:R-:W-:Y:S02]  /*18b20*/  @P2 FMUL R5, R5, 0.25 ;  /* 0x3e80000005052820 */ /* 0x000fe40000400000 */
[----:B------:R-:W-:Y:S02]  /*18b30*/  @P2 FMUL R22, R22, 0.25 ;  /* 0x3e80000016162820 */ /* 0x000fe40000400000 */
[----:B------:R-:W-:Y:S02]  /*18b40*/  @P2 FMUL R8, R8, 0.25 ;  /* 0x3e80000008082820 */ /* 0x000fe40000400000 */
[----:B------:R-:W-:Y:S02]  /*18b50*/  @P2 FMUL R21, R21, 0.25 ;  /* 0x3e80000015152820 */ /* 0x000fe40000400000 */
[----:B------:R-:W-:-:S02]  /*18b60*/  @P2 FMUL R26, R26, 0.25 ;  /* 0x3e8000001a1a2820 */ /* 0x000fc40000400000 */
[----:B------:R-:W-:Y:S01]  /*18b70*/  @!P1 FMUL R29, R29, 16777216 ;  /* 0x4b8000001d1d9820 */ /* 0x000fe20000400000 */
[----:B------:R-:W-:Y:S01]  /*18b80*/  STL [R1+0x34], R10 ;  /* 0x0000340a01007387 */ /* 0x000fe20000100800 */
[----:B------:R-:W-:Y:S02]  /*18b90*/  FMUL R3, R24, R3 ;  /* 0x0000000318037220 */ /* 0x000fe40000400000 */
[----:B------:R-:W-:Y:S01]  /*18ba0*/  @!P1 FMUL R27, R27, 16777216 ;  /* 0x4b8000001b1b9820 */ /* 0x000fe20000400000 */
[----:B------:R0:W-:Y:S01]  /*18bb0*/  STL [R1+0x18], R7 ;  /* 0x0000180701007387 */ /* 0x0001e20000100800 */
[----:B------:R-:W-:Y:S02]  /*18bc0*/  @!P1 FMUL R20, R20, 16777216 ;  /* 0x4b80000014149820 */ /* 0x000fe40000400000 */
[----:B------:R-:W-:Y:S01]  /*18bd0*/  @!P1 FMUL R13, R13, 16777216 ;  /* 0x4b8000000d0d9820 */ /* 0x000fe20000400000 */
[----:B------:R5:W-:Y:S01]  /*18be0*/  STL [R1+0xc], R6 ;  /* 0x00000c0601007387 */ /* 0x000be20000100800 */
[----:B------:R-:W-:-:S02]  /*18bf0*/  @!P1 FMUL R17, R17, 16777216 ;  /* 0x4b80000011119820 */ /* 0x000fc40000400000 */
[----:B------:R-:W-:Y:S02]  /*18c00*/  @!P1 FMUL R9, R9, 16777216 ;  /* 0x4b80000009099820 */ /* 0x000fe40000400000 */
[----:B------:R-:W-:Y:S02]  /*18c10*/  @!P1 FMUL R5, R5, 16777216 ;  /* 0x4b80000005059820 */ /* 0x000fe40000400000 */
[----:B------:R-:W-:Y:S02]  /*18c20*/  @!P1 FMUL R22, R22, 16777216 ;  /* 0x4b80000016169820 */ /* 0x000fe40000400000 */
[----:B------:R-:W-:Y:S02]  /*18c30*/  @!P1 FMUL R8, R8, 16777216 ;  /* 0x4b80000008089820 */ /* 0x000fe40000400000 */
[----:B------:R-:W-:Y:S02]  /*18c40*/  @!P1 FMUL R21, R21, 16777216 ;  /* 0x4b80000015159820 */ /* 0x000fe40000400000 */
[----:B------:R-:W-:-:S02]  /*18c50*/  @!P1 FMUL R26, R26, 16777216 ;  /* 0x4b8000001a1a9820 */ /* 0x000fc40000400000 */
[C---:B------:R-:W-:Y:S02]  /*18c60*/  FMUL R29, R24.reuse, R29 ;  /* 0x0000001d181d7220 */ /* 0x040fe40000400000 */
[C---:B------:R-:W-:Y:S02]  /*18c70*/  FMUL R27, R24.reuse, R27 ;  /* 0x0000001b181b7220 */ /* 0x040fe40000400000 */
[C---:B0-----:R-:W-:Y:S02]  /*18c80*/  FMUL R7, R24.reuse, R20 ;  /* 0x0000001418077220 */ /* 0x041fe40000400000 */
[C---:B------:R-:W-:Y:S02]  /*18c90*/  FMUL R13, R24.reuse, R13 ;  /* 0x0000000d180d7220 */ /* 0x040fe40000400000 */
[C---:B------:R-:W-:Y:S02]  /*18ca0*/  FMUL R17, R24.reuse, R17 ;  /* 0x0000001118117220 */ /* 0x040fe40000400000 */
[----:B------:R-:W-:-:S02]  /*18cb0*/  FMUL R9, R24, R9 ;  /* 0x0000000918097220 */ /* 0x000fc40000400000 */
[C---:B------:R-:W-:Y:S02]  /*18cc0*/  FMUL R5, R24.reuse, R5 ;  /* 0x0000000518057220 */ /* 0x040fe40000400000 */
[C---:B------:R-:W-:Y:S02]  /*18cd0*/  FMUL R8, R24.reuse, R8 ;  /* 0x0000000818087220 */ /* 0x040fe40000400000 */
[----:B------:R-:W-:Y:S02]  /*18ce0*/  FMUL R21, R24, R21 ;  /* 0x0000001518157220 */ /* 0x000fe40000400000 */
[----:B--2---:R-:W-:Y:S02]  /*18cf0*/  @!P1 FMUL R0, R0, 16777216 ;  /* 0x4b80000000009820 */ /* 0x004fe40000400000 */
[C---:B----4-:R-:W-:Y:S02]  /*18d00*/  FMUL R19, R24.reuse, R19 ;  /* 0x0000001318137220 */ /* 0x050fe40000400000 */
[----:B-----5:R-:W-:-:S02]  /*18d10*/  FMUL R6, R24, R18 ;  /* 0x0000001218067220 */ /* 0x020fc40000400000 */
[C---:B------:R-:W-:Y:S02]  /*18d20*/  FMUL R18, R24.reuse, R25 ;  /* 0x0000001918127220 */ /* 0x040fe40000400000 */
[C---:B------:R-:W-:Y:S02]  /*18d30*/  FMUL R25, R24.reuse, R26 ;  /* 0x0000001a18197220 */ /* 0x040fe40000400000 */
[C---:B------:R-:W-:Y:S02]  /*18d40*/  FMUL R10, R24.reuse, R15 ;  /* 0x0000000f180a7220 */ /* 0x040fe40000400000 */
[C---:B------:R-:W-:Y:S02]  /*18d50*/  FMUL R15, R24.reuse, R23 ;  /* 0x00000017180f7220 */ /* 0x040fe40000400000 */
[C---:B------:R-:W-:Y:S02]  /*18d60*/  FMUL R23, R24.reuse, R0 ;  /* 0x0000000018177220 */ /* 0x040fe40000400000 */
[----:B------:R-:W-:-:S02]  /*18d70*/  FMUL R14, R24, R14 ;  /* 0x0000000e180e7220 */ /* 0x000fc40000400000 */
[----:B------:R-:W-:-:S05]  /*18d80*/  FMUL R2, R24, R2 ;  /* 0x0000000218027220 */ /* 0x000fca0000400000 */
[----:B------:R-:W-:Y:S04]  /*18d90*/  STL [R1+0x754], R2 ;  /* 0x0007540201007387 */ /* 0x000fe80000100800 */
[----:B------:R0:W-:Y:S04]  /*18da0*/  STL [R1+0x8], R3 ;  /* 0x0000080301007387 */ /* 0x0001e80000100800 */
[----:B------:R1:W-:Y:S01]  /*18db0*/  STL [R1+0x758], R29 ;  /* 0x0007581d01007387 */ /* 0x0003e20000100800 */
[C---:B0-----:R-:W-:Y:S02]  /*18dc0*/  FMUL R3, R24.reuse, R11 ;  /* 0x0000000b18037220 */ /* 0x041fe40000400000 */
[----:B------:R-:W-:-:S02]  /*18dd0*/  FMUL R11, R24, R4 ;  /* 0x00000004180b7220 */ /* 0x000fc40000400000 */
[----:B------:R-:W-:Y:S02]  /*18de0*/  FMUL R24, R24, R22 ;  /* 0x0000001618187220 */ /* 0x000fe40000400000 */
[----:B------:R-:W2:Y:S01]  /*18df0*/  LDL.LU R22, [R1+0x75c] ;  /* 0x00075c0001167983 */ /* 0x000ea20000300800 */
[----:B------:R-:W-:Y:S02]  /*18e00*/  IADD3 R12, R28, -0x3f3504f3, RZ ;  /* 0xc0cafb0d1c0c7810 */ /* 0x000fe40007ffe0ff */
[----:B------:R-:W-:Y:S01]  /*18e10*/  MOV R20, 0x3dc6b27f ;  /* 0x3dc6b27f00147802 */ /* 0x000fe20000000f00 */
[----:B-1----:R-:W3:Y:S01]  /*18e20*/  LDL.LU R29, [R1+0xb8] ;  /* 0x0000b800011d7983 */ /* 0x002ee20000300800 */
[----:B------:R-:W-:-:S03]  /*18e30*/  LOP3.LUT R12, R12, 0xff800000, RZ, 0xc0, !PT ;  /* 0xff8000000c0c7812 */ /* 0x000fc600078ec0ff */
[----:B------:R-:W4:Y:S01]  /*18e40*/  LDL.LU R2, [R1+0xcc] ;  /* 0x0000cc0001027983 */ /* 0x000f220000300800 */
[----:B------:R-:W-:-:S03]  /*18e50*/  IADD3 R12, R28, -R12, RZ ;  /* 0x8000000c1c0c7210 */ /* 0x000fc60007ffe0ff */
[----:B------:R-:W5:Y:S02]  /*18e60*/  LDL.LU R0, [R1+0xb4] ;  /* 0x0000b40001007983 */ /* 0x000f640000300800 */
[----:B------:R-:W-:-:S04]  /*18e70*/  FADD R12, R12, -1 ;  /* 0xbf8000000c0c7421 */ /* 0x000fc80000000000 */
[----:B------:R-:W-:-:S04]  /*18e80*/  FFMA.FTZ R4, R12, R20, -0.16845393180847167969 ;  /* 0xbe2c7f300c047423 */ /* 0x000fc80000010014 */
[----:B------:R-:W-:-:S04]  /*18e90*/  FFMA.FTZ R4, R12, R4, 0.1716887056827545166 ;  /* 0x3e2fcf2a0c047423 */ /* 0x000fc80000010004 */
[----:B------:R-:W-:-:S04]  /*18ea0*/  FFMA.FTZ R4, R12, R4, -0.17900948226451873779 ;  /* 0xbe374e430c047423 */ /* 0x000fc80000010004 */
[----:B------:R-:W-:-:S04]  /*18eb0*/  FFMA.FTZ R4, R12, R4, 0.20512372255325317383 ;  /* 0x3e520bf40c047423 */ /* 0x000fc80000010004 */
[----:B------:R-:W-:-:S04]  /*18ec0*/  FFMA.FTZ R4, R12, R4, -0.24046532809734344482 ;  /* 0xbe763c8b0c047423 */ /* 0x000fc80000010004 */
[----:B------:R-:W-:Y:S01]  /*18ed0*/  FFMA.FTZ R26, R12, R4, 0.28857114911079406738 ;  /* 0x3e93bf990c1a7423 */ /* 0x000fe20000010004 */
[----:B------:R-:W-:Y:S02]  /*18ee0*/  F2FP.PACK_AB R4, R21, R23 ;  /* 0x000000171504723e */ /* 0x000fe400000000ff */
[----:B------:R-:W3:Y:S01]  /*18ef0*/  LDL.LU R23, [R1+0x54] ;  /* 0x0000540001177983 */ /* 0x000ee20000300800 */
[----:B------:R-:W-:-:S03]  /*18f00*/  F2FP.PACK_AB R8, R8, R25 ;  /* 0x000000190808723e */ /* 0x000fc600000000ff */
[----:B------:R0:W-:Y:S01]  /*18f10*/  STL [R1+0x718], R21 ;  /* 0x0007181501007387 */ /* 0x0001e20000100800 */
[----:B------:R-:W-:Y:S02]  /*18f20*/  F2FP.PACK_AB R5, R5, R24 ;  /* 0x000000180505723e */ /* 0x000fe400000000ff */
[----:B------:R-:W-:Y:S02]  /*18f30*/  F2FP.PACK_AB R9, R9, R18 ;  /* 0x000000120909723e */ /* 0x000fe400000000ff */
[----:B------:R-:W-:Y:S02]  /*18f40*/  F2FP.PACK_AB R6, R6, R17 ;  /* 0x000000110606723e */ /* 0x000fe400000000ff */
[----:B------:R-:W-:Y:S01]  /*18f50*/  F2FP.PACK_AB R7, R7, R14 ;  /* 0x0000000e0707723e */ /* 0x000fe200000000ff */
[----:B0-----:R-:W3:Y:S01]  /*18f60*/  LDL.LU R21, [R1+0x8] ;  /* 0x0000080001157983 */ /* 0x001ee20000300800 */
[----:B------:R-:W-:-:S03]  /*18f70*/  F2FP.PACK_AB R10, R10, R15 ;  /* 0x0000000f0a0a723e */ /* 0x000fc600000000ff */
[----:B------:R-:W3:Y:S04]  /*18f80*/  LDL.LU R25, [R1+0x5c] ;  /* 0x00005c0001197983 */ /* 0x000ee80000300800 */
[----:B------:R-:W3:Y:S01]  /*18f90*/  LDL.LU R24, [R1+0xdc] ;  /* 0x0000dc0001187983 */ /* 0x000ee20000300800 */
[----:B------:R-:W-:-:S03]  /*18fa0*/  F2FP.PACK_AB R11, R11, R13 ;  /* 0x0000000d0b0b723e */ /* 0x000fc600000000ff */
[----:B------:R-:W3:Y:S04]  /*18fb0*/  LDL.LU R18, [R1+0x24] ;  /* 0x0000240001127983 */ /* 0x000ee80000300800 */
[----:B------:R-:W3:Y:S04]  /*18fc0*/  LDL.LU R17, [R1+0x3c] ;  /* 0x00003c0001117983 */ /* 0x000ee80000300800 */
[----:B------:R-:W4:Y:S04]  /*18fd0*/  LDL.LU R15, [R1+0xc4] ;  /* 0x0000c400010f7983 */ /* 0x000f280000300800 */
[----:B------:R-:W3:Y:S04]  /*18fe0*/  LDL.LU R14, [R1+0xb0] ;  /* 0x0000b000010e7983 */ /* 0x000ee80000300800 */
[----:B------:R-:W5:Y:S04]  /*18ff0*/  LDL.LU R13, [R1+0x1c] ;  /* 0x00001c00010d7983 */ /* 0x000f680000300800 */
[----:B--2---:R0:W-:Y:S04]  /*19000*/  STS.128 [R22], R4 ;  /* 0x0000000416007388 */ /* 0x0041e80000000c00 */
[----:B0-----:R-:W5:Y:S04]  /*19010*/  LDL.LU R4, [R1+0x2c] ;  /* 0x00002c0001047983 */ /* 0x001f680000300800 */
[----:B------:R-:W2:Y:S01]  /*19020*/  LDL.LU R5, [R1+0x6c] ;  /* 0x00006c0001057983 */ /* 0x000ea20000300800 */
[----:B------:R-:W-:-:S02]  /*19030*/  FFMA.FTZ R20, R16, R20, -0.16845393180847167969 ;  /* 0xbe2c7f3010147423 */ /* 0x000fc40000010014 */
[----:B------:R-:W-:Y:S01]  /*19040*/  FFMA.FTZ R26, R12, R26, -0.36067417263984680176 ;  /* 0xbeb8aa490c1a7423 */ /* 0x000fe2000001001a */
[----:B------:R-:W2:Y:S01]  /*19050*/  LDL.LU R6, [R1+0xbc] ;  /* 0x0000bc0001067983 */ /* 0x000ea20000300800 */
[----:B------:R-:W-:Y:S02]  /*19060*/  FFMA.FTZ R20, R16, R20, 0.1716887056827545166 ;  /* 0x3e2fcf2a10147423 */ /* 0x000fe40000010014 */
[----:B------:R-:W-:Y:S01]  /*19070*/  FFMA.FTZ R26, R12, R26, 0.48089820146560668945 ;  /* 0x3ef6384a0c1a7423 */ /* 0x000fe2000001001a */
[----:B------:R-:W2:Y:S01]  /*19080*/  LDL.LU R7, [R1+0xd0] ;  /* 0x0000d00001077983 */ /* 0x000ea20000300800 */
[----:B------:R-:W-:-:S04]  /*19090*/  FFMA.FTZ R20, R16, R20, -0.17900948226451873779 ;  /* 0xbe374e4310147423 */ /* 0x000fc80000010014 */
[----:B------:R-:W-:-:S04]  /*190a0*/  FFMA.FTZ R20, R16, R20, 0.20512372255325317383 ;  /* 0x3e520bf410147423 */ /* 0x000fc80000010014 */
[----:B------:R-:W-:Y:S02]  /*190b0*/  FFMA.FTZ R20, R16, R20, -0.24046532809734344482 ;  /* 0xbe763c8b10147423 */ /* 0x000fe40000010014 */
[----:B------:R-:W-:Y:S02]  /*190c0*/  FFMA.FTZ R26, R12, R26, -0.72134751081466674805 ;  /* 0xbf38aa3b0c1a7423 */ /* 0x000fe4000001001a */
[----:B------:R-:W-:Y:S02]  /*190d0*/  FFMA.FTZ R20, R16, R20, 0.28857114911079406738 ;  /* 0x3e93bf9910147423 */ /* 0x000fe40000010014 */
[----:B------:R-:W-:Y:S02]  /*190e0*/  FMUL R26, R12, R26 ;  /* 0x0000001a0c1a7220 */ /* 0x000fe40000400000 */
[----:B------:R-:W-:Y:S02]  /*190f0*/  FFMA.FTZ R20, R16, R20, -0.36067417263984680176 ;  /* 0xbeb8aa4910147423 */ /* 0x000fe40000010014 */
[----:B------:R-:W-:-:S02]  /*19100*/  FMUL R26, R12, R26 ;  /* 0x0000001a0c1a7220 */ /* 0x000fc40000400000 */
[----:B------:R-:W-:Y:S01]  /*19110*/  FFMA.FTZ R20, R16, R20, 0.48089820146560668945 ;  /* 0x3ef6384a10147423 */ /* 0x000fe20000010014 */
[----:B------:R0:W-:Y:S01]  /*19120*/  STS.128 [R22+0x1000], R8 ;  /* 0x0010000816007388 */ /* 0x0001e20000000c00 */
[----:B------:R-:W-:Y:S02]  /*19130*/  FFMA.FTZ R26, R12, 1.4426950216293334961, R26 ;  /* 0x3fb8aa3b0c1a7823 */ /* 0x000fe4000001001a */
[C---:B------:R-:W-:Y:S01]  /*19140*/  FFMA.FTZ R20, R16.reuse, R20, -0.72134751081466674805 ;  /* 0xbf38aa3b10147423 */ /* 0x040fe20000010014 */
[----:B0-----:R-:W2:Y:S04]  /*19150*/  LDL.LU R9, [R1+0xd4] ;  /* 0x0000d40001097983 */ /* 0x001ea80000300800 */
[----:B------:R-:W2:Y:S04]  /*19160*/  LDL.LU R10, [R1+0x18] ;  /* 0x00001800010a7983 */ /* 0x000ea80000300800 */
[----:B------:R-:W2:Y:S01]  /*19170*/  LDL.LU R11, [R1+0x4c] ;  /* 0x00004c00010b7983 */ /* 0x000ea20000300800 */
[----:B------:R-:W-:Y:S01]  /*19180*/  FMUL R8, R16, R20 ;  /* 0x0000001410087220 */ /* 0x000fe20000400000 */
[----:B----4-:R-:W-:-:S02]  /*19190*/  F2FP.PACK_AB R15, R2, R15 ;  /* 0x0000000f020f723e */ /* 0x010fc400000000ff */
[----:B---3--:R-:W-:Y:S02]  /*191a0*/  F2FP.PACK_AB R14, R29, R14 ;  /* 0x0000000e1d0e723e */ /* 0x008fe400000000ff */
[----:B-----5:R-:W-:Y:S02]  /*191b0*/  F2FP.PACK_AB R12, R4, R13 ;  /* 0x0000000d040c723e */ /* 0x020fe400000000ff */
[----:B------:R-:W-:Y:S02]  /*191c0*/  F2FP.PACK_AB R4, R17, R18 ;  /* 0x000000121104723e */ /* 0x000fe400000000ff */
[----:B------:R-:W3:Y:S01]  /*191d0*/  LDL.LU R17, [R1+0x34] ;  /* 0x0000340001117983 */ /* 0x000ee20000300800 */
[----:B------:R-:W-:-:S03]  /*191e0*/  F2FP.PACK_AB R13, R25, R23 ;  /* 0x00000017190d723e */ /* 0x000fc600000000ff */
[----:B------:R-:W4:Y:S04]  /*191f0*/  LDL.LU R18, [R1+0x58] ;  /* 0x0000580001127983 */ /* 0x000f280000300800 */
[----:B------:R-:W5:Y:S04]  /*19200*/  LDL.LU R25, [R1+0x70] ;  /* 0x0000700001197983 */ /* 0x000f680000300800 */
[----:B------:R-:W5:Y:S04]  /*19210*/  LDL.LU R23, [R1+0x64] ;  /* 0x0000640001177983 */ /* 0x000f680000300800 */
[----:B------:R-:W3:Y:S01]  /*19220*/  LDL.LU R20, [R1+0xc8] ;  /* 0x0000c80001147983 */ /* 0x000ee20000300800 */
[----:B--2---:R-:W-:-:S03]  /*19230*/  F2FP.PACK_AB R5, R0, R5 ;  /* 0x000000050005723e */ /* 0x004fc600000000ff */
[----:B------:R-:W2:Y:S04]  /*19240*/  LDL.LU R29, [R1+0x758] ;  /* 0x00075800011d7983 */ /* 0x000ea80000300800 */
[----:B------:R-:W2:Y:S04]  /*19250*/  LDL.LU R2, [R1+0x754] ;  /* 0x0007540001027983 */ /* 0x000ea80000300800 */
[----:B------:R-:W2:Y:S04]  /*19260*/  LDL.LU R0, [R1+0x750] ;  /* 0x0007500001007983 */ /* 0x000ea80000300800 */
[----:B------:R0:W-:Y:S04]  /*19270*/  STS.128 [R22+0x80], R12 ;  /* 0x0000800c16007388 */ /* 0x0001e80000000c00 */
[----:B0-----:R-:W2:Y:S04]  /*19280*/  LDL.LU R14, [R1+0xd8] ;  /* 0x0000d800010e7983 */ /* 0x001ea80000300800 */
[----:B------:R-:W4:Y:S01]  /*19290*/  LDL.LU R15, [R1+0xc] ;  /* 0x00000c00010f7983 */ /* 0x000f220000300800 */
[----:B------:R-:W-:Y:S01]  /*192a0*/  ISETP.GE.U32.AND P2, PT, R28, 0x7f800000, PT ;  /* 0x7f8000001c00780c */ /* 0x000fe20003f46070 */
[----:B------:R-:W-:Y:S01]  /*192b0*/  FMUL R8, R16, R8 ;  /* 0x0000000810087220 */ /* 0x000fe20000400000 */
[----:B------:R-:W-:-:S03]  /*192c0*/  F2FP.PACK_AB R7, R9, R7 ;  /* 0x000000070907723e */ /* 0x000fc600000000ff */
[----:B------:R-:W-:Y:S02]  /*192d0*/  FFMA.FTZ R8, R16, 1.4426950216293334961, R8 ;  /* 0x3fb8aa3b10087823 */ /* 0x000fe40000010008 */
[----:B------:R-:W-:Y:S02]  /*192e0*/  FADD R26, R24, R26 ;  /* 0x0000001a181a7221 */ /* 0x000fe40000000000 */
[----:B------:R-:W5:Y:S04]  /*192f0*/  LDL.LU R24, [R1+0x80] ;  /* 0x0000800001187983 */ /* 0x000f680000300800 */
[----:B------:R-:W-:-:S04]  /*19300*/  @P2 IMAD.MOV.U32 R9, RZ, RZ, 0x7f800000 ;  /* 0x7f800000ff092424 */ /* 0x000fc800078e00ff */
[----:B------:R-:W-:Y:S01]  /*19310*/  @P2 FFMA.FTZ R26, R28, R9, +INF ;  /* 0x7f8000001c1a2423 */ /* 0x000fe20000010009 */
[----:B---3--:R-:W-:-:S05]  /*19320*/  F2FP.PACK_AB R6, R20, R6 ;  /* 0x000000061406723e */ /* 0x008fca00000000ff */
[----:B------:R2:W-:Y:S02]  /*19330*/  STS.128 [R22+0x1080], R4 ;  /* 0x0010800416007388 */ /* 0x0005e40000000c00 */
[----:B--2---:R-:W-:Y:S01]  /*19340*/  FADD R7, R14, R8 ;  /* 0x000000080e077221 */ /* 0x004fe20000000000 */
[----:B----4-:R-:W-:-:S04]  /*19350*/  F2FP.PACK_AB R9, R15, R2 ;  /* 0x000000020f09723e */ /* 0x010fc800000000ff */
[----:B------:R-:W-:Y:S04]  /*19360*/  STL [R1+0x748], R7 ;  /* 0x0007480701007387 */ /* 0x000fe80000100800 */
[----:B------:R-:W-:Y:S04]  /*19370*/  STL [R1+0x148], R26 ;  /* 0x0001481a01007387 */ /* 0x000fe80000100800 */
[----:B------:R-:W2:Y:S04]  /*19380*/  LDL.LU R2, [R1+0x74c] ;  /* 0x00074c0001027983 */ /* 0x000ea80000300800 */
[----:B------:R-:W0:Y:S02]  /*19390*/  S2R R20, SR_TID.X ;  /* 0x0000000000147919 */ /* 0x000e240000002100 */
[----:B0-----:R-:W-:-:S02]  /*193a0*/  SHF.L.U32 R14, R20, 0xc, RZ ;  /* 0x0000000c140e7819 */ /* 0x001fc400000006ff */
[----:B------:R-:W-:Y:S02]  /*193b0*/  LOP3.LUT R20, R20, 0x1ff, RZ, 0xc0, !PT ;  /* 0x000001ff14147812 */ /* 0x000fe400078ec0ff */
[----:B------:R-:W-:-:S05]  /*193c0*/  LOP3.LUT R14, R14, 0x6000, RZ, 0xc0, !PT ;  /* 0x000060000e0e7812 */ /* 0x000fca00078ec0ff */
[----:B------:R-:W-:Y:S01]  /*193d0*/  IMAD R20, R20, 0x10, R14 ;  /* 0x0000001014147824 */ /* 0x000fe200078e020e */
[----:B------:R-:W-:Y:S06]  /*193e0*/  BAR.SYNC.DEFER_BLOCKING 0x0 ;  /* 0x0000000000007b1d */ /* 0x000fec0000010000 */
[----:B------:R-:W0:Y:S04]  /*193f0*/  LDS.128 R4, [R20] ;  /* 0x0000000014047984 */ /* 0x000e280000000c00 */
[----:B0-----:R0:W-:Y:S04]  /*19400*/  STL [R1+0xbc], R7 ;  /* 0x0000bc0701007387 */ /* 0x0011e80000100800 */
[----:B0-----:R0:W3:Y:S01]  /*19410*/  LDL.LU R7, [R1+0x748] ;  /* 0x0007480001077983 */ /* 0x0010e20000300800 */
[----:B--2---:R-:W-:-:S03]  /*19420*/  F2FP.PACK_AB R14, R18, R2 ;  /* 0x00000002120e723e */ /* 0x004fc600000000ff */
[----:B------:R-:W2:Y:S01]  /*19430*/  LDL.LU R2, [R1+0x744] ;  /* 0x0007440001027983 */ /* 0x000ea20000300800 */
[----:B------:R-:W-:Y:S02]  /*19440*/  F2FP.PACK_AB R13, R10, R21 ;  /* 0x000000150a0d723e */ /* 0x000fe400000000ff */
[----:B------:R-:W-:Y:S02]  /*19450*/  F2FP.PACK_AB R10, R11, R17 ;  /* 0x000000110b0a723e */ /* 0x000fe400000000ff */
[----:B-----5:R-:W-:Y:S02]  /*19460*/  F2FP.PACK_AB R11, R25, R23 ;  /* 0x00000017190b723e */ /* 0x020fe400000000ff */
[----:B------:R-:W-:Y:S02]  /*19470*/  F2FP.PACK_AB R8, R27, R3 ;  /* 0x000000031b08723e */ /* 0x000fe400000000ff */
[C---:B------:R-:W-:Y:S01]  /*19480*/  LOP3.LUT R3, R20.reuse, 0x20, RZ, 0x3c, !PT ;  /* 0x0000002014037812 */ /* 0x040fe200078e3cff */
[----:B------:R-:W-:Y:S04]  /*19490*/  STL.64 [R1+0x738], R10 ;  /* 0x0007380a01007387 */ /* 0x000fe80000100a00 */
[----:B------:R-:W-:Y:S04]  /*194a0*/  STL.64 [R1+0x730], R8 ;  /* 0x0007300801007387 */ /* 0x000fe80000100a00 */
[----:B------:R-:W1:Y:S01]  /*194b0*/  LDS.128 R8, [R3] ;  /* 0x0000000003087984 */ /* 0x000e620000000c00 */
[----:B------:R-:W-:-:S03]  /*194c0*/  LOP3.LUT R23, R20, 0x40, RZ, 0x3c, !PT ;  /* 0x0000004014177812 */ /* 0x000fc600078e3cff */
[----:B------:R-:W4:Y:S01]  /*194d0*/  LDL.LU R16, [R1+0xe0] ;  /* 0x0000e00001107983 */ /* 0x000f220000300800 */
[----:B------:R-:W-:-:S03]  /*194e0*/  F2FP.PACK_AB R12, R29, R19 ;  /* 0x000000131d0c723e */ /* 0x000fc600000000ff */
[----:B------:R-:W5:Y:S04]  /*194f0*/  LDL.LU R17, [R1+0xf0] ;  /* 0x0000f00001117983 */ /* 0x000f680000300800 */
[----:B------:R-:W3:Y:S04]  /*19500*/  LDL.LU R18, [R1+0x100] ;  /* 0x0001000001127983 */ /* 0x000ee80000300800 */
[----:B------:R-:W3:Y:S01]  /*19510*/  LDL.LU R19, [R1+0x110] ;  /* 0x0001100001137983 */ /* 0x000ee20000300800 */
[----:B-1----:R-:W-:Y:S01]  /*19520*/  IMAD.MOV.U32 R27, RZ, RZ, R8 ;  /* 0x000000ffff1b7224 */ /* 0x002fe200078e0008 */
[----:B------:R-:W-:-:S02]  /*19530*/  MOV R25, R9 ;  /* 0x0000000900197202 */ /* 0x000fc40000000f00 */
[----:B------:R-:W-:Y:S01]  /*19540*/  STL [R1+0xac], R11 ;  /* 0x0000ac0b01007387 */ /* 0x000fe20000100800 */
[----:B------:R-:W-:-:S03]  /*19550*/  IMAD.MOV.U32 R29, RZ, RZ, R10 ;  /* 0x000000ffff1d7224 */ /* 0x000fc600078e000a */
[----:B------:R-:W1:Y:S01]  /*19560*/  LDS.128 R8, [R23] ;  /* 0x0000000017087984 */ /* 0x000e620000000c00 */
[----:B------:R-:W-:Y:S02]  /*19570*/  MOV R21, R4 ;  /* 0x0000000400157202 */ /* 0x000fe40000000f00 */
[----:B------:R-:W-:Y:S01]  /*19580*/  LOP3.LUT R4, R20, 0x60, RZ, 0x3c, !PT ;  /* 0x0000006014047812 */ /* 0x000fe200078e3cff */
[----:B-1----:R-:W-:Y:S01]  /*19590*/  IMAD.MOV.U32 R20, RZ, RZ, R8 ;  /* 0x000000ffff147224 */ /* 0x002fe200078e0008 */
[----:B--2---:R-:W-:Y:S02]  /*195a0*/  F2FP.PACK_AB R15, R24, R2 ;  /* 0x00000002180f723e */ /* 0x004fe400000000ff */
[----:B------:R-:W2:Y:S01]  /*195b0*/  LDL.LU R2, [R1+0x740] ;  /* 0x0007400001027983 */ /* 0x000ea20000300800 */
[----:B------:R-:W-:-:S03]  /*195c0*/  MOV R24, R9 ;  /* 0x0000000900187202 */ /* 0x000fc60000000f00 */
[----:B------:R1:W-:Y:S04]  /*195d0*/  STL.64 [R1+0x58], R10 ;  /* 0x0000580a01007387 */ /* 0x0003e80000100a00 */
[----:B-1----:R-:W2:Y:S04]  /*195e0*/  LDL.LU.64 R10, [R1+0x738] ;  /* 0x00073800010a7983 */ /* 0x002ea80000300a00 */
[----:B------:R-:W2:Y:S01]  /*195f0*/  LDL.LU.64 R8, [R1+0x730] ;  /* 0x0007300001087983 */ /* 0x000ea20000300a00 */
[C---:B------:R-:W-:Y:S02]  /*19600*/  ISETP.GE.U32.AND P3, PT, R0.reuse, 0x7f800000, PT ;  /* 0x7f8000000000780c */ /* 0x040fe40003f66070 */
[----:B------:R-:W-:Y:S01]  /*19610*/  FSETP.NEU.AND P2, PT, R0, RZ, PT ;  /* 0x000000ff0000720b */ /* 0x000fe20003f4d000 */
[----:B------:R-:W-:Y:S01]  /*19620*/  IMAD.MOV.U32 R26, RZ, RZ, R5 ;  /* 0x000000ffff1a7224 */ /* 0x000fe200078e0005 */
[----:B------:R-:W-:-:S09]  /*19630*/  FSETP.NEU.AND P1, PT, R28, RZ, PT ;  /* 0x000000ff1c00720b */ /* 0x000fd20003f2d000 */
[----:B------:R-:W-:-:S05]  /*19640*/  @P3 MOV R3, 0x7f800000 ;  /* 0x7f80000000033802 */ /* 0x000fca0000000f00 */
[----:B---3--:R-:W-:Y:S02]  /*19650*/  @P3 FFMA.FTZ R7, R0, R3, +INF ;  /* 0x7f80000000073423 */ /* 0x008fe40000010003 */
[----:B------:R-:W3:Y:S01]  /*19660*/  LDL.LU R0, [R1+0x728] ;  /* 0x0007280001007983 */ /* 0x000ee20000300800 */
[----:B------:R-:W-:-:S03]  /*19670*/  MOV R28, R6 ;  /* 0x00000006001c7202 */ /* 0x000fc60000000f00 */
[----:B------:R-:W3:Y:S04]  /*19680*/  LDL.LU R3, [R1+0x108] ;  /* 0x0001080001037983 */ /* 0x000ee80000300800 */
[----:B------:R-:W-:Y:S04]  /*19690*/  STL [R1+0x144], R7 ;  /* 0x0001440701007387 */ /* 0x000fe80000100800 */
[----:B------:R-:W1:Y:S04]  /*196a0*/  LDS.128 R4, [R4] ;  /* 0x0000000004047984 */ /* 0x000e680000000c00 */
[----:B------:R-:W-:Y:S06]  /*196b0*/  BAR.SYNC.DEFER_BLOCKING 0x0 ;  /* 0x0000000000007b1d */ /* 0x000fec0000010000 */
[----:B-1----:R-:W-:Y:S04]  /*196c0*/  STL [R1+0x6f8], R7 ;  /* 0x0006f80701007387 */ /* 0x002fe80000100800 */
[----:B--2---:R1:W-:Y:S04]  /*196d0*/  STS.128 [R22], R8 ;  /* 0x0000000816007388 */ /* 0x0043e80000000c00 */
[----:B-1----:R-:W2:Y:S04]  /*196e0*/  LDL.LU R8, [R1+0xe8] ;  /* 0x0000e80001087983 */ /* 0x002ea80000300800 */
[----:B------:R-:W3:Y:S04]  /*196f0*/  LDL.LU R9, [R1+0xfc] ;  /* 0x0000fc0001097983 */ /* 0x000ee80000300800 */
[----:B------:R-:W4:Y:S04]  /*19700*/  LDL.LU R10, [R1+0x10c] ;  /* 0x00010c00010a7983 */ /* 0x000f280000300800 */
[----:B------:R-:W5:Y:S04]  /*19710*/  LDL.LU R11, [R1+0x118] ;  /* 0x00011800010b7983 */ /* 0x000f680000300800 */
[----:B------:R1:W-:Y:S04]  /*19720*/  STS.128 [R22+0x1000], R12 ;  /* 0x0010000c16007388 */ /* 0x0003e80000000c00 */
[----:B-1----:R-:W5:Y:S04]  /*19730*/  LDL.LU R13, [R1+0xe4] ;  /* 0x0000e400010d7983 */ /* 0x002f680000300800 */
[----:B------:R-:W5:Y:S04]  /*19740*/  LDL.LU R15, [R1+0xf8] ;  /* 0x0000f800010f7983 */ /* 0x000f680000300800 */
[----:B------:R-:W5:Y:S04]  /*19750*/  LDL.LU R12, [R1+0x114] ;  /* 0x00011400010c7983 */ /* 0x000f680000300800 */
[----:B------:R-:W5:Y:S01]  /*19760*/  LDL.LU R14, [R1+0x11c] ;  /* 0x00011c00010e7983 */ /* 0x000f620000300800 */
[----:B--2---:R-:W-:-:S03]  /*19770*/  F2FP.PACK_AB R8, R2, R8 ;  /* 0x000000080208723e */ /* 0x004fc600000000ff */
[----:B------:R-:W2:Y:S01]  /*19780*/  LDL.LU R2, [R1+0x724] ;  /* 0x0007240001027983 */ /* 0x000ea20000300800 */
[----:B---3--:R-:W-:-:S03]  /*19790*/  F2FP.PACK_AB R9, R9, R0 ;  /* 0x000000000909723e */ /* 0x008fc600000000ff */
[----:B------:R-:W3:Y:S04]  /*197a0*/  LDL.LU R0, [R1+0x720] ;  /* 0x0007200001007983 */ /* 0x000ee80000300800 */
[----:B------:R-:W1:Y:S01]  /*197b0*/  S2R R7, SR_TID.X ;  /* 0x0000000000077919 */ /* 0x000e620000002100 */
[----:B----4-:R-:W-:Y:S02]  /*197c0*/  F2FP.PACK_AB R10, R10, R3 ;  /* 0x000000030a0a723e */ /* 0x010fe400000000ff */
[----:B--2---:R-:W-:Y:S02]  /*197d0*/  F2FP.PACK_AB R18, R2, R18 ;  /* 0x000000120212723e */ /* 0x004fe400000000ff */
[----:B------:R-:W2:Y:S01]  /*197e0*/  LDL.LU R2, [R1+0x71c] ;  /* 0x00071c0001027983 */ /* 0x000ea20000300800 */
[----:B-----5:R-:W-:-:S02]  /*197f0*/  F2FP.PACK_AB R16, R13, R16 ;  /* 0x000000100d10723e */ /* 0x020fc400000000ff */
[----:B------:R-:W-:Y:S02]  /*19800*/  F2FP.PACK_AB R17, R15, R17 ;  /* 0x000000110f11723e */ /* 0x000fe400000000ff */
[----:B------:R-:W-:Y:S02]  /*19810*/  F2FP.PACK_AB R19, R12, R19 ;  /* 0x000000130c13723e */ /* 0x000fe400000000ff */
[----:B------:R-:W-:Y:S02]  /*19820*/  F2FP.PACK_AB R11, R14, R11 ;  /* 0x0000000b0e0b723e */ /* 0x000fe400000000ff */
[----:B-1----:R-:W-:Y:S01]  /*19830*/  SHF.R.U32.HI R7, RZ, 0x8, R7 ;  /* 0x00000008ff077819 */ /* 0x002fe20000011607 */
[----:B------:R1:W-:Y:S03]  /*19840*/  STS.128 [R22+0x80], R16 ;  /* 0x0000801016007388 */ /* 0x0003e60000000c00 */
[----:B------:R-:W-:Y:S01]  /*19850*/  SGXT.U32 R7, R7, 0x1 ;  /* 0x000000010707781a */ /* 0x000fe20000000000 */
[----:B------:R-:W-:Y:S04]  /*19860*/  STS.128 [R22+0x1080], R8 ;  /* 0x0010800816007388 */ /* 0x000fe80000000c00 */
[----:B------:R-:W-:-:S02]  /*19870*/  IMAD R13, R7, c[0x0][0x1c8], RZ ;  /* 0x00007200070d7a24 */ /* 0x000fc400078e02ff */
[----:B------:R-:W-:-:S05]  /*19880*/  IMAD.MOV.U32 R7, RZ, RZ, c[0x0][0x1c8] ;  /* 0x00007200ff077624 */ /* 0x000fca00078e00ff */
[----:B------:R-:W-:-:S05]  /*19890*/  LEA R15, R7, R13, 0x1 ;  /* 0x0000000d070f7211 */ /* 0x000fca00078e08ff */
[----:B------:R-:W-:-:S05]  /*198a0*/  IMAD R3, R7, 0x2, R15 ;  /* 0x0000000207037824 */ /* 0x000fca00078e020f */
[----:B-1----:R-:W-:Y:S01]  /*198b0*/  LEA R18, R7, R3, 0x1 ;  /* 0x0000000307127211 */ /* 0x002fe200078e08ff */
[----:B------:R-:W-:Y:S01]  /*198c0*/  BAR.SYNC.DEFER_BLOCKING 0x0 ;  /* 0x0000000000007b1d */ /* 0x000fe20000010000 */
[----:B--2---:R-:W-:-:S04]  /*198d0*/  LEA R12, P3, R13, R2, 0x1 ;  /* 0x000000020d0c7211 */ /* 0x004fc800078608ff */
[----:B---3--:R-:W-:Y:S02]  /*198e0*/  LEA.HI.X.SX32 R13, R13, R0, 0x1, P3 ;  /* 0x000000000d0d7211 */ /* 0x008fe400018f0eff */
[-C--:B------:R-:W-:Y:S02]  /*198f0*/  LEA R16, P3, R3, R2.reuse, 0x1 ;  /* 0x0000000203107211 */ /* 0x080fe400078608ff */
[----:B------:R-:W-:Y:S01]  /*19900*/  LEA R14, P4, R15, R2, 0x1 ;  /* 0x000000020f0e7211 */ /* 0x000fe200078808ff */
[----:B------:R1:W-:Y:S01]  /*19910*/  STG.E.U16 [R12.64], R21 ;  /* 0x000000150c007986 */ /* 0x0003e2000c101504 */
[-C--:B------:R-:W-:Y:S02]  /*19920*/  LEA.HI.X.SX32 R17, R3, R0.reuse, 0x1, P3 ;  /* 0x0000000003117211 */ /* 0x080fe400018f0eff */
[----:B------:R-:W-:Y:S02]  /*19930*/  LEA.HI.X.SX32 R15, R15, R0, 0x1, P4 ;  /* 0x000000000f0f7211 */ /* 0x000fe400020f0eff */
[----:B-1----:R-:W-:-:S03]  /*19940*/  LEA R12, P3, R18, R2, 0x1 ;  /* 0x00000002120c7211 */ /* 0x002fc600078608ff */
[----:B------:R-:W-:Y:S01]  /*19950*/  STG.E.U16 [R14.64], R27 ;  /* 0x0000001b0e007986 */ /* 0x000fe2000c101504 */
[----:B------:R-:W-:-:S03]  /*19960*/  LEA.HI.X.SX32 R13, R18, R0, 0x1, P3 ;  /* 0x00000000120d7211 */ /* 0x000fc600018f0eff */
[----:B------:R-:W-:Y:S04]  /*19970*/  STG.E.U16 [R16.64], R20 ;  /* 0x0000001410007986 */ /* 0x000fe8000c101504 */
[----:B------:R1:W-:Y:S02]  /*19980*/  STG.E.U16 [R12.64], R4 ;  /* 0x000000040c007986 */ /* 0x0003e4000c101504 */
[----:B-1----:R-:W-:Y:S02]  /*19990*/  PRMT R4, R21, 0x7632, R4 ;  /* 0x0000763215047816 */ /* 0x002fe40000000004 */
[----:B------:R-:W2:Y:S01]  /*199a0*/  LDL.LU R21, [R1+0x718] ;  /* 0x0007180001157983 */ /* 0x000ea20000300800 */
[----:B------:R-:W-:-:S05]  /*199b0*/  IMAD.MOV.U32 R22, RZ, RZ, c[0x0][0x1c8] ;  /* 0x00007200ff167624 */ /* 0x000fca00078e00ff */
[----:B------:R-:W-:-:S05]  /*199c0*/  LEA R8, R22, R18, 0x1 ;  /* 0x0000001216087211 */ /* 0x000fca00078e08ff */
[----:B------:R-:W-:Y:S01]  /*199d0*/  IMAD R11, R22, 0x2, R8 ;  /* 0x00000002160b7824 */ /* 0x000fe200078e0208 */
[----:B------:R-:W-:-:S04]  /*199e0*/  LEA R16, P3, R8, R2, 0x1 ;  /* 0x0000000208107211 */ /* 0x000fc800078608ff */
[----:B------:R-:W-:Y:S02]  /*199f0*/  LEA R10, R22, R11, 0x1 ;  /* 0x0000000b160a7211 */ /* 0x000fe400078e08ff */
[----:B------:R-:W-:-:S03]  /*19a00*/  LEA R14, P4, R11, R2, 0x1 ;  /* 0x000000020b0e7211 */ /* 0x000fc600078808ff */
[----:B------:R-:W-:Y:S01]  /*19a10*/  IMAD R9, R22, 0x2, R10 ;  /* 0x0000000216097824 */ /* 0x000fe200078e020a */
[-C--:B------:R-:W-:Y:S02]  /*19a20*/  LEA.HI.X.SX32 R17, R8, R0.reuse, 0x1, P3 ;  /* 0x0000000008117211 */ /* 0x080fe400018f0eff */
[----:B------:R-:W-:Y:S02]  /*19a30*/  LEA.HI.X.SX32 R15, R11, R0, 0x1, P4 ;  /* 0x000000000b0f7211 */ /* 0x000fe400020f0eff */
[----:B------:R-:W-:Y:S02]  /*19a40*/  PRMT R8, R27, 0x7632, R8 ;  /* 0x000076321b087816 */ /* 0x000fe40000000008 */
[C---:B------:R-:W-:Y:S01]  /*19a50*/  LEA R3, R22.reuse, R9, 0x1 ;  /* 0x0000000916037211 */ /* 0x040fe200078e08ff */
[----:B------:R1:W-:Y:S04]  /*19a60*/  STG.E.U16 [R16.64], R4 ;  /* 0x0000000410007986 */ /* 0x0003e8000c101504 */
[----:B------:R3:W-:Y:S01]  /*19a70*/  STG.E.U16 [R14.64], R8 ;  /* 0x000000080e007986 */ /* 0x0007e2000c101504 */
[----:B------:R-:W-:Y:S01]  /*19a80*/  IMAD R13, R22, 0x2, R3 ;  /* 0x00000002160d7824 */ /* 0x000fe200078e0203 */
[----:B-1----:R-:W-:-:S02]  /*19a90*/  LEA R16, P3, R10, R2, 0x1 ;  /* 0x000000020a107211 */ /* 0x002fc400078608ff */
[----:B------:R-:W-:Y:S02]  /*19aa0*/  PRMT R4, R20, 0x7632, R4 ;  /* 0x0000763214047816 */ /* 0x000fe40000000004 */
[C---:B---3--:R-:W-:Y:S02]  /*19ab0*/  LEA R8, P4, R9.reuse, R2, 0x1 ;  /* 0x0000000209087211 */ /* 0x048fe400078808ff */
[-C--:B------:R-:W-:Y:S02]  /*19ac0*/  LEA.HI.X.SX32 R17, R10, R0.reuse, 0x1, P3 ;  /* 0x000000000a117211 */ /* 0x080fe400018f0eff */
[----:B------:R-:W-:Y:S02]  /*19ad0*/  LEA.HI.X.SX32 R9, R9, R0, 0x1, P4 ;  /* 0x0000000009097211 */ /* 0x000fe400020f0eff */
[C---:B------:R-:W-:Y:S02]  /*19ae0*/  LEA R11, R22.reuse, R13, 0x1 ;  /* 0x0000000d160b7211 */ /* 0x040fe400078e08ff */
[C---:B------:R-:W-:Y:S01]  /*19af0*/  LEA R18, P3, R3.reuse, R2, 0x1 ;  /* 0x0000000203127211 */ /* 0x040fe200078608ff */
[----:B------:R1:W-:Y:S02]  /*19b00*/  STG.E.U16 [R16.64], R4 ;  /* 0x0000000410007986 */ /* 0x0003e4000c101504 */
[----:B------:R-:W-:Y:S01]  /*19b10*/  IMAD R12, R22, 0x2, R11 ;  /* 0x00000002160c7824 */ /* 0x000fe200078e020b */
[----:B------:R-:W-:-:S04]  /*19b20*/  LEA.HI.X.SX32 R19, R3, R0, 0x1, P3 ;  /* 0x0000000003137211 */ /* 0x000fc800018f0eff */
[----:B------:R-:W-:Y:S02]  /*19b30*/  LEA R15, R22, R12, 0x1 ;  /* 0x0000000c160f7211 */ /* 0x000fe400078e08ff */
[----:B-1----:R-:W-:-:S03]  /*19b40*/  LEA R16, P4, R11, R2, 0x1 ;  /* 0x000000020b107211 */ /* 0x002fc600078808ff */
[----:B------:R-:W-:Y:S01]  /*19b50*/  IMAD R20, R22, 0x2, R15 ;  /* 0x0000000216147824 */ /* 0x000fe200078e020f */
[----:B------:R-:W-:-:S04]  /*19b60*/  LEA.HI.X.SX32 R17, R11, R0, 0x1, P4 ;  /* 0x000000000b117211 */ /* 0x000fc800020f0eff */
[----:B------:R-:W-:Y:S02]  /*19b70*/  LEA R10, R22, R20, 0x1 ;  /* 0x00000014160a7211 */ /* 0x000fe400078e08ff */
[----:B--2---:R-:W-:-:S05]  /*19b80*/  PRMT R21, R4, 0x7632, R21 ;  /* 0x0000763204157816 */ /* 0x004fca0000000015 */
[----:B------:R1:W-:Y:S04]  /*19b90*/  STG.E.U16 [R8.64], R21 ;  /* 0x0000001508007986 */ /* 0x0003e8000c101504 */
[----:B------:R2:W-:Y:S01]  /*19ba0*/  STG.E.U16 [R18.64], R26 ;  /* 0x0000001a12007986 */ /* 0x0005e2000c101504 */
[----:B-1----:R-:W-:-:S04]  /*19bb0*/  LEA R8, P3, R13, R2, 0x1 ;  /* 0x000000020d087211 */ /* 0x002fc800078608ff */
[----:B------:R-:W-:Y:S02]  /*19bc0*/  LEA.HI.X.SX32 R9, R13, R0, 0x1, P3 ;  /* 0x000000000d097211 */ /* 0x000fe400018f0eff */
[----:B--2---:R-:W-:-:S04]  /*19bd0*/  LEA R18, P3, R12, R2, 0x1 ;  /* 0x000000020c127211 */ /* 0x004fc800078608ff */
[----:B------:R-:W-:Y:S01]  /*19be0*/  LEA.HI.X.SX32 R19, R12, R0, 0x1, P3 ;  /* 0x000000000c137211 */ /* 0x000fe200018f0eff */
[----:B------:R-:W-:Y:S04]  /*19bf0*/  STG.E.U16 [R8.64], R25 ;  /* 0x0000001908007986 */ /* 0x000fe8000c101504 */
[----:B------:R-:W-:Y:S04]  /*19c00*/  STG.E.U16 [R16.64], R24 ;  /* 0x0000001810007986 */ /* 0x000fe8000c101504 */
[----:B------:R1:W-:Y:S02]  /*19c10*/  STG.E.U16 [R18.64], R5 ;  /* 0x0000000512007986 */ /* 0x0003e4000c101504 */
[----:B-1----:R-:W-:-:S04]  /*19c20*/  LEA R18, P4, R20, R2, 0x1 ;  /* 0x0000000214127211 */ /* 0x002fc800078808ff */
[----:B------:R-:W-:Y:S02]  /*19c30*/  LEA.HI.X.SX32 R19, R20, R0, 0x1, P4 ;  /* 0x0000000014137211 */ /* 0x000fe400020f0eff */
[----:B------:R-:W2:Y:S01]  /*19c40*/  LDL.LU R20, [R1+0x58] ;  /* 0x0000580001147983 */ /* 0x000ea20000300800 */
[----:B------:R-:W-:-:S05]  /*19c50*/  IMAD R14, R22, 0x2, R10 ;  /* 0x00000002160e7824 */ /* 0x000fca00078e020a */
[----:B------:R-:W-:-:S05]  /*19c60*/  LEA R3, R22, R14, 0x1 ;  /* 0x0000000e16037211 */ /* 0x000fca00078e08ff */
[----:B------:R-:W-:-:S05]  /*19c70*/  IMAD R13, R22, 0x2, R3 ;  /* 0x00000002160d7824 */ /* 0x000fca00078e0203 */
[----:B------:R-:W-:-:S05]  /*19c80*/  LEA R11, R22, R13, 0x1 ;  /* 0x0000000d160b7211 */ /* 0x000fca00078e08ff */
[----:B------:R-:W-:-:S05]  /*19c90*/  IMAD R8, R22, 0x2, R11 ;  /* 0x0000000216087824 */ /* 0x000fca00078e020b */
[----:B------:R-:W-:-:S05]  /*19ca0*/  LEA R9, R22, R8, 0x1 ;  /* 0x0000000816097211 */ /* 0x000fca00078e08ff */
[----:B------:R-:W-:-:S05]  /*19cb0*/  IMAD R12, R22, 0x2, R9 ;  /* 0x00000002160c7824 */ /* 0x000fca00078e0209 */
[----:B------:R-:W-:Y:S01]  /*19cc0*/  LEA R7, R22, R12, 0x1 ;  /* 0x0000000c16077211 */ /* 0x000fe200078e08ff */
[----:B------:R-:W1:Y:S01]  /*19cd0*/  S2R R21, SR_TID.X ;  /* 0x0000000000157919 */ /* 0x000e620000002100 */
[----:B------:R-:W-:-:S03]  /*19ce0*/  LEA R16, P3, R15, R2, 0x1 ;  /* 0x000000020f107211 */ /* 0x000fc600078608ff */
[----:B------:R3:W-:Y:S01]  /*19cf0*/  STL [R1+0x14], R7 ;  /* 0x0000140701007387 */ /* 0x0007e20000100800 */
[----:B------:R-:W-:Y:S02]  /*19d00*/  LEA.HI.X.SX32 R17, R15, R0, 0x1, P3 ;  /* 0x000000000f117211 */ /* 0x000fe400018f0eff */
[----:B------:R-:W-:Y:S01]  /*19d10*/  PRMT R4, R26, 0x7632, R4 ;  /* 0x000076321a047816 */ /* 0x000fe20000000004 */
[----:B---3--:R-:W-:-:S05]  /*19d20*/  IMAD R7, R22, 0x2, R7 ;  /* 0x0000000216077824 */ /* 0x008fca00078e0207 */
[----:B------:R3:W-:Y:S01]  /*19d30*/  STL [R1+0x10], R7 ;  /* 0x0000100701007387 */ /* 0x0007e20000100800 */
[----:B------:R-:W-:-:S03]  /*19d40*/  PRMT R5, R25, 0x7632, R5 ;  /* 0x0000763219057816 */ /* 0x000fc60000000005 */
[----:B------:R4:W-:Y:S01]  /*19d50*/  STG.E.U16 [R16.64], R4 ;  /* 0x0000000410007986 */ /* 0x0009e2000c101504 */
[----:B---3--:R-:W-:-:S05]  /*19d60*/  LEA R7, R22, R7, 0x1 ;  /* 0x0000000716077211 */ /* 0x008fca00078e08ff */
[----:B------:R3:W-:Y:S01]  /*19d70*/  STL [R1+0x1c], R7 ;  /* 0x00001c0701007387 */ /* 0x0007e20000100800 */
[-C--:B----4-:R-:W-:Y:S02]  /*19d80*/  LEA R16, P3, R10, R2.reuse, 0x1 ;  /* 0x000000020a107211 */ /* 0x090fe400078608ff */
[----:B------:R-:W-:Y:S01]  /*19d90*/  LEA R4, P4, R14, R2, 0x1 ;  /* 0x000000020e047211 */ /* 0x000fe200078808ff */
[----:B------:R4:W-:Y:S01]  /*19da0*/  STG.E.U16 [R18.64], R5 ;  /* 0x0000000512007986 */ /* 0x0009e2000c101504 */
[-C--:B------:R-:W-:Y:S01]  /*19db0*/  LEA.HI.X.SX32 R17, R10, R0.reuse, 0x1, P3 ;  /* 0x000000000a117211 */ /* 0x080fe200018f0eff */
[----:B---3--:R-:W-:Y:S01]  /*19dc0*/  IMAD R7, R22, 0x2, R7 ;  /* 0x0000000216077824 */ /* 0x008fe200078e0207 */
[----:B------:R-:W-:Y:S02]  /*19dd0*/  PRMT R15, R24, 0x7632, R15 ;  /* 0x00007632180f7816 */ /* 0x000fe4000000000f */
[----:B------:R-:W-:Y:S02]  /*19de0*/  PRMT R10, R5, 0x7632, R10 ;  /* 0x00007632050a7816 */ /* 0x000fe4000000000a */
[----:B------:R3:W-:Y:S01]  /*19df0*/  STL [R1+0x18], R7 ;  /* 0x0000180701007387 */ /* 0x0007e20000100800 */
[----:B----4-:R-:W-:-:S02]  /*19e00*/  LEA.HI.X.SX32 R5, R14, R0, 0x1, P4 ;  /* 0x000000000e057211 */ /* 0x010fc400020f0eff */
[----:B------:R-:W-:Y:S01]  /*19e10*/  LEA R14, P3, R3, R2, 0x1 ;  /* 0x00000002030e7211 */ /* 0x000fe200078608ff */
[----:B------:R4:W-:Y:S01]  /*19e20*/  STG.E.U16 [R16.64], R15 ;  /* 0x0000000f10007986 */ /* 0x0009e2000c101504 */
[----:B---3--:R-:W-:-:S05]  /*19e30*/  LEA R7, R22, R7, 0x1 ;  /* 0x0000000716077211 */ /* 0x008fca00078e08ff */
[----:B------:R3:W-:Y:S01]  /*19e40*/  STL [R1], R7 ;  /* 0x0000000701007387 */ /* 0x0007e20000100800 */
[----:B----4-:R-:W-:Y:S01]  /*19e50*/  LEA.HI.X.SX32 R15, R3, R0, 0x1, P3 ;  /* 0x00000000030f7211 */ /* 0x010fe200018f0eff */
[----:B------:R-:W-:Y:S01]  /*19e60*/  IMAD R3, R22, 0x2, R7 ;  /* 0x0000000216037824 */ /* 0x000fe200078e0207 */
[----:B-1----:R-:W-:Y:S01]  /*19e70*/  LOP3.LUT R18, R21, 0x1ff, RZ, 0xc0, !PT ;  /* 0x000001ff15127812 */ /* 0x002fe200078ec0ff */
[----:B------:R1:W-:Y:S01]  /*19e80*/  STG.E.U16 [R4.64], R10 ;  /* 0x0000000a04007986 */ /* 0x0003e2000c101504 */
[----:B------:R-:W-:Y:S01]  /*19e90*/  LEA R16, P3, R13, R2, 0x1 ;  /* 0x000000020d107211 */ /* 0x000fe200078608ff */
[----:B---3--:R-:W-:-:S03]  /*19ea0*/  IMAD.SHL.U32 R7, R21, 0x1000, RZ ;  /* 0x0000100015077824 */ /* 0x008fc600078e00ff */
[----:B------:R-:W-:Y:S02]  /*19eb0*/  LEA.HI.X.SX32 R17, R13, R0, 0x1, P3 ;  /* 0x000000000d117211 */ /* 0x000fe400018f0eff */
[----:B------:R-:W-:Y:S02]  /*19ec0*/  LOP3.LUT R21, R7, 0x6000, RZ, 0xc0, !PT ;  /* 0x0000600007157812 */ /* 0x000fe400078ec0ff */
[C---:B-1----:R-:W-:Y:S01]  /*19ed0*/  LEA R10, P4, R11.reuse, R2, 0x1 ;  /* 0x000000020b0a7211 */ /* 0x042fe200078808ff */
[----:B------:R-:W1:Y:S03]  /*19ee0*/  S2R R7, SR_TID.X ;  /* 0x0000000000077919 */ /* 0x000e660000002100 */
[----:B------:R-:W-:Y:S01]  /*19ef0*/  LEA.HI.X.SX32 R11, R11, R0, 0x1, P4 ;  /* 0x000000000b0b7211 */ /* 0x000fe200020f0eff */
[----:B------:R3:W-:Y:S04]  /*19f00*/  STG.E.U16 [R14.64], R28 ;  /* 0x0000001c0e007986 */ /* 0x0007e8000c101504 */
[----:B------:R-:W-:Y:S01]  /*19f10*/  STG.E.U16 [R16.64], R29 ;  /* 0x0000001d10007986 */ /* 0x000fe2000c101504 */
[----:B---3--:R-:W-:-:S04]  /*19f20*/  LEA R14, P3, R8, R2, 0x1 ;  /* 0x00000002080e7211 */ /* 0x008fc800078608ff */
[----:B------:R-:W-:Y:S02]  /*19f30*/  LEA.HI.X.SX32 R15, R8, R0, 0x1, P3 ;  /* 0x00000000080f7211 */ /* 0x000fe400018f0eff */
[----:B------:R-:W-:Y:S02]  /*19f40*/  LEA R8, P4, R12, R2, 0x1 ;  /* 0x000000020c087211 */ /* 0x000fe400078808ff */
[----:B------:R-:W-:-:S05]  /*19f50*/  LEA R4, R22, R3, 0x1 ;  /* 0x0000000316047211 */ /* 0x000fca00078e08ff */
[----:B------:R-:W-:-:S05]  /*19f60*/  IMAD R5, R22, 0x2, R4 ;  /* 0x0000000216057824 */ /* 0x000fca00078e0204 */
[----:B------:R-:W-:-:S05]  /*19f70*/  LEA R24, R22, R5, 0x1 ;  /* 0x0000000516187211 */ /* 0x000fca00078e08ff */
[----:B------:R-:W-:-:S05]  /*19f80*/  IMAD R25, R22, 0x2, R24 ;  /* 0x0000000216197824 */ /* 0x000fca00078e0218 */
[----:B------:R-:W-:-:S05]  /*19f90*/  LEA R26, R22, R25, 0x1 ;  /* 0x00000019161a7211 */ /* 0x000fca00078e08ff */
[----:B------:R-:W-:Y:S01]  /*19fa0*/  IMAD R27, R22, 0x2, R26 ;  /* 0x00000002161b7824 */ /* 0x000fe200078e021a */
[----:B--2---:R2:W-:Y:S04]  /*19fb0*/  STG.E.U16 [R10.64], R20 ;  /* 0x000000140a007986 */ /* 0x0045e8000c101504 */
[----:B------:R3:W-:Y:S01]  /*19fc0*/  STG.E.U16 [R14.64], R6 ;  /* 0x000000060e007986 */ /* 0x0007e2000c101504 */
[----:B--2---:R-:W-:-:S04]  /*19fd0*/  LEA R10, P3, R9, R2, 0x1 ;  /* 0x00000002090a7211 */ /* 0x004fc800078608ff */
[-C--:B------:R-:W-:Y:S02]  /*19fe0*/  LEA.HI.X.SX32 R11, R9, R0.reuse, 0x1, P3 ;  /* 0x00000000090b7211 */ /* 0x080fe400018f0eff */
[----:B---3--:R-:W-:Y:S02]  /*19ff0*/  PRMT R6, R28, 0x7632, R6 ;  /* 0x000076321c067816 */ /* 0x008fe40000000006 */
[----:B------:R-:W-:Y:S02]  /*1a000*/  LEA.HI.X.SX32 R9, R12, R0, 0x1, P4 ;  /* 0x000000000c097211 */ /* 0x000fe400020f0eff */
[----:B------:R-:W-:Y:S01]  /*1a010*/  PRMT R12, R29, 0x7632, R12 ;  /* 0x000076321d0c7816 */ /* 0x000fe2000000000c */
[----:B------:R-:W-:Y:S04]  /*1a020*/  STG.E.U16 [R10.64], R6 ;  /* 0x000000060a007986 */ /* 0x000fe8000c101504 */
[----:B------:R2:W-:Y:S02]  /*1a030*/  STG.E.U16 [R8.64], R12 ;  /* 0x0000000c08007986 */ /* 0x0005e4000c101504 */
[----:B--2---:R-:W-:Y:S01]  /*1a040*/  PRMT R8, R20, 0x7632, R8 ;  /* 0x0000763214087816 */ /* 0x004fe20000000008 */
[----:B------:R-:W-:-:S02]  /*1a050*/  IMAD R20, R18, 0x10, R21 ;  /* 0x0000001012147824 */ /* 0x000fc400078e0215 */
[C---:B-1----:R-:W-:Y:S01]  /*1a060*/  IMAD.SHL.U32 R21, R7.reuse, 0x1000, RZ ;  /* 0x0000100007157824 */ /* 0x042fe200078e00ff */
[----:B------:R-:W-:-:S04]  /*1a070*/  LOP3.LUT R7, R7, 0x1ff, RZ, 0xc0, !PT ;  /* 0x000001ff07077812 */ /* 0x000fc800078ec0ff */
[----:B------:R-:W-:Y:S01]  /*1a080*/  LOP3.LUT R21, R21, 0x6000, RZ, 0xc0, !PT ;  /* 0x0000600015157812 */ /* 0x000fe200078ec0ff */
[----:B------:R-:W-:Y:S03]  /*1a090*/  STL.S16 [R1+0xa8], R8 ;  /* 0x0000a80801007387 */ /* 0x000fe60000100600 */
[----:B------:R-:W-:Y:S01]  /*1a0a0*/  LEA R7, R7, R21, 0x4 ;  /* 0x0000001507077211 */ /* 0x000fe200078e20ff */
[----:B------:R-:W1:Y:S03]  /*1a0b0*/  LDS.128 R8, [R20] ;  /* 0x0000000014087984 */ /* 0x000e660000000c00 */
[----:B------:R-:W-:-:S05]  /*1a0c0*/  LOP3.LUT R7, R7, 0x20, RZ, 0x3c, !PT ;  /* 0x0000002007077812 */ /* 0x000fca00078e3cff */
[----:B------:R-:W2:Y:S01]  /*1a0d0*/  LDS.128 R12, [R7] ;  /* 0x00000000070c7984 */ /* 0x000ea20000000c00 */
[----:B------:R-:W-:Y:S02]  /*1a0e0*/  PRMT R6, R6, 0x7632, R6 ;  /* 0x0000763206067816 */ /* 0x000fe40000000006 */
[----:B------:R-:W-:-:S03]  /*1a0f0*/  LEA R28, R22, R27, 0x1 ;  /* 0x0000001b161c7211 */ /* 0x000fc600078e08ff */
[----:B------:R-:W-:Y:S01]  /*1a100*/  STL.S16 [R1+0x58], R6 ;  /* 0x0000580601007387 */ /* 0x000fe20000100600 */
[----:B------:R-:W-:-:S04]  /*1a110*/  LEA R29, R22, R28, 0x1 ;  /* 0x0000001c161d7211 */ /* 0x000fc800078e08ff */
[C---:B------:R-:W-:Y:S01]  /*1a120*/  LEA R16, R22.reuse, R29, 0x1 ;  /* 0x0000001d16107211 */ /* 0x040fe200078e08ff */
[----:B-1----:R1:W-:Y:S04]  /*1a130*/  STL.64 [R1+0x6d0], R8 ;  /* 0x0006d00801007387 */ /* 0x0023e80000100a00 */
[----:B-1----:R-:W3:Y:S04]  /*1a140*/  LDL.LU R8, [R1+0x18] ;  /* 0x0000180001087983 */ /* 0x002ee80000300800 */
[----:B------:R-:W4:Y:S04]  /*1a150*/  LDL.LU R9, [R1] ;  /* 0x0000000001097983 */ /* 0x000f280000300800 */
[----:B------:R1:W-:Y:S04]  /*1a160*/  STL.64 [R1+0x698], R10 ;  /* 0x0006980a01007387 */ /* 0x0003e80000100a00 */
[----:B-1----:R-:W5:Y:S04]  /*1a170*/  LDL.LU R11, [R1+0x10] ;  /* 0x00001000010b7983 */ /* 0x002f680000300800 */
[----:B------:R-:W3:Y:S04]  /*1a180*/  LDL.LU R10, [R1+0x1c] ;  /* 0x00001c00010a7983 */ /* 0x000ee80000300800 */
[----:B--2---:R-:W-:Y:S04]  /*1a190*/  STL.64 [R1+0x6d8], R12 ;  /* 0x0006d80c01007387 */ /* 0x004fe80000100a00 */
[----:B------:R1:W-:Y:S02]  /*1a1a0*/  STL.64 [R1+0x690], R14 ;  /* 0x0006900e01007387 */ /* 0x0003e40000100a00 */
[----:B-1----:R-:W-:-:S02]  /*1a1b0*/  IMAD R14, R22, 0x2, R16 ;  /* 0x00000002160e7824 */ /* 0x002fc400078e0210 */
[----:B------:R-:W1:Y:S04]  /*1a1c0*/  LDS.128 R16, [R23] ;  /* 0x0000000017107984 */ /* 0x000e680000000c00 */
[----:B-1----:R1:W-:Y:S04]  /*1a1d0*/  STL.64 [R1+0x6c8], R16 ;  /* 0x0006c81001007387 */ /* 0x0023e80000100a00 */
[----:B-1----:R-:W2:Y:S04]  /*1a1e0*/  LDL.LU R17, [R1+0x14] ;  /* 0x0000140001117983 */ /* 0x002ea80000300800 */
[----:B------:R-:W1:Y:S02]  /*1a1f0*/  S2R R7, SR_TID.X ;  /* 0x0000000000077919 */ /* 0x000e640000002100 */
[----:B-1----:R-:W-:-:S02]  /*1a200*/  SHF.L.U32 R22, R7, 0xc, RZ ;  /* 0x0000000c07167819 */ /* 0x002fc400000006ff */
[----:B------:R-:W-:Y:S02]  /*1a210*/  LOP3.LUT R7, R7, 0x1ff, RZ, 0xc0, !PT ;  /* 0x000001ff07077812 */ /* 0x000fe400078ec0ff */
[----:B------:R-:W-:-:S04]  /*1a220*/  LOP3.LUT R22, R22, 0x6000, RZ, 0xc0, !PT ;  /* 0x0000600016167812 */ /* 0x000fc800078ec0ff */
[----:B------:R-:W-:-:S04]  /*1a230*/  LEA R22, R7, R22, 0x4 ;  /* 0x0000001607167211 */ /* 0x000fc800078e20ff */
[----:B------:R-:W-:-:S06]  /*1a240*/  LOP3.LUT R22, R22, 0x60, RZ, 0x3c, !PT ;  /* 0x0000006016167812 */ /* 0x000fcc00078e3cff */
[----:B------:R-:W1:Y:S04]  /*1a250*/  LDS.128 R20, [R22] ;  /* 0x0000000016147984 */ /* 0x000e680000000c00 */
[----:B------:R0:W-:Y:S02]  /*1a260*/  STL.64 [R1+0x688], R18 ;  /* 0x0006881201007387 */ /* 0x0001e40000100a00 */
[----:B0-----:R-:W-:-:S04]  /*1a270*/  IMAD.MOV.U32 R19, RZ, RZ, c[0x0][0x1c8] ;  /* 0x00007200ff137624 */ /* 0x001fc800078e00ff */
[C---:B------:R-:W-:Y:S01]  /*1a280*/  IMAD R15, R19.reuse, 0x2, R14 ;  /* 0x00000002130f7824 */ /* 0x040fe200078e020e */
[----:B-1----:R-:W-:Y:S04]  /*1a290*/  STL [R1+0x708], R20 ;  /* 0x0007081401007387 */ /* 0x002fe80000100800 */
[----:B------:R-:W-:Y:S04]  /*1a2a0*/  STL [R1+0x6e0], R21 ;  /* 0x0006e01501007387 */ /* 0x000fe80000100800 */
[----:B------:R-:W-:Y:S01]  /*1a2b0*/  STL.64 [R1+0x680], R22 ;  /* 0x0006801601007387 */ /* 0x000fe20000100a00 */
[----:B------:R-:W-:-:S02]  /*1a2c0*/  LEA R18, R19, R15, 0x1 ;  /* 0x0000000f13127211 */ /* 0x000fc400078e08ff */
[----:B-----5:R-:W-:-:S04]  /*1a2d0*/  LEA R6, P4, R11, R2, 0x1 ;  /* 0x000000020b067211 */ /* 0x020fc800078808ff */
[----:B------:R-:W-:Y:S01]  /*1a2e0*/  LEA.HI.X.SX32 R7, R11, R0, 0x1, P4 ;  /* 0x000000000b077211 */ /* 0x000fe200020f0eff */
[----:B------:R-:W-:Y:S01]  /*1a2f0*/  IMAD R11, R19, 0x2, R18 ;  /* 0x00000002130b7824 */ /* 0x000fe200078e0212 */
[----:B--2---:R-:W-:-:S04]  /*1a300*/  LEA R12, P3, R17, R2, 0x1 ;  /* 0x00000002110c7211 */ /* 0x004fc800078608ff */
[----:B------:R-:W-:Y:S02]  /*1a310*/  LEA.HI.X.SX32 R13, R17, R0, 0x1, P3 ;  /* 0x00000000110d7211 */ /* 0x000fe400018f0eff */
[----:B---3--:R-:W-:-:S03]  /*1a320*/  LEA R16, P3, R10, R2, 0x1 ;  /* 0x000000020a107211 */ /* 0x008fc600078608ff */
[----:B------:R0:W-:Y:S01]  /*1a330*/  STL.64 [R1+0x138], R12 ;  /* 0x0001380c01007387 */ /* 0x0001e20000100a00 */
[----:B------:R-:W-:-:S03]  /*1a340*/  LEA.HI.X.SX32 R17, R10, R0, 0x1, P3 ;  /* 0x000000000a117211 */ /* 0x000fc600018f0eff */
[----:B------:R4:W-:Y:S01]  /*1a350*/  STL.64 [R1+0x130], R6 ;  /* 0x0001300601007387 */ /* 0x0009e20000100a00 */
[----:B0-----:R-:W-:-:S04]  /*1a360*/  LEA R12, P4, R8, R2, 0x1 ;  /* 0x00000002080c7211 */ /* 0x001fc800078808ff */
[----:B------:R-:W-:Y:S02]  /*1a370*/  LEA.HI.X.SX32 R13, R8, R0, 0x1, P4 ;  /* 0x00000000080d7211 */ /* 0x000fe400020f0eff */
[C---:B----4-:R-:W-:Y:S01]  /*1a380*/  LEA R6, P5, R9.reuse, R2, 0x1 ;  /* 0x0000000209067211 */ /* 0x050fe200078a08ff */
[----:B------:R0:W-:Y:S03]  /*1a390*/  STL.64 [R1+0x128], R16 ;  /* 0x0001281001007387 */ /* 0x0001e60000100a00 */
[----:B------:R-:W-:Y:S01]  /*1a3a0*/  LEA.HI.X.SX32 R7, R9, R0, 0x1, P5 ;  /* 0x0000000009077211 */ /* 0x000fe200028f0eff */
[----:B------:R1:W-:Y:S01]  /*1a3b0*/  STL.64 [R1+0x120], R12 ;  /* 0x0001200c01007387 */ /* 0x0003e20000100a00 */
[-C--:B------:R-:W-:Y:S02]  /*1a3c0*/  LEA R8, P5, R5, R2.reuse, 0x1 ;  /* 0x0000000205087211 */ /* 0x080fe400078a08ff */
[----:B0-----:R-:W-:-:S02]  /*1a3d0*/  LEA R16, P3, R3, R2, 0x1 ;  /* 0x0000000203107211 */ /* 0x001fc400078608ff */
[C---:B-1----:R-:W-:Y:S02]  /*1a3e0*/  LEA R12, P4, R4.reuse, R2, 0x1 ;  /* 0x00000002040c7211 */ /* 0x042fe400078808ff */
[-C--:B------:R-:W-:Y:S02]  /*1a3f0*/  LEA.HI.X.SX32 R17, R3, R0.reuse, 0x1, P3 ;  /* 0x0000000003117211 */ /* 0x080fe400018f0eff */
[-C--:B------:R-:W-:Y:S02]  /*1a400*/  LEA.HI.X.SX32 R13, R4, R0.reuse, 0x1, P4 ;  /* 0x00000000040d7211 */ /* 0x080fe400020f0eff */
[----:B------:R-:W-:Y:S01]  /*1a410*/  LEA.HI.X.SX32 R9, R5, R0, 0x1, P5 ;  /* 0x0000000005097211 */ /* 0x000fe200028f0eff */
[----:B------:R-:W-:Y:S04]  /*1a420*/  STL.64 [R1+0x118], R6 ;  /* 0x0001180601007387 */ /* 0x000fe80000100a00 */
[----:B------:R0:W-:Y:S01]  /*1a430*/  STL.64 [R1+0x110], R16 ;  /* 0x0001101001007387 */ /* 0x0001e20000100a00 */
[----:B------:R-:W-:-:S03]  /*1a440*/  LEA R10, R19, R11, 0x1 ;  /* 0x0000000b130a7211 */ /* 0x000fc600078e08ff */
[----:B------:R1:W-:Y:S04]  /*1a450*/  STL.64 [R1+0x108], R12 ;  /* 0x0001080c01007387 */ /* 0x0003e80000100a00 */
[----:B------:R2:W-:Y:S01]  /*1a460*/  STL.64 [R1+0x100], R8 ;  /* 0x0001000801007387 */ /* 0x0005e20000100a00 */
[-C--:B0-----:R-:W-:Y:S02]  /*1a470*/  LEA R16, P5, R26, R2.reuse, 0x1 ;  /* 0x000000021a107211 */ /* 0x081fe400078a08ff */
[CC--:B-1----:R-:W-:Y:S02]  /*1a480*/  LEA R12, P3, R24.reuse, R2.reuse, 0x1 ;  /* 0x00000002180c7211 */ /* 0x0c2fe400078608ff */
[----:B--2---:R-:W-:Y:S02]  /*1a490*/  LEA R8, P4, R25, R2, 0x1 ;  /* 0x0000000219087211 */ /* 0x004fe400078808ff */
[----:B------:R-:W-:-:S02]  /*1a4a0*/  LEA.HI.X.SX32 R13, R24, R0, 0x1, P3 ;  /* 0x00000000180d7211 */ /* 0x000fc400018f0eff */
[-C--:B------:R-:W-:Y:S01]  /*1a4b0*/  LEA.HI.X.SX32 R9, R25, R0.reuse, 0x1, P4 ;  /* 0x0000000019097211 */ /* 0x080fe200020f0eff */
[----:B------:R-:W-:Y:S01]  /*1a4c0*/  IMAD R7, R19, 0x2, R10 ;  /* 0x0000000213077824 */ /* 0x000fe200078e020a */
[----:B------:R-:W-:Y:S01]  /*1a4d0*/  LEA.HI.X.SX32 R17, R26, R0, 0x1, P5 ;  /* 0x000000001a117211 */ /* 0x000fe200028f0eff */
[----:B------:R-:W-:Y:S01]  /*1a4e0*/  STL.64 [R1+0x6e8], R12 ;  /* 0x0006e80c01007387 */ /* 0x000fe20000100a00 */
[----:B------:R-:W-:-:S03]  /*1a4f0*/  LEA R22, P4, R28, R2, 0x1 ;  /* 0x000000021c167211 */ /* 0x000fc600078808ff */
[----:B------:R-:W-:Y:S01]  /*1a500*/  STL.64 [R1+0x6f0], R8 ;  /* 0x0006f00801007387 */ /* 0x000fe20000100a00 */
[----:B------:R-:W-:-:S03]  /*1a510*/  LEA R4, R19, R7, 0x1 ;  /* 0x0000000713047211 */ /* 0x000fc600078e08ff */
[----:B------:R0:W-:Y:S01]  /*1a520*/  STL.64 [R1+0xe8], R16 ;  /* 0x0000e81001007387 */ /* 0x0001e20000100a00 */
[----:B------:R-:W-:Y:S01]  /*1a530*/  LEA.HI.X.SX32 R23, R28, R0, 0x1, P4 ;  /* 0x000000001c177211 */ /* 0x000fe200020f0eff */
[C---:B------:R-:W-:Y:S02]  /*1a540*/  IMAD R5, R19.reuse, 0x2, R4 ;  /* 0x0000000213057824 */ /* 0x040fe400078e0204 */
[----:B------:R-:W-:Y:S01]  /*1a550*/  IMAD R19, R19, 0x2, R29 ;  /* 0x0000000213137824 */ /* 0x000fe200078e021d */
[----:B0-----:R-:W-:-:S04]  /*1a560*/  LEA R16, P3, R27, R2, 0x1 ;  /* 0x000000021b107211 */ /* 0x001fc800078608ff */
[----:B------:R-:W-:Y:S02]  /*1a570*/  LEA.HI.X.SX32 R17, R27, R0, 0x1, P3 ;  /* 0x000000001b117211 */ /* 0x000fe400018f0eff */
[----:B------:R-:W-:Y:S02]  /*1a580*/  MOV R13, c[0x0][0x1c8] ;  /* 0x00007200000d7a02 */ /* 0x000fe40000000f00 */
[----:B------:R-:W-:Y:S01]  /*1a590*/  LEA R8, P5, R29, R2, 0x1 ;  /* 0x000000021d087211 */ /* 0x000fe200078a08ff */
[----:B------:R0:W-:Y:S04]  /*1a5a0*/  STL.64 [R1+0x700], R16 ;  /* 0x0007001001007387 */ /* 0x0001e80000100a00 */
[----:B------:R1:W-:Y:S01]  /*1a5b0*/  STL.64 [R1+0xd8], R22 ;  /* 0x0000d81601007387 */ /* 0x0003e20000100a00 */
[----:B------:R-:W-:Y:S01]  /*1a5c0*/  IMAD R6, R13, 0x2, R5 ;  /* 0x000000020d067824 */ /* 0x000fe200078e0205 */
[----:B------:R-:W-:-:S02]  /*1a5d0*/  LEA.HI.X.SX32 R9, R29, R0, 0x1, P5 ;  /* 0x000000001d097211 */ /* 0x000fc400028f0eff */
[CC--:B0-----:R-:W-:Y:S02]  /*1a5e0*/  LEA R16, P4, R14.reuse, R2.reuse, 0x1 ;  /* 0x000000020e107211 */ /* 0x0c1fe400078808ff */
[C---:B-1----:R-:W-:Y:S02]  /*1a5f0*/  LEA R22, P3, R19.reuse, R2, 0x1 ;  /* 0x0000000213167211 */ /* 0x042fe400078608ff */
[-C--:B------:R-:W-:Y:S02]  /*1a600*/  LEA.HI.X.SX32 R17, R14, R0.reuse, 0x1, P4 ;  /* 0x000000000e117211 */ /* 0x080fe400020f0eff */
[----:B------:R-:W-:Y:S01]  /*1a610*/  LEA.HI.X.SX32 R23, R19, R0, 0x1, P3 ;  /* 0x0000000013177211 */ /* 0x000fe200018f0eff */
[----:B------:R0:W-:Y:S01]  /*1a620*/  STL.64 [R1+0xd0], R8 ;  /* 0x0000d00801007387 */ /* 0x0001e20000100a00 */
[----:B------:R-:W-:-:S03]  /*1a630*/  LEA R24, R13, R6, 0x1 ;  /* 0x000000060d187211 */ /* 0x000fc600078e08ff */
[----:B------:R-:W-:Y:S01]  /*1a640*/  STL.64 [R1+0xc8], R22 ;  /* 0x0000c81601007387 */ /* 0x000fe20000100a00 */
[----:B------:R-:W-:-:S03]  /*1a650*/  LEA R28, R13, R24, 0x1 ;  /* 0x000000180d1c7211 */ /* 0x000fc600078e08ff */
[----:B------:R1:W-:Y:S01]  /*1a660*/  STL.64 [R1+0xc0], R16 ;  /* 0x0000c01001007387 */ /* 0x0003e20000100a00 */
[-C--:B0-----:R-:W-:Y:S02]  /*1a670*/  LEA R8, P5, R15, R2.reuse, 0x1 ;  /* 0x000000020f087211 */ /* 0x081fe400078a08ff */
[----:B------:R-:W-:Y:S02]  /*1a680*/  LEA R14, P4, R11, R2, 0x1 ;  /* 0x000000020b0e7211 */ /* 0x000fe400078808ff */
[----:B------:R-:W-:Y:S02]  /*1a690*/  LEA.HI.X.SX32 R9, R15, R0, 0x1, P5 ;  /* 0x000000000f097211 */ /* 0x000fe400028f0eff */
[C---:B-1----:R-:W-:Y:S01]  /*1a6a0*/  LEA R16, P3, R18.reuse, R2, 0x1 ;  /* 0x0000000212107211 */ /* 0x042fe200078608ff */
[----:B------:R-:W-:Y:S01]  /*1a6b0*/  IMAD R25, R13, 0x2, R28 ;  /* 0x000000020d197824 */ /* 0x000fe200078e021c */
[-C--:B------:R-:W-:Y:S02]  /*1a6c0*/  LEA.HI.X.SX32 R15, R11, R0.reuse, 0x1, P4 ;  /* 0x000000000b0f7211 */ /* 0x080fe400020f0eff */
[----:B------:R-:W-:Y:S01]  /*1a6d0*/  LEA.HI.X.SX32 R17, R18, R0, 0x1, P3 ;  /* 0x0000000012117211 */ /* 0x000fe200018f0eff */
[----:B------:R0:W-:Y:S01]  /*1a6e0*/  STL.64 [R1+0xb0], R8 ;  /* 0x0000b00801007387 */ /* 0x0001e20000100a00 */
[----:B------:R-:W-:-:S03]  /*1a6f0*/  LEA R26, R13, R25, 0x1 ;  /* 0x000000190d1a7211 */ /* 0x000fc600078e08ff */
[----:B------:R-:W-:Y:S04]  /*1a700*/  STL.64 [R1+0xa0], R16 ;  /* 0x0000a01001007387 */ /* 0x000fe80000100a00 */
[----:B------:R1:W-:Y:S01]  /*1a710*/  STL.64 [R1+0x98], R14 ;  /* 0x0000980e01007387 */ /* 0x0003e20000100a00 */
[----:B0-----:R-:W-:-:S04]  /*1a720*/  LEA R8, P5, R10, R2, 0x1 ;  /* 0x000000020a087211 */ /* 0x001fc800078a08ff */
[----:B------:R-:W-:Y:S02]  /*1a730*/  LEA.HI.X.SX32 R9, R10, R0, 0x1, P5 ;  /* 0x000000000a097211 */ /* 0x000fe400028f0eff */
[CC--:B------:R-:W-:Y:S02]  /*1a740*/  LEA R10, P4, R4.reuse, R2.reuse, 0x1 ;  /* 0x00000002040a7211 */ /* 0x0c0fe400078808ff */
[----:B-1----:R-:W-:Y:S01]  /*1a750*/  LEA R14, P3, R7, R2, 0x1 ;  /* 0x00000002070e7211 */ /* 0x002fe200078608ff */
[----:B------:R-:W-:Y:S01]  /*1a760*/  IMAD R27, R13, 0x2, R26 ;  /* 0x000000020d1b7824 */ /* 0x000fe200078e021a */
[----:B------:R0:W-:Y:S01]  /*1a770*/  STL.64 [R1+0x90], R8 ;  /* 0x0000900801007387 */ /* 0x0001e20000100a00 */
[-C--:B------:R-:W-:Y:S02]  /*1a780*/  LEA.HI.X.SX32 R11, R4, R0.reuse, 0x1, P4 ;  /* 0x00000000040b7211 */ /* 0x080fe400020f0eff */
[----:B------:R-:W-:Y:S02]  /*1a790*/  LEA.HI.X.SX32 R15, R7, R0, 0x1, P3 ;  /* 0x00000000070f7211 */ /* 0x000fe400018f0eff */
[----:B------:R-:W-:-:S03]  /*1a7a0*/  LEA R29, R13, R27, 0x1 ;  /* 0x0000001b0d1d7211 */ /* 0x000fc600078e08ff */
[----:B------:R1:W-:Y:S01]  /*1a7b0*/  STL.64 [R1+0x88], R14 ;  /* 0x0000880e01007387 */ /* 0x0003e20000100a00 */
[----:B0-----:R-:W-:-:S03]  /*1a7c0*/  LEA R8, P5, R5, R2, 0x1 ;  /* 0x0000000205087211 */ /* 0x001fc600078a08ff */
[----:B------:R0:W-:Y:S01]  /*1a7d0*/  STL.64 [R1+0x80], R10 ;  /* 0x0000800a01007387 */ /* 0x0001e20000100a00 */
[----:B------:R-:W-:Y:S01]  /*1a7e0*/  LEA.HI.X.SX32 R9, R5, R0, 0x1, P5 ;  /* 0x0000000005097211 */ /* 0x000fe200028f0eff */
[C---:B------:R-:W-:Y:S01]  /*1a7f0*/  IMAD R3, R13.reuse, 0x2, R29 ;  /* 0x000000020d037824 */ /* 0x040fe200078e021d */
[-C--:B-1----:R-:W-:Y:S02]  /*1a800*/  LEA R14, P3, R6, R2.reuse, 0x1 ;  /* 0x00000002060e7211 */ /* 0x082fe400078608ff */
[----:B0-----:R-:W-:Y:S01]  /*1a810*/  LEA R10, P5, R28, R2, 0x1 ;  /* 0x000000021c0a7211 */ /* 0x001fe200078a08ff */
[----:B------:R0:W-:Y:S01]  /*1a820*/  STL.64 [R1+0x78], R8 ;  /* 0x0000780801007387 */ /* 0x0001e20000100a00 */
[-C--:B------:R-:W-:Y:S02]  /*1a830*/  LEA.HI.X.SX32 R15, R6, R0.reuse, 0x1, P3 ;  /* 0x00000000060f7211 */ /* 0x080fe400018f0eff */
[----:B------:R-:W-:Y:S02]  /*1a840*/  LEA.HI.X.SX32 R11, R28, R0, 0x1, P5 ;  /* 0x000000001c0b7211 */ /* 0x000fe400028f0eff */
[----:B------:R-:W-:-:S03]  /*1a850*/  LEA R4, R13, R3, 0x1 ;  /* 0x000000030d047211 */ /* 0x000fc600078e08ff */
[----:B------:R-:W-:Y:S01]  /*1a860*/  STL.64 [R1+0x6a0], R10 ;  /* 0x0006a00a01007387 */ /* 0x000fe20000100a00 */
[----:B0-----:R-:W-:-:S03]  /*1a870*/  LEA R8, P4, R24, R2, 0x1 ;  /* 0x0000000218087211 */ /* 0x001fc600078808ff */
[----:B------:R0:W-:Y:S01]  /*1a880*/  STL.64 [R1+0x70], R14 ;  /* 0x0000700e01007387 */ /* 0x0001e20000100a00 */
[----:B------:R-:W-:Y:S01]  /*1a890*/  IMAD R7, R13, 0x2, R4 ;  /* 0x000000020d077824 */ /* 0x000fe200078e0204 */
[----:B------:R-:W-:Y:S02]  /*1a8a0*/  LEA.HI.X.SX32 R9, R24, R0, 0x1, P4 ;  /* 0x0000000018097211 */ /* 0x000fe400020f0eff */
[CC--:B------:R-:W-:Y:S02]  /*1a8b0*/  LEA R18, P4, R26.reuse, R2.reuse, 0x1 ;  /* 0x000000021a127211 */ /* 0x0c0fe400078808ff */
[-C--:B------:R-:W-:Y:S02]  /*1a8c0*/  LEA R22, P5, R27, R2.reuse, 0x1 ;  /* 0x000000021b167211 */ /* 0x080fe400078a08ff */
[----:B0-----:R-:W-:Y:S01]  /*1a8d0*/  LEA R14, P3, R25, R2, 0x1 ;  /* 0x00000002190e7211 */ /* 0x001fe200078608ff */
[----:B------:R0:W-:Y:S01]  /*1a8e0*/  STL.64 [R1+0x68], R8 ;  /* 0x0000680801007387 */ /* 0x0001e20000100a00 */
[----:B------:R-:W-:-:S02]  /*1a8f0*/  LEA.HI.X.SX32 R19, R26, R0, 0x1, P4 ;  /* 0x000000001a137211 */ /* 0x000fc400020f0eff */
[----:B------:R-:W-:Y:S02]  /*1a900*/  LEA.HI.X.SX32 R15, R25, R0, 0x1, P3 ;  /* 0x00000000190f7211 */ /* 0x000fe400018f0eff */
[----:B------:R-:W-:Y:S02]  /*1a910*/  LEA R10, P3, R29, R2, 0x1 ;  /* 0x000000021d0a7211 */ /* 0x000fe400078608ff */
[----:B------:R-:W-:Y:S02]  /*1a920*/  LEA.HI.X.SX32 R23, R27, R0, 0x1, P5 ;  /* 0x000000001b177211 */ /* 0x000fe400028f0eff */
[-C--:B------:R-:W-:Y:S02]  /*1a930*/  LEA R16, P4, R3, R2.reuse, 0x1 ;  /* 0x0000000203107211 */ /* 0x080fe400078808ff */
[----:B------:R-:W-:Y:S02]  /*1a940*/  LEA R6, R13, R7, 0x1 ;  /* 0x000000070d067211 */ /* 0x000fe400078e08ff */
[----:B0-----:R-:W-:-:S02]  /*1a950*/  LEA R8, P5, R4, R2, 0x1 ;  /* 0x0000000204087211 */ /* 0x001fc400078a08ff */
[-C--:B------:R-:W-:Y:S01]  /*1a960*/  LEA.HI.X.SX32 R11, R29, R0.reuse, 0x1, P3 ;  /* 0x000000001d0b7211 */ /* 0x080fe200018f0eff */
[----:B------:R0:W-:Y:S01]  /*1a970*/  STL.64 [R1+0x6a8], R14 ;  /* 0x0006a80e01007387 */ /* 0x0001e20000100a00 */
[-C--:B------:R-:W-:Y:S01]  /*1a980*/  LEA.HI.X.SX32 R17, R3, R0.reuse, 0x1, P4 ;  /* 0x0000000003117211 */ /* 0x080fe200020f0eff */
[----:B------:R-:W-:Y:S01]  /*1a990*/  IMAD R5, R13, 0x2, R6 ;  /* 0x000000020d057824 */ /* 0x000fe200078e0206 */
[----:B------:R-:W-:Y:S01]  /*1a9a0*/  LEA.HI.X.SX32 R9, R4, R0, 0x1, P5 ;  /* 0x0000000004097211 */ /* 0x000fe200028f0eff */
[----:B------:R-:W-:Y:S04]  /*1a9b0*/  STL.64 [R1+0x6b0], R18 ;  /* 0x0006b01201007387 */ /* 0x000fe80000100a00 */
[----:B------:R-:W-:Y:S04]  /*1a9c0*/  STL.64 [R1+0x6b8], R22 ;  /* 0x0006b81601007387 */ /* 0x000fe80000100a00 */
[----:B------:R1:W-:Y:S01]  /*1a9d0*/  STL.64 [R1+0x38], R10 ;  /* 0x0000380a01007387 */ /* 0x0003e20000100a00 */
[----:B0-----:R-:W-:-:S03]  /*1a9e0*/  LEA R14, P3, R7, R2, 0x1 ;  /* 0x00000002070e7211 */ /* 0x001fc600078608ff */
[----:B------:R-:W-:Y:S01]  /*1a9f0*/  STL.64 [R1+0x30], R16 ;  /* 0x0000301001007387 */ /* 0x000fe20000100a00 */
[----:B------:R-:W-:-:S03]  /*1aa00*/  LEA.HI.X.SX32 R15, R7, R0, 0x1, P3 ;  /* 0x00000000070f7211 */ /* 0x000fc600018f0eff */
[----:B------:R0:W-:Y:S01]  /*1aa10*/  STL.64 [R1+0x28], R8 ;  /* 0x0000280801007387 */ /* 0x0001e20000100a00 */
[----:B-1----:R-:W-:-:S04]  /*1aa20*/  LEA R10, P4, R6, R2, 0x1 ;  /* 0x00000002060a7211 */ /* 0x002fc800078808ff */
[----:B------:R-:W-:Y:S02]  /*1aa30*/  LEA.HI.X.SX32 R11, R6, R0, 0x1, P4 ;  /* 0x00000000060b7211 */ /* 0x000fe400020f0eff */
[C---:B0-----:R-:W-:Y:S01]  /*1aa40*/  LEA R8, P5, R5.reuse, R2, 0x1 ;  /* 0x0000000205087211 */ /* 0x041fe200078a08ff */
[----:B------:R-:W-:Y:S03]  /*1aa50*/  STL.64 [R1+0x20], R14 ;  /* 0x0000200e01007387 */ /* 0x000fe60000100a00 */
[----:B------:R-:W-:Y:S01]  /*1aa60*/  LEA.HI.X.SX32 R9, R5, R0, 0x1, P5 ;  /* 0x0000000005097211 */ /* 0x000fe200028f0eff */
[----:B------:R0:W-:Y:S04]  /*1aa70*/  STL.64 [R1+0x18], R10 ;  /* 0x0000180a01007387 */ /* 0x0001e80000100a00 */
[----:B------:R1:W-:Y:S04]  /*1aa80*/  STL.64 [R1+0x10], R8 ;  /* 0x0000100801007387 */ /* 0x0003e80000100a00 */
[----:B------:R-:W2:Y:S04]  /*1aa90*/  LDL.LU R20, [R1+0xbc] ;  /* 0x0000bc0001147983 */ /* 0x000ea80000300800 */
[----:B------:R-:W3:Y:S01]  /*1aaa0*/  LDL.LU.64 R16, [R1+0x120] ;  /* 0x0001200001107983 */ /* 0x000ee20000300a00 */
[----:B------:R-:W-:-:S05]  /*1aab0*/  LEA R25, R13, R5, 0x1 ;  /* 0x000000050d197211 */ /* 0x000fca00078e08ff */
[----:B------:R-:W-:Y:S01]  /*1aac0*/  IMAD R24, R13, 0x2, R25 ;  /* 0x000000020d187824 */ /* 0x000fe200078e0219 */
[----:B0-----:R-:W-:-:S04]  /*1aad0*/  LEA R10, P3, R25, R2, 0x1 ;  /* 0x00000002190a7211 */ /* 0x001fc800078608ff */
[----:B------:R-:W-:Y:S02]  /*1aae0*/  LEA R3, R13, R24, 0x1 ;  /* 0x000000180d037211 */ /* 0x000fe400078e08ff */
[----:B-1----:R-:W-:-:S03]  /*1aaf0*/  LEA R8, P4, R24, R2, 0x1 ;  /* 0x0000000218087211 */ /* 0x002fc600078808ff */
[----:B------:R-:W-:Y:S01]  /*1ab00*/  IMAD R27, R13, 0x2, R3 ;  /* 0x000000020d1b7824 */ /* 0x000fe200078e0203 */
[----:B------:R-:W-:Y:S02]  /*1ab10*/  LEA.HI.X.SX32 R11, R25, R0, 0x1, P3 ;  /* 0x00000000190b7211 */ /* 0x000fe400018f0eff */
[----:B------:R-:W-:Y:S02]  /*1ab20*/  LEA R28, P5, R3, R2, 0x1 ;  /* 0x00000002031c7211 */ /* 0x000fe400078a08ff */
[----:B------:R-:W-:Y:S02]  /*1ab30*/  LEA R6, R13, R27, 0x1 ;  /* 0x0000001b0d067211 */ /* 0x000fe400078e08ff */
[-C--:B------:R-:W-:Y:S01]  /*1ab40*/  LEA.HI.X.SX32 R9, R24, R0.reuse, 0x1, P4 ;  /* 0x0000000018097211 */ /* 0x080fe200020f0eff */
[----:B------:R-:W-:Y:S01]  /*1ab50*/  STL.64 [R1+0x8], R10 ;  /* 0x0000080a01007387 */ /* 0x000fe20000100a00 */
[----:B------:R-:W-:Y:S01]  /*1ab60*/  LEA.HI.X.SX32 R29, R3, R0, 0x1, P5 ;  /* 0x00000000031d7211 */ /* 0x000fe200028f0eff */
[----:B------:R-:W-:Y:S01]  /*1ab70*/  IMAD R5, R13, 0x2, R6 ;  /* 0x000000020d057824 */ /* 0x000fe200078e0206 */
[----:B------:R-:W-:-:S02]  /*1ab80*/  LEA R24, P3, R27, R2, 0x1 ;  /* 0x000000021b187211 */ /* 0x000fc400078608ff */
[C---:B------:R-:W-:Y:S02]  /*1ab90*/  LEA R26, P4, R6.reuse, R2, 0x1 ;  /* 0x00000002061a7211 */ /* 0x040fe400078808ff */
[----:B------:R-:W-:Y:S02]  /*1aba0*/  LEA R3, R13, R5, 0x1 ;  /* 0x000000050d037211 */ /* 0x000fe400078e08ff */
[----:B------:R-:W-:Y:S02]  /*1abb0*/  LEA.HI.X.SX32 R25, R27, R0, 0x1, P3 ;  /* 0x000000001b197211 */ /* 0x000fe400018f0eff */
[----:B------:R-:W-:Y:S02]  /*1abc0*/  LEA R4, P5, R5, R2, 0x1 ;  /* 0x0000000205047211 */ /* 0x000fe400078a08ff */
[----:B------:R-:W-:Y:S02]  /*1abd0*/  LEA.HI.X.SX32 R27, R6, R0, 0x1, P4 ;  /* 0x00000000061b7211 */ /* 0x000fe400020f0eff */
[----:B------:R-:W-:-:S02]  /*1abe0*/  LEA R2, P6, R3, R2, 0x1 ;  /* 0x0000000203027211 */ /* 0x000fc400078c08ff */
[-C--:B------:R-:W-:Y:S02]  /*1abf0*/  LEA.HI.X.SX32 R5, R5, R0.reuse, 0x1, P5 ;  /* 0x0000000005057211 */ /* 0x080fe400028f0eff */
[----:B------:R-:W-:Y:S01]  /*1ac00*/  LEA.HI.X.SX32 R3, R3, R0, 0x1, P6 ;  /* 0x0000000003037211 */ /* 0x000fe200030f0eff */
[----:B---3--:R0:W-:Y:S04]  /*1ac10*/  STL.64 [R1+0x710], R16 ;  /* 0x0007101001007387 */ /* 0x0081e80000100a00 */
[----:B------:R-:W-:Y:S04]  /*1ac20*/  STL.64 [R1], R8 ;  /* 0x0000000801007387 */ /* 0x000fe80000100a00 */
[----:B0-----:R-:W2:Y:S04]  /*1ac30*/  LDL.LU.64 R16, [R1+0x128] ;  /* 0x0001280001107983 */ /* 0x001ea80000300a00 */
[----:B------:R-:W3:Y:S04]  /*1ac40*/  LDL.LU R7, [R1+0xac] ;  /* 0x0000ac0001077983 */ /* 0x000ee80000300800 */
[----:B------:R-:W4:Y:S04]  /*1ac50*/  LDL.LU R23, [R1+0x5c] ;  /* 0x00005c0001177983 */ /* 0x000f280000300800 */
[----:B------:R0:W-:Y:S04]  /*1ac60*/  STL.64 [R1+0x648], R28 ;  /* 0x0006481c01007387 */ /* 0x0001e80000100a00 */
[----:B0-----:R-:W5:Y:S04]  /*1ac70*/  LDL.LU.64 R28, [R1+0x110] ;  /* 0x00011000011c7983 */ /* 0x001f680000300a00 */
[----:B------:R-:W2:Y:S04]  /*1ac80*/  LDL.LU.64 R8, [R1+0x108] ;  /* 0x0001080001087983 */ /* 0x000ea80000300a00 */
[----:B------:R-:W2:Y:S04]  /*1ac90*/  LDL.LU.64 R12, [R1+0x100] ;  /* 0x00010000010c7983 */ /* 0x000ea80000300a00 */
[----:B------:R-:W2:Y:S04]  /*1aca0*/  LDL.LU.64 R18, [R1+0xe8] ;  /* 0x0000e80001127983 */ /* 0x000ea80000300a00 */
[----:B------:R-:W2:Y:S04]  /*1acb0*/  LDL.LU.64 R14, [R1+0xd8] ;  /* 0x0000d800010e7983 */ /* 0x000ea80000300a00 */
[----:B------:R-:W2:Y:S04]  /*1acc0*/  LDL.LU.64 R10, [R1+0xd0] ;  /* 0x0000d000010a7983 */ /* 0x000ea80000300a00 */
[----:B------:R0:W-:Y:S04]  /*1acd0*/  STL.64 [R1+0x650], R24 ;  /* 0x0006501801007387 */ /* 0x0001e80000100a00 */
[----:B0-----:R-:W4:Y:S04]  /*1ace0*/  LDL.LU.64 R24, [R1+0x118] ;  /* 0x0001180001187983 */ /* 0x001f280000300a00 */
[----:B------:R0:W-:Y:S04]  /*1acf0*/  STL.64 [R1+0x658], R26 ;  /* 0x0006581a01007387 */ /* 0x0001e80000100a00 */
[----:B0-----:R-:W2:Y:S04]  /*1ad00*/  LDL.LU.S16 R26, [R1+0xa8] ;  /* 0x0000a800011a7983 */ /* 0x001ea80000300600 */
[----:B------:R-:W2:Y:S04]  /*1ad10*/  LDL.LU.S16 R27, [R1+0x58] ;  /* 0x00005800011b7983 */ /* 0x000ea80000300600 */
[----:B------:R0:W-:Y:S04]  /*1ad20*/  STL.64 [R1+0x660], R4 ;  /* 0x0006600401007387 */ /* 0x0001e80000100a00 */
[----:B0-----:R-:W2:Y:S04]  /*1ad30*/  LDL.LU.64 R4, [R1+0x130] ;  /* 0x0001300001047983 */ /* 0x001ea80000300a00 */
[----:B------:R0:W-:Y:S04]  /*1ad40*/  STL.64 [R1+0x668], R2 ;  /* 0x0006680201007387 */ /* 0x0001e80000100a00 */
[----:B0-----:R-:W2:Y:S04]  /*1ad50*/  LDL.LU.64 R2, [R1+0x138] ;  /* 0x0001380001027983 */ /* 0x001ea80000300a00 */
[----:B--2---:R0:W-:Y:S04]  /*1ad60*/  STG.E.U16 [R2.64], R26 ;  /* 0x0000001a02007986 */ /* 0x0041e8000c101504 */
[----:B------:R1:W-:Y:S04]  /*1ad70*/  STG.E.U16 [R4.64], R27 ;  /* 0x0000001b04007986 */ /* 0x0003e8000c101504 */
[----:B------:R2:W-:Y:S04]  /*1ad80*/  STG.E.U16 [R16.64], R20 ;  /* 0x0000001410007986 */ /* 0x0005e8000c101504 */
[----:B0-----:R-:W4:Y:S04]  /*1ad90*/  LDL.LU.64 R2, [R1+0xc8] ;  /* 0x0000c80001027983 */ /* 0x001f280000300a00 */
[----:B-1----:R-:W4:Y:S04]  /*1ada0*/  LDL.LU.64 R4, [R1+0xc0] ;  /* 0x0000c00001047983 */ /* 0x002f280000300a00 */
[----:B------:R-:W4:Y:S04]  /*1adb0*/  LDL.LU.64 R26, [R1+0xb0] ;  /* 0x0000b000011a7983 */ /* 0x000f280000300a00 */
[----:B--2---:R-:W2:Y:S01]  /*1adc0*/  LDL.LU.64 R16, [R1+0x710] ;  /* 0x0007100001107983 */ /* 0x004ea20000300a00 */
[----:B------:R-:W-:-:S02]  /*1add0*/  PRMT R22, R20, 0x7632, R22 ;  /* 0x0000763214167816 */ /* 0x000fc40000000016 */
[----:B---3--:R-:W-:Y:S01]  /*1ade0*/  PRMT R21, R7, 0x7632, R21 ;  /* 0x0000763207157816 */ /* 0x008fe20000000015 */
[----:B------:R-:W3:Y:S04]  /*1adf0*/  LDL.LU R20, [R1+0x708] ;  /* 0x0007080001147983 */ /* 0x000ee80000300800 */
[----:B--2---:R0:W-:Y:S04]  /*1ae00*/  STG.E.U16 [R16.64], R7 ;  /* 0x0000000710007986 */ /* 0x0041e8000c101504 */
[----:B0-----:R-:W2:Y:S04]  /*1ae10*/  LDL.LU.64 R16, [R1+0x700] ;  /* 0x0007000001107983 */ /* 0x001ea80000300a00 */
[----:B------:R-:W5:Y:S04]  /*1ae20*/  LDL.LU R7, [R1+0x6f8] ;  /* 0x0006f80001077983 */ /* 0x000f680000300800 */
[----:B----4-:R0:W-:Y:S04]  /*1ae30*/  STG.E.U16 [R24.64], R23 ;  /* 0x0000001718007986 */ /* 0x0101e8000c101504 */
[----:B0-----:R-:W4:Y:S04]  /*1ae40*/  LDL.LU.64 R24, [R1+0xa0] ;  /* 0x0000a00001187983 */ /* 0x001f280000300a00 */
[----:B-----5:R0:W-:Y:S04]  /*1ae50*/  STG.E.U16 [R28.64], R7 ;  /* 0x000000071c007986 */ /* 0x0201e8000c101504 */
[----:B0-----:R-:W5:Y:S01]  /*1ae60*/  LDL.LU.64 R28, [R1+0x90] ;  /* 0x00009000011c7983 */ /* 0x001f620000300a00 */
[----:B------:R-:W-:-:S03]  /*1ae70*/  PRMT R6, R23, 0x7632, R6 ;  /* 0x0000763217067816 */ /* 0x000fc60000000006 */
[----:B------:R-:W-:Y:S04]  /*1ae80*/  STG.E.U16 [R8.64], R22 ;  /* 0x0000001608007986 */ /* 0x000fe8000c101504 */
[----:B------:R-:W-:Y:S04]  /*1ae90*/  STG.E.U16 [R12.64], R21 ;  /* 0x000000150c007986 */ /* 0x000fe8000c101504 */
[----:B-----5:R0:W-:Y:S04]  /*1aea0*/  STL.64 [R1+0x6c0], R28 ;  /* 0x0006c01c01007387 */ /* 0x0201e80000100a00 */
[----:B0-----:R-:W5:Y:S04]  /*1aeb0*/  LDL.LU.64 R28, [R1+0x98] ;  /* 0x00009800011c7983 */ /* 0x001f680000300a00 */
[----:B------:R-:W2:Y:S04]  /*1aec0*/  LDL.LU.64 R8, [R1+0x6f0] ;  /* 0x0006f00001087983 */ /* 0x000ea80000300a00 */
[----:B------:R-:W2:Y:S04]  /*1aed0*/  LDL.LU.64 R22, [R1+0x88] ;  /* 0x0000880001167983 */ /* 0x000ea80000300a00 */
[----:B------:R-:W2:Y:S01]  /*1aee0*/  LDL.LU.64 R12, [R1+0x6e8] ;  /* 0x0006e800010c7983 */ /* 0x000ea20000300a00 */
[----:B------:R-:W-:-:S03]  /*1aef0*/  PRMT R0, R7, 0x7632, R0 ;  /* 0x0000763207007816 */ /* 0x000fc60000000000 */
[----:B------:R-:W3:Y:S04]  /*1af00*/  LDL.LU R21, [R1+0x6e0] ;  /* 0x0006e00001157983 */ /* 0x000ee80000300800 */
[----:B--2---:R0:W-:Y:S04]  /*1af10*/  STG.E.U16 [R12.64], R6 ;  /* 0x000000060c007986 */ /* 0x0041e8000c101504 */
[----:B------:R1:W-:Y:S04]  /*1af20*/  STG.E.U16 [R8.64], R0 ;  /* 0x0000000008007986 */ /* 0x0003e8000c101504 */
[----:B0-----:R-:W2:Y:S04]  /*1af30*/  LDL.LU.64 R12, [R1+0x6d8] ;  /* 0x0006d800010c7983 */ /* 0x001ea80000300a00 */
[----:B------:R-:W2:Y:S04]  /*1af40*/  LDL.LU.64 R6, [R1+0x80] ;  /* 0x0000800001067983 */ /* 0x000ea80000300a00 */
[----:B-1----:R-:W2:Y:S04]  /*1af50*/  LDL.LU.64 R8, [R1+0x6d0] ;  /* 0x0006d00001087983 */ /* 0x002ea80000300a00 */
[----:B--2---:R0:W-:Y:S04]  /*1af60*/  STG.E.U16 [R18.64], R8 ;  /* 0x0000000812007986 */ /* 0x0041e8000c101504 */
[----:B------:R1:W-:Y:S04]  /*1af70*/  STG.E.U16 [R16.64], R12 ;  /* 0x0000000c10007986 */ /* 0x0003e8000c101504 */
[----:B0-----:R-:W2:Y:S04]  /*1af80*/  LDL.LU.64 R18, [R1+0x78] ;  /* 0x0000780001127983 */ /* 0x001ea80000300a00 */
[----:B-1----:R-:W2:Y:S01]  /*1af90*/  LDL.LU.64 R16, [R1+0x6c8] ;  /* 0x0006c80001107983 */ /* 0x002ea20000300a00 */
[----:B------:R-:W-:-:S03]  /*1afa0*/  PRMT R8, R8, 0x7632, R8 ;  /* 0x0000763208087816 */ /* 0x000fc60000000008 */
[----:B--2---:R0:W-:Y:S04]  /*1afb0*/  STG.E.U16 [R14.64], R16 ;  /* 0x000000100e007986 */ /* 0x0041e8000c101504 */
[----:B---3--:R1:W-:Y:S04]  /*1afc0*/  STG.E.U16 [R10.64], R20 ;  /* 0x000000140a007986 */ /* 0x0083e8000c101504 */
[----:B------:R2:W-:Y:S04]  /*1afd0*/  STG.E.U16 [R2.64], R8 ;  /* 0x0000000802007986 */ /* 0x0005e8000c101504 */
[----:B0-----:R-:W3:Y:S04]  /*1afe0*/  LDL.LU.64 R14, [R1+0x70] ;  /* 0x00007000010e7983 */ /* 0x001ee80000300a00 */
[----:B-1----:R-:W3:Y:S04]  /*1aff0*/  LDL.LU.64 R10, [R1+0x68] ;  /* 0x00006800010a7983 */ /* 0x002ee80000300a00 */
[----:B--2---:R-:W2:Y:S01]  /*1b000*/  LDL.LU.64 R2, [R1+0x28] ;  /* 0x0000280001027983 */ /* 0x004ea20000300a00 */
[----:B------:R-:W-:-:S03]  /*1b010*/  PRMT R12, R12, 0x7632, R12 ;  /* 0x000076320c0c7816 */ /* 0x000fc6000000000c */
[----:B--2---:R0:W-:Y:S04]  /*1b020*/  STL.64 [R1+0x670], R2 ;  /* 0x0006700201007387 */ /* 0x0041e80000100a00 */
[----:B0-----:R-:W2:Y:S01]  /*1b030*/  LDL.LU.64 R2, [R1+0x30] ;  /* 0x0000300001027983 */ /* 0x001ea20000300a00 */
[----:B------:R-:W-:Y:S02]  /*1b040*/  PRMT R16, R16, 0x7632, R16 ;  /* 0x0000763210107816 */ /* 0x000fe40000000010 */
[----:B------:R-:W-:Y:S01]  /*1b050*/  PRMT R20, R20, 0x7632, R20 ;  /* 0x0000763214147816 */ /* 0x000fe20000000014 */
[----:B------:R-:W-:Y:S04]  /*1b060*/  STG.E.U16 [R4.64], R12 ;  /* 0x0000000c04007986 */ /* 0x000fe8000c101504 */
[----:B------:R-:W-:Y:S04]  /*1b070*/  STG.E.U16 [R26.64], R16 ;  /* 0x000000101a007986 */ /* 0x000fe8000c101504 */
[----:B----4-:R-:W-:Y:S04]  /*1b080*/  STG.E.U16 [R24.64], R20 ;  /* 0x0000001418007986 */ /* 0x010fe8000c101504 */
[----:B-----5:R-:W-:Y:S04]  /*1b090*/  STG.E.U16 [R28.64], R9 ;  /* 0x000000091c007986 */ /* 0x020fe8000c101504 */
[----:B--2---:R0:W-:Y:S04]  /*1b0a0*/  STL.64 [R1+0x678], R2 ;  /* 0x0006780201007387 */ /* 0x0041e80000100a00 */
[----:B0-----:R-:W2:Y:S04]  /*1b0b0*/  LDL.LU.64 R2, [R1+0x38] ;  /* 0x0000380001027983 */ /* 0x001ea80000300a00 */
[----:B------:R-:W4:Y:S04]  /*1b0c0*/  LDL.LU.64 R4, [R1+0x20] ;  /* 0x0000200001047983 */ /* 0x000f280000300a00 */
[----:B------:R-:W5:Y:S04]  /*1b0d0*/  LDL.LU.64 R26, [R1+0x18] ;  /* 0x00001800011a7983 */ /* 0x000f680000300a00 */
[----:B------:R-:W2:Y:S04]  /*1b0e0*/  LDL.LU.64 R24, [R1+0x10] ;  /* 0x0000100001187983 */ /* 0x000ea80000300a00 */
[----:B------:R-:W2:Y:S01]  /*1b0f0*/  LDL.LU.64 R28, [R1+0x6c0] ;  /* 0x0006c000011c7983 */ /* 0x000ea20000300a00 */
[----:B------:R-:W-:-:S03]  /*1b100*/  PRMT R9, R9, 0x7632, R9 ;  /* 0x0000763209097816 */ /* 0x000fc60000000009 */
[----:B--2---:R0:W-:Y:S04]  /*1b110*/  STG.E.U16 [R28.64], R13 ;  /* 0x0000000d1c007986 */ /* 0x0041e8000c101504 */
[----:B------:R1:W-:Y:S04]  /*1b120*/  STG.E.U16 [R22.64], R17 ;  /* 0x0000001116007986 */ /* 0x0003e8000c101504 */
[----:B------:R2:W-:Y:S04]  /*1b130*/  STG.E.U16 [R6.64], R21 ;  /* 0x0000001506007986 */ /* 0x0005e8000c101504 */
[----:B0-----:R-:W4:Y:S01]  /*1b140*/  LDL.LU.64 R28, [R1+0x8] ;  /* 0x00000800011c7983 */ /* 0x001f220000300a00 */
[----:B------:R-:W-:-:S03]  /*1b150*/  PRMT R13, R13, 0x7632, R13 ;  /* 0x000076320d0d7816 */ /* 0x000fc6000000000d */
[----:B-1----:R-:W4:Y:S01]  /*1b160*/  LDL.LU.64 R22, [R1+0x6b8] ;  /* 0x0006b80001167983 */ /* 0x002f220000300a00 */
[----:B------:R-:W-:-:S03]  /*1b170*/  PRMT R17, R17, 0x7632, R17 ;  /* 0x0000763211117816 */ /* 0x000fc60000000011 */
[----:B--2---:R-:W2:Y:S04]  /*1b180*/  LDL.LU R6, [R1+0x148] ;  /* 0x0001480001067983 */ /* 0x004ea80000300800 */
[----:B------:R-:W2:Y:S04]  /*1b190*/  LDL.LU R7, [R1+0x144] ;  /* 0x0001440001077983 */ /* 0x000ea80000300800 */
[----:B------:R0:W-:Y:S04]  /*1b1a0*/  STG.E.U16 [R18.64], R9 ;  /* 0x0000000912007986 */ /* 0x0001e8000c101504 */
[----:B---3--:R1:W-:Y:S04]  /*1b1b0*/  STG.E.U16 [R14.64], R13 ;  /* 0x0000000d0e007986 */ /* 0x0083e8000c101504 */
[----:B------:R3:W-:Y:S04]  /*1b1c0*/  STG.E.U16 [R10.64], R17 ;  /* 0x000000110a007986 */ /* 0x0007e8000c101504 */
[----:B0-----:R-:W2:Y:S04]  /*1b1d0*/  LDL.LU.64 R18, [R1+0x6b0] ;  /* 0x0006b00001127983 */ /* 0x001ea80000300a00 */
[----:B------:R-:W2:Y:S04]  /*1b1e0*/  LDL.LU R20, [R1+0x150] ;  /* 0x0001500001147983 */ /* 0x000ea80000300800 */
[----:B------:R-:W2:Y:S04]  /*1b1f0*/  LDL.LU R16, [R1+0x14c] ;  /* 0x00014c0001107983 */ /* 0x000ea80000300800 */
[----:B-1----:R-:W2:Y:S04]  /*1b200*/  LDL.LU.64 R14, [R1+0x6a8] ;  /* 0x0006a800010e7983 */ /* 0x002ea80000300a00 */
[----:B---3--:R-:W3:Y:S01]  /*1b210*/  LDL.LU.64 R10, [R1+0x6a0] ;  /* 0x0006a000010a7983 */ /* 0x008ee20000300a00 */
[----:B------:R-:W-:-:S05]  /*1b220*/  PRMT R21, R21, 0x7632, R21 ;  /* 0x0000763215157816 */ /* 0x000fca0000000015 */
[----:B---3--:R0:W-:Y:S04]  /*1b230*/  STG.E.U16 [R10.64], R21 ;  /* 0x000000150a007986 */ /* 0x0081e8000c101504 */
[----:B0-----:R-:W2:Y:S04]  /*1b240*/  LDL.LU.64 R10, [R1+0x698] ;  /* 0x00069800010a7983 */ /* 0x001ea80000300a00 */
[----:B--2---:R0:W-:Y:S04]  /*1b250*/  STG.E.U16 [R14.64], R10 ;  /* 0x0000000a0e007986 */ /* 0x0041e8000c101504 */
[----:B0-----:R-:W2:Y:S04]  /*1b260*/  LDL.LU.64 R14, [R1+0x690] ;  /* 0x00069000010e7983 */ /* 0x001ea80000300a00 */
[----:B--2---:R0:W-:Y:S04]  /*1b270*/  STG.E.U16 [R18.64], R14 ;  /* 0x0000000e12007986 */ /* 0x0041e8000c101504 */
[----:B0-----:R-:W4:Y:S04]  /*1b280*/  LDL.LU.64 R18, [R1+0x688] ;  /* 0x0006880001127983 */ /* 0x001f280000300a00 */
[----:B----4-:R0:W-:Y:S04]  /*1b290*/  STG.E.U16 [R22.64], R18 ;  /* 0x0000001216007986 */ /* 0x0101e8000c101504 */
[----:B0-----:R-:W2:Y:S01]  /*1b2a0*/  LDL.LU.64 R22, [R1+0x680] ;  /* 0x0006800001167983 */ /* 0x001ea20000300a00 */
[----:B------:R-:W-:-:S03]  /*1b2b0*/  PRMT R10, R10, 0x7632, R10 ;  /* 0x000076320a0a7816 */ /* 0x000fc6000000000a */
[----:B--2---:R0:W-:Y:S04]  /*1b2c0*/  STG.E.U16 [R2.64], R22 ;  /* 0x0000001602007986 */ /* 0x0041e8000c101504 */
[----:B0-----:R-:W2:Y:S01]  /*1b2d0*/  LDL.LU.64 R2, [R1+0x678] ;  /* 0x0006780001027983 */ /* 0x001ea20000300a00 */
[----:B------:R-:W-:Y:S02]  /*1b2e0*/  PRMT R14, R14, 0x7632, R14 ;  /* 0x000076320e0e7816 */ /* 0x000fe4000000000e */
[----:B------:R-:W-:Y:S01]  /*1b2f0*/  PRMT R18, R18, 0x7632, R18 ;  /* 0x0000763212127816 */ /* 0x000fe20000000012 */
[----:B--2---:R0:W-:Y:S04]  /*1b300*/  STG.E.U16 [R2.64], R10 ;  /* 0x0000000a02007986 */ /* 0x0041e8000c101504 */
[----:B0-----:R-:W2:Y:S01]  /*1b310*/  LDL.LU.64 R2, [R1+0x670] ;  /* 0x0006700001027983 */ /* 0x001ea20000300a00 */
[----:B------:R-:W-:-:S02]  /*1b320*/  PRMT R22, R22, 0x7632, R22 ;  /* 0x0000763216167816 */ /* 0x000fc40000000016 */
[----:B------:R-:W-:Y:S01]  /*1b330*/  PRMT R12, R11, 0x7632, R12 ;  /* 0x000076320b0c7816 */ /* 0x000fe2000000000c */
[----:B--2---:R0:W-:Y:S04]  /*1b340*/  STG.E.U16 [R2.64], R14 ;  /* 0x0000000e02007986 */ /* 0x0041e8000c101504 */
[----:B------:R1:W-:Y:S04]  /*1b350*/  STG.E.U16 [R4.64], R18 ;  /* 0x0000001204007986 */ /* 0x0003e8000c101504 */
[----:B-----5:R2:W-:Y:S04]  /*1b360*/  STG.E.U16 [R26.64], R22 ;  /* 0x000000161a007986 */ /* 0x0205e8000c101504 */
[----:B0-----:R-:W3:Y:S04]  /*1b370*/  LDL.LU.64 R2, [R1+0x668] ;  /* 0x0006680001027983 */ /* 0x001ee80000300a00 */
[----:B-1----:R-:W4:Y:S04]  /*1b380*/  LDL.LU.64 R4, [R1+0x660] ;  /* 0x0006600001047983 */ /* 0x002f280000300a00 */
[----:B--2---:R-:W2:Y:S04]  /*1b390*/  LDL.LU.64 R26, [R1+0x658] ;  /* 0x00065800011a7983 */ /* 0x004ea80000300a00 */
[----:B------:R0:W-:Y:S04]  /*1b3a0*/  STG.E.U16 [R24.64], R11 ;  /* 0x0000000b18007986 */ /* 0x0001e8000c101504 */
[----:B------:R1:W-:Y:S04]  /*1b3b0*/  STG.E.U16 [R28.64], R15 ;  /* 0x0000000f1c007986 */ /* 0x0003e8000c101504 */
[----:B0-----:R-:W5:Y:S04]  /*1b3c0*/  LDL.LU.64 R24, [R1+0x650] ;  /* 0x0006500001187983 */ /* 0x001f680000300a00 */
[----:B------:R-:W2:Y:S04]  /*1b3d0*/  LDL.LU.64 R10, [R1] ;  /* 0x00000000010a7983 */ /* 0x000ea80000300a00 */
[----:B-1----:R-:W3:Y:S01]  /*1b3e0*/  LDL.LU.64 R28, [R1+0x648] ;  /* 0x00064800011c7983 */ /* 0x002ee20000300a00 */
[----:B------:R-:W-:-:S03]  /*1b3f0*/  PRMT R13, R15, 0x7632, R13 ;  /* 0x000076320f0d7816 */ /* 0x000fc6000000000d */
[----:B------:R-:W0:Y:S01]  /*1b400*/  S2R R8, SR_TID.X ;  /* 0x0000000000087919 */ /* 0x000e220000002100 */
[----:B------:R-:W-:Y:S02]  /*1b410*/  PRMT R0, R19, 0x7632, R0 ;  /* 0x0000763213007816 */ /* 0x000fe40000000000 */
[----:B------:R-:W-:Y:S02]  /*1b420*/  PRMT R9, R23, 0x7632, R9 ;  /* 0x0000763217097816 */ /* 0x000fe40000000009 */
[----:B------:R-:W-:Y:S02]  /*1b430*/  FSEL R6, R6, -INF , P1 ;  /* 0xff80000006067808 */ /* 0x000fe40000800000 */
[----:B------:R-:W-:-:S03]  /*1b440*/  FSEL R7, R7, -INF , P2 ;  /* 0xff80000007077808 */ /* 0x000fc60001000000 */
[----:B------:R-:W-:Y:S02]  /*1b450*/  FFMA R6, R6, 0.69314718246459960938, R20 ;  /* 0x3f31721806067823 */ /* 0x000fe40000000014 */
[----:B------:R-:W-:Y:S02]  /*1b460*/  FFMA R7, R7, 0.69314718246459960938, R16 ;  /* 0x3f31721807077823 */ /* 0x000fe40000000010 */
[----:B0-----:R-:W-:-:S05]  /*1b470*/  IMAD.SHL.U32 R8, R8, 0x2, RZ ;  /* 0x0000000208087824 */ /* 0x001fca00078e00ff */
[----:B------:R-:W-:Y:S01]  /*1b480*/  LOP3.LUT R8, R8, 0x3f8, RZ, 0xc0, !PT ;  /* 0x000003f808087812 */ /* 0x000fe200078ec0ff */
[----:B--2---:R0:W-:Y:S04]  /*1b490*/  STG.E.U16 [R10.64], R19 ;  /* 0x000000130a007986 */ /* 0x0041e8000c101504 */
[----:B---3--:R0:W-:Y:S04]  /*1b4a0*/  STG.E.U16 [R28.64], R23 ;  /* 0x000000171c007986 */ /* 0x0081e8000c101504 */
[----:B-----5:R0:W-:Y:S04]  /*1b4b0*/  STG.E.U16 [R24.64], R12 ;  /* 0x0000000c18007986 */ /* 0x0201e8000c101504 */
[----:B------:R0:W-:Y:S04]  /*1b4c0*/  STG.E.U16 [R26.64], R13 ;  /* 0x0000000d1a007986 */ /* 0x0001e8000c101504 */
[----:B----4-:R0:W-:Y:S04]  /*1b4d0*/  STG.E.U16 [R4.64], R0 ;  /* 0x0000000004007986 */ /* 0x0101e8000c101504 */
[----:B------:R0:W-:Y:S04]  /*1b4e0*/  STG.E.U16 [R2.64], R9 ;  /* 0x0000000902007986 */ /* 0x0001e8000c101504 */
[----:B------:R-:W-:Y:S06]  /*1b4f0*/  BAR.SYNC.DEFER_BLOCKING 0x0 ;  /* 0x0000000000007b1d */ /* 0x000fec0000010000 */
[----:B------:R0:W-:Y:S04]  /*1b500*/  STS.64 [R8], R6 ;  /* 0x0000000608007388 */ /* 0x0001e80000000a00 */
[----:B------:R-:W-:Y:S06]  /*1b510*/  BAR.SYNC.DEFER_BLOCKING 0x0 ;  /* 0x0000000000007b1d */ /* 0x000fec0000010000 */
[----:B------:R-:W-:Y:S05]  /*1b520*/  @P0 EXIT ;  /* 0x000000000000094d */ /* 0x000fea0003800000 */
[----:B0-----:R-:W0:Y:S04]  /*1b530*/  S2R R16, SR_TID.X ;  /* 0x0000000000107919 */ /* 0x001e280000002100 */
[----:B------:R-:W1:Y:S01]  /*1b540*/  S2R R10, SR_TID.X ;  /* 0x00000000000a7919 */ /* 0x000e620000002100 */
[----:B0-----:R-:W-:Y:S01]  /*1b550*/  SHF.L.U32 R16, R16, 0x2, RZ ;  /* 0x0000000210107819 */ /* 0x001fe200000006ff */
[----:B-1----:R-:W-:-:S03]  /*1b560*/  IMAD.SHL.U32 R20, R10, 0x8, RZ ;  /* 0x000000080a147824 */ /* 0x002fc600078e00ff */
[----:B------:R-:W-:Y:S02]  /*1b570*/  LOP3.LUT R17, R16, 0x3c0, RZ, 0xc0, !PT ;  /* 0x000003c010117812 */ /* 0x000fe400078ec0ff */
[----:B------:R-:W-:Y:S02]  /*1b580*/  SHF.R.U32.HI R16, RZ, 0x1, R10 ;  /* 0x00000001ff107819 */ /* 0x000fe4000001160a */
[----:B------:R-:W-:Y:S02]  /*1b590*/  LOP3.LUT R20, R20, 0x38, RZ, 0xc0, !PT ;  /* 0x0000003814147812 */ /* 0x000fe400078ec0ff */
[----:B------:R-:W-:Y:S02]  /*1b5a0*/  LOP3.LUT R16, R16, 0x4, RZ, 0xc0, !PT ;  /* 0x0000000410107812 */ /* 0x000fe400078ec0ff */
[----:B------:R-:W-:Y:S02]  /*1b5b0*/  LOP3.LUT R21, R10, 0xff, RZ, 0xc0, !PT ;  /* 0x000000ff0a157812 */ /* 0x000fe400078ec0ff */
[----:B------:R-:W-:-:S02]  /*1b5c0*/  IADD3 R17, R16, R20, R17 ;  /* 0x0000001410117210 */ /* 0x000fc40007ffe011 */
[----:B------:R-:W0:Y:S04]  /*1b5d0*/  S2R R16, SR_CTAID.X ;  /* 0x0000000000107919 */ /* 0x000e280000002500 */
[----:B------:R-:W1:Y:S04]  /*1b5e0*/  S2R R20, SR_CTAID.Y ;  /* 0x0000000000147919 */ /* 0x000e680000002600 */
[----:B------:R-:W2:Y:S01]  /*1b5f0*/  LDS R7, [R17] ;  /* 0x0000000011077984 */ /* 0x000ea20000000800 */
[----:B0-----:R-:W-:Y:S01]  /*1b600*/  LEA R16, R16, R21, 0x8 ;  /* 0x0000001510107211 */ /* 0x001fe200078e40ff */
[----:B-1----:R-:W-:-:S04]  /*1b610*/  IMAD R0, R20, c[0x0][0x1cc], RZ ;  /* 0x0000730014007a24 */ /* 0x002fc800078e02ff */
[C---:B------:R-:W-:Y:S02]  /*1b620*/  IMAD.SHL.U32 R3, R16.reuse, 0x4, RZ ;  /* 0x0000000410037824 */ /* 0x040fe400078e00ff */
[----:B------:R-:W-:Y:S01]  /*1b630*/  IMAD.HI R5, R16, 0x4, RZ ;  /* 0x0000000410057827 */ /* 0x000fe200078e02ff */
[----:B------:R-:W-:-:S03]  /*1b640*/  SHF.L.U32 R2, R0, 0x2, RZ ;  /* 0x0000000200027819 */ /* 0x000fc600000006ff */
[----:B------:R-:W-:Y:S01]  /*1b650*/  IMAD.HI R0, R0, 0x4, RZ ;  /* 0x0000000400007827 */ /* 0x000fe200078e02ff */
[----:B------:R-:W-:-:S04]  /*1b660*/  IADD3 R2, P0, P1, R3, c[0x0][0x180], R2 ;  /* 0x0000600003027a10 */ /* 0x000fc8000791e002 */
[----:B------:R-:W-:-:S05]  /*1b670*/  IADD3.X R3, R5, c[0x0][0x184], R0, P0, P1 ;  /* 0x0000610005037a10 */ /* 0x000fca00007e2400 */
[----:B--2---:R-:W-:Y:S01]  /*1b680*/  STG.E [R2.64], R7 ;  /* 0x0000000702007986 */ /* 0x004fe2000c101904 */
[----:B------:R-:W-:Y:S05]  /*1b690*/  EXIT ;  /* 0x000000000000794d */ /* 0x000fea0003800000 */
.L_x_3:
[----:B------:R-:W-:-:S00]  /*1b6a0*/  BRA `(.L_x_3) ;  /* 0xfffffff000007947 */ /* 0x000fc0000383ffff */
[----:B------:R-:W-:-:S00]  /*1b6b0*/  NOP ;  /* 0x0000000000007918 */ /* 0x000fc00000000000 */
        /* <DEDUP_REMOVED lines=12> */
.L_x_4:


//--------------------- .nv.global.init           --------------------------
	.section	.nv.global.init,"aw",@progbits
.nv.global.init:
	.type		_$_str,@object
	.size		_$_str,(.L_0 - _$_str)
_$_str:
        /*0000*/ 	.byte	0x5f, 0x5f, 0x43, 0x55, 0x44, 0x41, 0x5f, 0x46, 0x54, 0x5a, 0x00
.L_0:


//--------------------- .nv.shared.attn_fwd       --------------------------
	.section	.nv.shared.attn_fwd,"aw",@nobits
	.sectionflags	@""
	.align	16
